	.target	sm_100a

	.elftype	@"ET_EXEC"


//--------------------- .note.nv.tkinfo           --------------------------
	.section	.note.nv.tkinfo,"",@"SHT_NOTE"
	.sectionflags	@"SHF_NOTE_NV_TKINFO"
	.tkinfo
        /*0018*/ 	.word	0x00000002
        /*0030*/ 	.string	""
        /*0030*/ 	.string	"ptxas"
        /*0030*/ 	.string	"Cuda compilation tools, release 13.0, V13.0.88"
        /*0030*/ 	.string	"Build cuda_13.0.r13.0/compiler.36424714_0"
        /*0030*/ 	.string	"-arch sm_100a -m 64 "



//--------------------- .note.nv.cuinfo           --------------------------
	.section	.note.nv.cuinfo,"",@"SHT_NOTE"
	.sectionflags	@"SHF_NOTE_NV_CUINFO"
        /*0018*/ 	.short	0x0002
        /*001a*/ 	.short	0x0064
        /*001c*/ 	.short	0x0082
	.zero		2


//--------------------- .nv.info                  --------------------------
	.section	.nv.info,"",@"SHT_CUDA_INFO"
	.align	4


	//----- nvinfo : EIATTR_REGCOUNT
	.align		4
        /*0000*/ 	.byte	0x04, 0x2f
        /*0002*/ 	.short	(.L_21 - .L_20)
	.align		4
.L_20:
        /*0004*/ 	.word	index@(_ZN7cutlass13device_kernelINS_4fmha6kernel36Sm100FmhaBwdKernelTmaWarpSpecializedIN4cute5tupleIJiiiiNS5_IJNS5_IJiiEEEiEEEEEENS_6half_tEfNS5_IJNS4_1CILi128EEESB_NSA_ILi80EEESC_EEENS1_10collective12ResidualMaskEEEEEvNT_6ParamsE)
        /*0008*/ 	.word	0x00000080


	//----- nvinfo : EIATTR_FRAME_SIZE
	.align		4
.L_21:
        /*000c*/ 	.byte	0x04, 0x11
        /*000e*/ 	.short	(.L_23 - .L_22)
	.align		4
.L_22:
        /*0010*/ 	.word	index@($__internal_3_$__cuda_sm20_div_u16)
        /*0014*/ 	.word	0x00000018


	//----- nvinfo : EIATTR_FRAME_SIZE
	.align		4
.L_23:
        /*0018*/ 	.byte	0x04, 0x11
        /*001a*/ 	.short	(.L_25 - .L_24)
	.align		4
.L_24:
        /*001c*/ 	.word	index@($__internal_2_$__cuda_sm10x_tcgen05_guardrail_trap_unallocated_columns_being_dealloced)
        /*0020*/ 	.word	0x00000018


	//----- nvinfo : EIATTR_FRAME_SIZE
	.align		4
.L_25:
        /*0024*/ 	.byte	0x04, 0x11
        /*0026*/ 	.short	(.L_27 - .L_26)
	.align		4
.L_26:
        /*0028*/ 	.word	index@($__internal_1_$__cuda_sm10x_tcgen05_guardrail_trap_phase_invalid_during_alloc)
        /*002c*/ 	.word	0x00000018


	//----- nvinfo : EIATTR_FRAME_SIZE
	.align		4
.L_27:
        /*0030*/ 	.byte	0x04, 0x11
        /*0032*/ 	.short	(.L_29 - .L_28)
	.align		4
.L_28:
        /*0034*/ 	.word	index@($__internal_0_$__cuda_sm10x_tcgen05_guardrail_trap_col_being_dealloced_not_returned_by_alloc)
        /*0038*/ 	.word	0x00000018


	//----- nvinfo : EIATTR_FRAME_SIZE
	.align		4
.L_29:
        /*003c*/ 	.byte	0x04, 0x11
        /*003e*/ 	.short	(.L_31 - .L_30)
	.align		4
.L_30:
        /*0040*/ 	.word	index@(_ZN7cutlass13device_kernelINS_4fmha6kernel36Sm100FmhaBwdKernelTmaWarpSpecializedIN4cute5tupleIJiiiiNS5_IJNS5_IJiiEEEiEEEEEENS_6half_tEfNS5_IJNS4_1CILi128EEESB_NSA_ILi80EEESC_EEENS1_10collective12ResidualMaskEEEEEvNT_6ParamsE)
        /*0044*/ 	.word	0x00000018


	//----- nvinfo : EIATTR_MIN_STACK_SIZE
	.align		4
.L_31:
        /*0048*/ 	.byte	0x04, 0x12
        /*004a*/ 	.short	(.L_33 - .L_32)
	.align		4
.L_32:
        /*004c*/ 	.word	index@(_ZN7cutlass13device_kernelINS_4fmha6kernel36Sm100FmhaBwdKernelTmaWarpSpecializedIN4cute5tupleIJiiiiNS5_IJNS5_IJiiEEEiEEEEEENS_6half_tEfNS5_IJNS4_1CILi128EEESB_NSA_ILi80EEESC_EEENS1_10collective12ResidualMaskEEEEEvNT_6ParamsE)
        /*0050*/ 	.word	0x00000018
.L_33:


//--------------------- .nv.compat                --------------------------
	.section	.nv.compat,"",@"SHT_CUDA_COMPAT_INFO"
	.align	4
        /*0000*/ 	.byte	0x02, 0x09, 0x01, 0x00, 0x02, 0x02, 0x02, 0x00, 0x02, 0x05, 0x05, 0x00, 0x03, 0x07, 0x01, 0x01
        /*0010*/ 	.byte	0x02, 0x03, 0x01, 0x00, 0x02, 0x06, 0x01, 0x00, 0x04, 0x0b, 0x08, 0x00, 0x01, 0x00, 0x00, 0x00
        /*0020*/ 	.byte	0x00, 0x00, 0x00, 0x00


//--------------------- .nv.info._ZN7cutlass13device_kernelINS_4fmha6kernel36Sm100FmhaBwdKernelTmaWarpSpecializedIN4cute5tupleIJiiiiNS5_IJNS5_IJiiEEEiEEEEEENS_6half_tEfNS5_IJNS4_1CILi128EEESB_NSA_ILi80EEESC_EEENS1_10collective12ResidualMaskEEEEEvNT_6ParamsE --------------------------
	.section	.nv.info._ZN7cutlass13device_kernelINS_4fmha6kernel36Sm100FmhaBwdKernelTmaWarpSpecializedIN4cute5tupleIJiiiiNS5_IJNS5_IJiiEEEiEEEEEENS_6half_tEfNS5_IJNS4_1CILi128EEESB_NSA_ILi80EEESC_EEENS1_10collective12ResidualMaskEEEEEvNT_6ParamsE,"",@"SHT_CUDA_INFO"
	.sectionflags	@""
	.align	4


	//----- nvinfo : EIATTR_CUDA_API_VERSION
	.align		4
        /*0000*/ 	.byte	0x04, 0x37
        /*0002*/ 	.short	(.L_35 - .L_34)
.L_34:
        /*0004*/ 	.word	0x00000082


	//----- nvinfo : EIATTR_KPARAM_INFO
	.align		4
.L_35:
        /*0008*/ 	.byte	0x04, 0x17
        /*000a*/ 	.short	(.L_37 - .L_36)
.L_36:
        /*000c*/ 	.word	0x00000000
        /*0010*/ 	.short	0x0000
        /*0012*/ 	.short	0x0000
        /*0014*/ 	.byte	0x00, 0xf0, 0x01, 0x1a


	//----- nvinfo : EIATTR_AT_ENTRY_FRAGMENTS
	.align		4
.L_37:
        /*0018*/ 	.byte	0x04, 0x4f
        /*001a*/ 	.short	(.L_39 - .L_38)


	//   ....[0]....
.L_38:
        /*001c*/ 	.word	0x00000006


	//----- nvinfo : EIATTR_RESERVED_SMEM_USED
	.align		4
.L_39:
        /*0020*/ 	.byte	0x01, 0x41
	.zero		2


	//----- nvinfo : EIATTR_SPARSE_MMA_MASK
	.align		4
        /*0024*/ 	.byte	0x03, 0x50
        /*0026*/ 	.short	0x0000


	//----- nvinfo : EIATTR_TCGEN05_1CTA_USED
	.align		4
        /*0028*/ 	.byte	0x01, 0x51
	.zero		2


	//----- nvinfo : EIATTR_MAXREG_COUNT
	.align		4
        /*002c*/ 	.byte	0x03, 0x1b
        /*002e*/ 	.short	0x0080


	//----- nvinfo : EIATTR_NUM_BARRIERS
	.align		4
        /*0030*/ 	.byte	0x02, 0x4c
        /*0032*/ 	.byte	0x04
	.zero		1


	//----- nvinfo : EIATTR_EXTERNS
	.align		4
        /*0034*/ 	.byte	0x04, 0x0f
        /*0036*/ 	.short	(.L_41 - .L_40)


	//   ....[0]....
	.align		4
.L_40:
        /*0038*/ 	.word	index@(__assertfail)


	//----- nvinfo : EIATTR_ANNOTATIONS
	.align		4
.L_41:
        /*003c*/ 	.byte	0x04, 0x55
        /*003e*/ 	.short	(.L_43 - .L_42)


	//   ....[0]....
.L_42:
        /*0040*/ 	.word	0x00000001
        /*0044*/ 	.byte	0xd0, 0x11, 0x00, 0x00, 0x01, 0x00, 0x00, 0x00, 0x80, 0x33, 0x00, 0x00, 0x01, 0x00, 0x00, 0x00
        /* <DEDUP_REMOVED lines=13> */
        /*0124*/ 	.byte	0x10, 0xce, 0x00, 0x00


	//----- nvinfo : EIATTR_MERCURY_ISA_VERSION
	.align		4
.L_43:
        /*0128*/ 	.byte	0x03, 0x5f
        /*012a*/ 	.short	0x0101


	//----- nvinfo : EIATTR_INT_WARP_WIDE_INSTR_OFFSETS
	.align		4
        /*012c*/ 	.byte	0x04, 0x31
        /*012e*/ 	.short	(.L_45 - .L_44)


	//   ....[0]....
.L_44:
        /*0130*/ 	.word	0x0000ec40


	//   ....[1]....
        /*0134*/ 	.word	0x0000ec60


	//   ....[2]....
        /*0138*/ 	.word	0x0000ec90


	//----- nvinfo : EIATTR_COOP_GROUP_MASK_REGIDS
	.align		4
.L_45:
        /*013c*/ 	.byte	0x04, 0x29
        /*013e*/ 	.short	(.L_47 - .L_46)


	//   ....[0]....
.L_46:
        /*0140*/ 	.word	0xffffffff


	//   ....[1]....
        /*0144*/ 	.word	0xffffffff


	//   ....[2]....
        /*0148*/ 	.word	0xffffffff


	//   ....[3]....
        /*014c*/ 	.word	0xffffffff


	//   ....[4]....
        /*0150*/ 	.word	0xffffffff


	//   ....[5]....
        /*0154*/ 	.word	0xffffffff


	//   ....[6]....
        /*0158*/ 	.word	0xffffffff


	//   ....[7]....
        /*015c*/ 	.word	0xffffffff


	//   ....[8]....
        /*0160*/ 	.word	0xffffffff


	//   ....[9]....
        /*0164*/ 	.word	0xffffffff


	//   ....[10]....
        /*0168*/ 	.word	0xffffffff


	//   ....[11]....
        /*016c*/ 	.word	0xffffffff


	//   ....[12]....
        /*0170*/ 	.word	0xffffffff


	//   ....[13]....
        /*0174*/ 	.word	0xffffffff


	//   ....[14]....
        /*0178*/ 	.word	0xffffffff


	//   ....[15]....
        /*017c*/ 	.word	0xffffffff


	//----- nvinfo : EIATTR_COOP_GROUP_INSTR_OFFSETS
	.align		4
.L_47:
        /*0180*/ 	.byte	0x04, 0x28
        /*0182*/ 	.short	(.L_49 - .L_48)


	//   ....[0]....
.L_48:
        /*0184*/ 	.word	0x00000080


	//   ....[1]....
        /*0188*/ 	.word	0x00000370


	//   ....[2]....
        /*018c*/ 	.word	0x000005b0


	//   ....[3]....
        /*0190*/ 	.word	0x000006a0


	//   ....[4]....
        /*0194*/ 	.word	0x000007e0


	//   ....[5]....
        /*0198*/ 	.word	0x00000920


	//   ....[6]....
        /*019c*/ 	.word	0x00000a60


	//   ....[7]....
        /*01a0*/ 	.word	0x00000ba0


	//   ....[8]....
        /*01a4*/ 	.word	0x00000ce0


	//   ....[9]....
        /*01a8*/ 	.word	0x00000e20


	//   ....[10]....
        /*01ac*/ 	.word	0x00000f60


	//   ....[11]....
        /*01b0*/ 	.word	0x00004240


	//   ....[12]....
        /*01b4*/ 	.word	0x00004440


	//   ....[13]....
        /*01b8*/ 	.word	0x00004460


	//   ....[14]....
        /*01bc*/ 	.word	0x0000eb30


	//   ....[15]....
        /*01c0*/ 	.word	0x0000ed60


	//----- nvinfo : EIATTR_REG_RECONFIG
	.align		4
.L_49:
        /*01c4*/ 	.byte	0x01, 0x54
	.zero		2


	//----- nvinfo : EIATTR_VRC_CTA_INIT_COUNT
	.align		4
        /*01c8*/ 	.byte	0x02, 0x4a
        /*01ca*/ 	.byte	0x80
	.zero		1


	//----- nvinfo : EIATTR_SYSCALL_OFFSETS
	.align		4
        /*01cc*/ 	.byte	0x04, 0x46
        /*01ce*/ 	.short	(.L_51 - .L_50)


	//   ....[0]....
.L_50:
        /*01d0*/ 	.word	0x00008d50


	//   ....[1]....
        /*01d4*/ 	.word	0x00008ec0


	//   ....[2]....
        /*01d8*/ 	.word	0x00009040


	//   ....[3]....
        /*01dc*/ 	.word	0x0000a780


	//   ....[4]....
        /*01e0*/ 	.word	0x0000a8f0


	//   ....[5]....
        /*01e4*/ 	.word	0x0000aa60


	//   ....[6]....
        /*01e8*/ 	.word	0x0000abd0


	//   ....[7]....
        /*01ec*/ 	.word	0x0000b0e0


	//   ....[8]....
        /*01f0*/ 	.word	0x0000b290


	//   ....[9]....
        /*01f4*/ 	.word	0x0000b400


	//   ....[10]....
        /*01f8*/ 	.word	0x0000c1c0


	//   ....[11]....
        /*01fc*/ 	.word	0x0000d190


	//   ....[12]....
        /*0200*/ 	.word	0x0000d300


	//   ....[13]....
        /*0204*/ 	.word	0x0000ddc0


	//   ....[14]....
        /*0208*/ 	.word	0x0000df30


	//----- nvinfo : EIATTR_MBARRIER_INSTR_OFFSETS
	.align		4
.L_51:
        /*020c*/ 	.byte	0x04, 0x39
        /*020e*/ 	.short	(.L_53 - .L_52)


	//   ....[0]....
.L_52:
        /*0210*/ 	.word	0x00000450
        /*0214*/ 	.word	0x000000ff
        /*0218*/ 	.word	0x00029800
        /*021c*/ 	.short	0x0100
        /*021e*/ 	.byte	0x04
	.zero		1


	//   ....[1]....
        /*0220*/ 	.word	0x00000460
        /*0224*/ 	.word	0x000000ff
        /*0228*/ 	.word	0x00029810
        /*022c*/ 	.short	0x0100
        /*022e*/ 	.byte	0x04
	.zero		1


	//   ....[2]....
        /*0230*/ 	.word	0x00000470
        /*0234*/ 	.word	0x000000ff
        /*0238*/ 	.word	0x00029808
        /*023c*/ 	.short	0x0100
        /*023e*/ 	.byte	0x04
	.zero		1


	//   ....[3]....
        /*0240*/ 	.word	0x00000480
        /*0244*/ 	.word	0x000000ff
        /*0248*/ 	.word	0x00029818
        /*024c*/ 	.short	0x0100
        /*024e*/ 	.byte	0x04
	.zero		1


	//   ....[4]....
        /*0250*/ 	.word	0x00000670
        /*0254*/ 	.word	0x000000ff
        /*0258*/ 	.word	0x00029820
        /*025c*/ 	.short	0x0100
        /*025e*/ 	.byte	0x06
	.zero		1


	//   ....[5]....
        /*0260*/ 	.word	0x00000680
        /*0264*/ 	.word	0x000000ff
        /*0268*/ 	.word	0x00029828
        /*026c*/ 	.short	0x0100
        /*026e*/ 	.byte	0x06
	.zero		1


	//   ....[6]....
        /*0270*/ 	.word	0x000007b0
        /*0274*/ 	.word	0x000000ff
        /*0278*/ 	.word	0x00029830
        /*027c*/ 	.short	0x0100
        /*027e*/ 	.byte	0x04
	.zero		1


	//   ....[7]....
        /*0280*/ 	.word	0x000007c0
        /*0284*/ 	.word	0x000000ff
        /*0288*/ 	.word	0x00029838
        /*028c*/ 	.short	0x0100
        /*028e*/ 	.byte	0x04
	.zero		1


	//   ....[8]....
        /*0290*/ 	.word	0x000008f0
        /*0294*/ 	.word	0x000000ff
        /*0298*/ 	.word	0x00029840
        /*029c*/ 	.short	0x0100
        /*029e*/ 	.byte	0x04
	.zero		1


	//   ....[9]....
        /*02a0*/ 	.word	0x00000900
        /*02a4*/ 	.word	0x000000ff
        /*02a8*/ 	.word	0x00029848
        /*02ac*/ 	.short	0x0100
        /*02ae*/ 	.byte	0x04
	.zero		1


	//   ....[10]....
        /*02b0*/ 	.word	0x00000a30
        /*02b4*/ 	.word	0x000000ff
        /*02b8*/ 	.word	0x00029850
        /*02bc*/ 	.short	0x0100
        /*02be*/ 	.byte	0x04
	.zero		1


	//   ....[11]....
        /*02c0*/ 	.word	0x00000a40
        /*02c4*/ 	.word	0x000000ff
        /*02c8*/ 	.word	0x00029858
        /*02cc*/ 	.short	0x0100
        /*02ce*/ 	.byte	0x04
	.zero		1


	//   ....[12]....
        /*02d0*/ 	.word	0x00000b70
        /*02d4*/ 	.word	0x000000ff
        /*02d8*/ 	.word	0x00029860
        /*02dc*/ 	.short	0x0100
        /*02de*/ 	.byte	0x04
	.zero		1


	//   ....[13]....
        /*02e0*/ 	.word	0x00000b80
        /*02e4*/ 	.word	0x000000ff
        /*02e8*/ 	.word	0x00029868
        /*02ec*/ 	.short	0x0100
        /*02ee*/ 	.byte	0x04
	.zero		1


	//   ....[14]....
        /*02f0*/ 	.word	0x00000cb0
        /*02f4*/ 	.word	0x000000ff
        /*02f8*/ 	.word	0x00029870
        /*02fc*/ 	.short	0x0100
        /*02fe*/ 	.byte	0x04
	.zero		1


	//   ....[15]....
        /*0300*/ 	.word	0x00000cc0
        /*0304*/ 	.word	0x000000ff
        /*0308*/ 	.word	0x00029878
        /*030c*/ 	.short	0x0100
        /*030e*/ 	.byte	0x04
	.zero		1


	//   ....[16]....
        /*0310*/ 	.word	0x00000df0
        /*0314*/ 	.word	0x000000ff
        /*0318*/ 	.word	0x00029880
        /*031c*/ 	.short	0x0100
        /*031e*/ 	.byte	0x04
	.zero		1


	//   ....[17]....
        /*0320*/ 	.word	0x00000e00
        /*0324*/ 	.word	0x000000ff
        /*0328*/ 	.word	0x00029888
        /*032c*/ 	.short	0x0100
        /*032e*/ 	.byte	0x04
	.zero		1


	//   ....[18]....
        /*0330*/ 	.word	0x00000f30
        /*0334*/ 	.word	0x000000ff
        /*0338*/ 	.word	0x00029890
        /*033c*/ 	.short	0x0100
        /*033e*/ 	.byte	0x04
	.zero		1


	//   ....[19]....
        /*0340*/ 	.word	0x00000f40
        /*0344*/ 	.word	0x000000ff
        /*0348*/ 	.word	0x00029898
        /*034c*/ 	.short	0x0100
        /*034e*/ 	.byte	0x04
	.zero		1


	//   ....[20]....
        /*0350*/ 	.word	0x00001070
        /*0354*/ 	.word	0x000000ff
        /*0358*/ 	.word	0x000298a0
        /*035c*/ 	.short	0x0100
        /*035e*/ 	.byte	0x04
	.zero		1


	//   ....[21]....
        /*0360*/ 	.word	0x00001080
        /*0364*/ 	.word	0x000000ff
        /*0368*/ 	.word	0x000298b0
        /*036c*/ 	.short	0x0100
        /*036e*/ 	.byte	0x04
	.zero		1


	//   ....[22]....
        /*0370*/ 	.word	0x00001090
        /*0374*/ 	.word	0x000000ff
        /*0378*/ 	.word	0x000298a8
        /*037c*/ 	.short	0x0100
        /*037e*/ 	.byte	0x04
	.zero		1


	//   ....[23]....
        /*0380*/ 	.word	0x000010a0
        /*0384*/ 	.word	0x000000ff
        /*0388*/ 	.word	0x000298b8
        /*038c*/ 	.short	0x0100
        /*038e*/ 	.byte	0x04
	.zero		1


	//   ....[24]....
        /*0390*/ 	.word	0x00002310
        /*0394*/ 	.word	0x000000ff
        /*0398*/ 	.word	0x00029810
        /*039c*/ 	.short	0x010a
        /*039e*/ 	.byte	0x30
	.zero		1


	//   ....[25]....
        /*03a0*/ 	.word	0x00002490
        /*03a4*/ 	.word	0x000000ff
        /*03a8*/ 	.word	0x00029800
        /*03ac*/ 	.short	0x010b
        /*03ae*/ 	.byte	0x30
	.zero		1


	//   ....[26]....
        /*03b0*/ 	.word	0x00002940
        /*03b4*/ 	.word	0x000000ff
        /*03b8*/ 	.word	0x00029838
        /*03bc*/ 	.short	0x010a
        /*03be*/ 	.byte	0x30
	.zero		1


	//   ....[27]....
        /*03c0*/ 	.word	0x00002b30
        /*03c4*/ 	.word	0x000000ff
        /*03c8*/ 	.word	0x00029830
        /*03cc*/ 	.short	0x0107
        /*03ce*/ 	.byte	0x30
	.zero		1


	//   ....[28]....
        /*03d0*/ 	.word	0x00002b90
        /*03d4*/ 	.word	0x000000ff
        /*03d8*/ 	.word	0x00029830
        /*03dc*/ 	.short	0x0101
        /*03de*/ 	.byte	0x30
	.zero		1


	//   ....[29]....
        /*03e0*/ 	.word	0x00002be0
        /*03e4*/ 	.word	0x000000ff
        /*03e8*/ 	.word	0x00029828
        /*03ec*/ 	.short	0x010a
        /*03ee*/ 	.byte	0x30
	.zero		1


	//   ....[30]....
        /*03f0*/ 	.word	0x00002d00
        /*03f4*/ 	.word	0x000000ff
        /*03f8*/ 	.word	0x00029820
        /*03fc*/ 	.short	0x010b
        /*03fe*/ 	.byte	0x30
	.zero		1


	//   ....[31]....
        /*0400*/ 	.word	0x000031c0
        /*0404*/ 	.word	0x000000ff
        /*0408*/ 	.word	0x00029848
        /*040c*/ 	.short	0x010a
        /*040e*/ 	.byte	0x30
	.zero		1


	//   ....[32]....
        /*0410*/ 	.word	0x00003320
        /*0414*/ 	.word	0x000000ff
        /*0418*/ 	.word	0x00029840
        /*041c*/ 	.short	0x0107
        /*041e*/ 	.byte	0x30
	.zero		1


	//   ....[33]....
        /*0420*/ 	.word	0x00003390
        /*0424*/ 	.word	0x000000ff
        /*0428*/ 	.word	0x00029840
        /*042c*/ 	.short	0x0101
        /*042e*/ 	.byte	0x30
	.zero		1


	//   ....[34]....
        /*0430*/ 	.word	0x00003570
        /*0434*/ 	.word	0x000000ff
        /*0438*/ 	.word	0x00029810
        /*043c*/ 	.short	0x010a
        /*043e*/ 	.byte	0x29
	.zero		1


	//   ....[35]....
        /*0440*/ 	.word	0x00003970
        /*0444*/ 	.word	0x000000ff
        /*0448*/ 	.word	0x00029838
        /*044c*/ 	.short	0x010a
        /*044e*/ 	.byte	0x30
	.zero		1


	//   ....[36]....
        /*0450*/ 	.word	0x00003b60
        /*0454*/ 	.word	0x000000ff
        /*0458*/ 	.word	0x00029830
        /*045c*/ 	.short	0x0107
        /*045e*/ 	.byte	0x30
	.zero		1


	//   ....[37]....
        /*0460*/ 	.word	0x00003bc0
        /*0464*/ 	.word	0x000000ff
        /*0468*/ 	.word	0x00029830
        /*046c*/ 	.short	0x0101
        /*046e*/ 	.byte	0x30
	.zero		1


	//   ....[38]....
        /*0470*/ 	.word	0x00003c20
        /*0474*/ 	.word	0x000000ff
        /*0478*/ 	.word	0x00029828
        /*047c*/ 	.short	0x010a
        /*047e*/ 	.byte	0x30
	.zero		1


	//   ....[39]....
        /*0480*/ 	.word	0x00003f60
        /*0484*/ 	.word	0x000000ff
        /*0488*/ 	.word	0x00029848
        /*048c*/ 	.short	0x010a
        /*048e*/ 	.byte	0x30
	.zero		1


	//   ....[40]....
        /*0490*/ 	.word	0x000040c0
        /*0494*/ 	.word	0x000000ff
        /*0498*/ 	.word	0x00029840
        /*049c*/ 	.short	0x0107
        /*049e*/ 	.byte	0x30
	.zero		1


	//   ....[41]....
        /*04a0*/ 	.word	0x00004130
        /*04a4*/ 	.word	0x000000ff
        /*04a8*/ 	.word	0x00029840
        /*04ac*/ 	.short	0x0101
        /*04ae*/ 	.byte	0x30
	.zero		1


	//   ....[42]....
        /*04b0*/ 	.word	0x000046a0
        /*04b4*/ 	.word	0x000000ff
        /*04b8*/ 	.word	0x00029800
        /*04bc*/ 	.short	0x010a
        /*04be*/ 	.byte	0x14
	.zero		1


	//   ....[43]....
        /*04c0*/ 	.word	0x000046d0
        /*04c4*/ 	.word	0x000000ff
        /*04c8*/ 	.word	0x00029858
        /*04cc*/ 	.short	0x010a
        /*04ce*/ 	.byte	0x14
	.zero		1


	//   ....[44]....
        /*04d0*/ 	.word	0x00004a20
        /*04d4*/ 	.word	0x000000ff
        /*04d8*/ 	.word	0x00029820
        /*04dc*/ 	.short	0x010a
        /*04de*/ 	.byte	0x14
	.zero		1


	//   ....[45]....
        /*04e0*/ 	.word	0x00004a60
        /*04e4*/ 	.word	0x000000ff
        /*04e8*/ 	.word	0x00029868
        /*04ec*/ 	.short	0x010a
        /*04ee*/ 	.byte	0x14
	.zero		1


	//   ....[46]....
        /*04f0*/ 	.word	0x00004aa0
        /*04f4*/ 	.word	0x000000ff
        /*04f8*/ 	.word	0x00029878
        /*04fc*/ 	.short	0x010a
        /*04fe*/ 	.byte	0x14
	.zero		1


	//   ....[47]....
        /*0500*/ 	.word	0x00004da0
        /*0504*/ 	.word	0x000000ff
        /*0508*/ 	.word	0x00029880
        /*050c*/ 	.short	0x010a
        /*050e*/ 	.byte	0x14
	.zero		1


	//   ....[48]....
        /*0510*/ 	.word	0x000056c0
        /*0514*/ 	.word	0x000000ff
        /*0518*/ 	.word	0x00029800
        /*051c*/ 	.short	0x010a
        /*051e*/ 	.byte	0x06
	.zero		1


	//   ....[49]....
        /*0520*/ 	.word	0x00005730
        /*0524*/ 	.word	0x000000ff
        /*0528*/ 	.word	0x00029858
        /*052c*/ 	.short	0x010a
        /*052e*/ 	.byte	0x14
	.zero		1


	//   ....[50]....
        /*0530*/ 	.word	0x00005a30
        /*0534*/ 	.word	0x000000ff
        /*0538*/ 	.word	0x00029890
        /*053c*/ 	.short	0x010a
        /*053e*/ 	.byte	0x14
	.zero		1


	//   ....[51]....
        /*0540*/ 	.word	0x00005a80
        /*0544*/ 	.word	0x000000ff
        /*0548*/ 	.word	0x00029868
        /*054c*/ 	.short	0x010a
        /*054e*/ 	.byte	0x14
	.zero		1


	//   ....[52]....
        /*0550*/ 	.word	0x00006150
        /*0554*/ 	.word	0x000000ff
        /*0558*/ 	.word	0x00029878
        /*055c*/ 	.short	0x010a
        /*055e*/ 	.byte	0x14
	.zero		1


	//   ....[53]....
        /*0560*/ 	.word	0x000061c0
        /*0564*/ 	.word	0x000000ff
        /*0568*/ 	.word	0x00029820
        /*056c*/ 	.short	0x010a
        /*056e*/ 	.byte	0x14
	.zero		1


	//   ....[54]....
        /*0570*/ 	.word	0x00006450
        /*0574*/ 	.word	0x000000ff
        /*0578*/ 	.word	0x00029880
        /*057c*/ 	.short	0x010a
        /*057e*/ 	.byte	0x14
	.zero		1


	//   ....[55]....
        /*0580*/ 	.word	0x000069c0
        /*0584*/ 	.word	0x000000ff
        /*0588*/ 	.word	0x000298b0
        /*058c*/ 	.short	0x010a
        /*058e*/ 	.byte	0x14
	.zero		1


	//   ....[56]....
        /*0590*/ 	.word	0x00006a40
        /*0594*/ 	.word	0x000000ff
        /*0598*/ 	.word	0x000298b8
        /*059c*/ 	.short	0x010a
        /*059e*/ 	.byte	0x14
	.zero		1


	//   ....[57]....
        /*05a0*/ 	.word	0x00006ab0
        /*05a4*/ 	.word	0x000000ff
        /*05a8*/ 	.word	0x00029890
        /*05ac*/ 	.short	0x010a
        /*05ae*/ 	.byte	0x14
	.zero		1


	//   ....[58]....
        /*05b0*/ 	.word	0x000076f0
        /*05b4*/ 	.word	0x000000ff
        /*05b8*/ 	.word	0x00029870
        /*05bc*/ 	.short	0x010a
        /*05be*/ 	.byte	0x10
	.zero		1


	//   ....[59]....
        /*05c0*/ 	.word	0x00007800
        /*05c4*/ 	.word	0x000000ff
        /*05c8*/ 	.word	0x00000000
        /*05cc*/ 	.short	0x0101
        /*05ce*/ 	.byte	0x04
	.zero		1


	//   ....[60]....
        /*05d0*/ 	.word	0x00008a40
        /*05d4*/ 	.word	0x00000002
        /*05d8*/ 	.word	0x00029850
        /*05dc*/ 	.short	0x010a
        /*05de*/ 	.byte	0xff
	.zero		1


	//   ....[61]....
        /*05e0*/ 	.word	0x00008ae0
        /*05e4*/ 	.word	0x00000002
        /*05e8*/ 	.word	0x00029888
        /*05ec*/ 	.short	0x010a
        /*05ee*/ 	.byte	0xff
	.zero		1


	//   ....[62]....
        /*05f0*/ 	.word	0x00008b70
        /*05f4*/ 	.word	0x00000002
        /*05f8*/ 	.word	0x00029830
        /*05fc*/ 	.short	0x010a
        /*05fe*/ 	.byte	0xff
	.zero		1


	//   ....[63]....
        /*0600*/ 	.word	0x0000aca0
        /*0604*/ 	.word	0x00000002
        /*0608*/ 	.word	0x00029880
        /*060c*/ 	.short	0x0101
        /*060e*/ 	.byte	0xff
	.zero		1


	//   ....[64]....
        /*0610*/ 	.word	0x0000ad30
        /*0614*/ 	.word	0x00000000
        /*0618*/ 	.word	0x00000000
        /*061c*/ 	.short	0x0101
        /*061e*/ 	.byte	0xff
	.zero		1


	//   ....[65]....
        /*0620*/ 	.word	0x0000ada0
        /*0624*/ 	.word	0x00000000
        /*0628*/ 	.word	0x00000000
        /*062c*/ 	.short	0x0101
        /*062e*/ 	.byte	0xff
	.zero		1


	//   ....[66]....
        /*0630*/ 	.word	0x0000ae00
        /*0634*/ 	.word	0x00000002
        /*0638*/ 	.word	0x00029840
        /*063c*/ 	.short	0x010a
        /*063e*/ 	.byte	0xff
	.zero		1


	//   ....[67]....
        /*0640*/ 	.word	0x0000aea0
        /*0644*/ 	.word	0x00000002
        /*0648*/ 	.word	0x00029860
        /*064c*/ 	.short	0x010a
        /*064e*/ 	.byte	0xff
	.zero		1


	//   ....[68]....
        /*0650*/ 	.word	0x0000af80
        /*0654*/ 	.word	0x00000002
        /*0658*/ 	.word	0x00029898
        /*065c*/ 	.short	0x010a
        /*065e*/ 	.byte	0xff
	.zero		1


	//   ....[69]....
        /*0660*/ 	.word	0x0000c090
        /*0664*/ 	.word	0x000000ff
        /*0668*/ 	.word	0x00000000
        /*066c*/ 	.short	0x0101
        /*066e*/ 	.byte	0x04
	.zero		1


	//   ....[70]....
        /*0670*/ 	.word	0x0000cca0
        /*0674*/ 	.word	0x000000ff
        /*0678*/ 	.word	0x00029890
        /*067c*/ 	.short	0x0101
        /*067e*/ 	.byte	0x24
	.zero		1


	//   ....[71]....
        /*0680*/ 	.word	0x0000cd50
        /*0684*/ 	.word	0x000000ff
        /*0688*/ 	.word	0x00000000
        /*068c*/ 	.short	0x0101
        /*068e*/ 	.byte	0x04
	.zero		1


	//   ....[72]....
        /*0690*/ 	.word	0x0000d040
        /*0694*/ 	.word	0x000000ff
        /*0698*/ 	.word	0x000298a0
        /*069c*/ 	.short	0x010a
        /*069e*/ 	.byte	0x24
	.zero		1


	//   ....[73]....
        /*06a0*/ 	.word	0x0000dc40
        /*06a4*/ 	.word	0x000000ff
        /*06a8*/ 	.word	0x00000000
        /*06ac*/ 	.short	0x0101
        /*06ae*/ 	.byte	0x04
	.zero		1


	//   ....[74]....
        /*06b0*/ 	.word	0x0000dc90
        /*06b4*/ 	.word	0x000000ff
        /*06b8*/ 	.word	0x000298a8
        /*06bc*/ 	.short	0x010a
        /*06be*/ 	.byte	0x24
	.zero		1


	//   ....[75]....
        /*06c0*/ 	.word	0x0000ea80
        /*06c4*/ 	.word	0x000000ff
        /*06c8*/ 	.word	0x00000000
        /*06cc*/ 	.short	0x0101
        /*06ce*/ 	.byte	0x04
	.zero		1


	//   ....[76]....
        /*06d0*/ 	.word	0x0000ed90
        /*06d4*/ 	.word	0x00000005
        /*06d8*/ 	.word	0x00029810
        /*06dc*/ 	.short	0x010a
        /*06de*/ 	.byte	0xff
	.zero		1


	//   ....[77]....
        /*06e0*/ 	.word	0x0000edf0
        /*06e4*/ 	.word	0x00000002
        /*06e8*/ 	.word	0x00029838
        /*06ec*/ 	.short	0x010a
        /*06ee*/ 	.byte	0xff
	.zero		1


	//   ....[78]....
        /*06f0*/ 	.word	0x0000ee50
        /*06f4*/ 	.word	0x00000004
        /*06f8*/ 	.word	0x00029828
        /*06fc*/ 	.short	0x010a
        /*06fe*/ 	.byte	0xff
	.zero		1


	//   ....[79]....
        /*0700*/ 	.word	0x0000eeb0
        /*0704*/ 	.word	0x00000004
        /*0708*/ 	.word	0x00029848
        /*070c*/ 	.short	0x010a
        /*070e*/ 	.byte	0xff
	.zero		1


	//   ....[80]....
        /*0710*/ 	.word	0x0000ef10
        /*0714*/ 	.word	0x00000004
        /*0718*/ 	.word	0x00029810
        /*071c*/ 	.short	0x010a
        /*071e*/ 	.byte	0xff
	.zero		1


	//   ....[81]....
        /*0720*/ 	.word	0x0000ef70
        /*0724*/ 	.word	0x00000004
        /*0728*/ 	.word	0x00029838
        /*072c*/ 	.short	0x010a
        /*072e*/ 	.byte	0xff
	.zero		1


	//   ....[82]....
        /*0730*/ 	.word	0x0000efd0
        /*0734*/ 	.word	0x00000008
        /*0738*/ 	.word	0x00029828
        /*073c*/ 	.short	0x010a
        /*073e*/ 	.byte	0xff
	.zero		1


	//   ....[83]....
        /*0740*/ 	.word	0x0000f030
        /*0744*/ 	.word	0x00000008
        /*0748*/ 	.word	0x00029848
        /*074c*/ 	.short	0x010a
        /*074e*/ 	.byte	0xff
	.zero		1


	//   ....[84]....
        /*0750*/ 	.word	0x0000f090
        /*0754*/ 	.word	0x00000000
        /*0758*/ 	.word	0x00029800
        /*075c*/ 	.short	0x010a
        /*075e*/ 	.byte	0xff
	.zero		1


	//   ....[85]....
        /*0760*/ 	.word	0x0000f0f0
        /*0764*/ 	.word	0x00000006
        /*0768*/ 	.word	0x00029858
        /*076c*/ 	.short	0x010a
        /*076e*/ 	.byte	0xff
	.zero		1


	//   ....[86]....
        /*0770*/ 	.word	0x0000f150
        /*0774*/ 	.word	0x00000000
        /*0778*/ 	.word	0x00029820
        /*077c*/ 	.short	0x010a
        /*077e*/ 	.byte	0xff
	.zero		1


	//   ....[87]....
        /*0780*/ 	.word	0x0000f1b0
        /*0784*/ 	.word	0x00000000
        /*0788*/ 	.word	0x00029868
        /*078c*/ 	.short	0x010a
        /*078e*/ 	.byte	0xff
	.zero		1


	//   ....[88]....
        /*0790*/ 	.word	0x0000f210
        /*0794*/ 	.word	0x00000004
        /*0798*/ 	.word	0x00029878
        /*079c*/ 	.short	0x010a
        /*079e*/ 	.byte	0xff
	.zero		1


	//   ....[89]....
        /*07a0*/ 	.word	0x0000f270
        /*07a4*/ 	.word	0x00000004
        /*07a8*/ 	.word	0x00029880
        /*07ac*/ 	.short	0x010a
        /*07ae*/ 	.byte	0xff
	.zero		1


	//   ....[90]....
        /*07b0*/ 	.word	0x0000f2d0
        /*07b4*/ 	.word	0x00000000
        /*07b8*/ 	.word	0x00029800
        /*07bc*/ 	.short	0x010a
        /*07be*/ 	.byte	0xff
	.zero		1


	//   ....[91]....
        /*07c0*/ 	.word	0x0000f330
        /*07c4*/ 	.word	0x00000002
        /*07c8*/ 	.word	0x00029858
        /*07cc*/ 	.short	0x010a
        /*07ce*/ 	.byte	0xff
	.zero		1


	//   ....[92]....
        /*07d0*/ 	.word	0x0000f390
        /*07d4*/ 	.word	0x00000000
        /*07d8*/ 	.word	0x00029890
        /*07dc*/ 	.short	0x010a
        /*07de*/ 	.byte	0xff
	.zero		1


	//   ....[93]....
        /*07e0*/ 	.word	0x0000f3f0
        /*07e4*/ 	.word	0x00000000
        /*07e8*/ 	.word	0x00029868
        /*07ec*/ 	.short	0x010a
        /*07ee*/ 	.byte	0xff
	.zero		1


	//   ....[94]....
        /*07f0*/ 	.word	0x0000f450
        /*07f4*/ 	.word	0x00000000
        /*07f8*/ 	.word	0x00029878
        /*07fc*/ 	.short	0x010a
        /*07fe*/ 	.byte	0xff
	.zero		1


	//   ....[95]....
        /*0800*/ 	.word	0x0000f4b0
        /*0804*/ 	.word	0x00000004
        /*0808*/ 	.word	0x00029820
        /*080c*/ 	.short	0x010a
        /*080e*/ 	.byte	0xff
	.zero		1


	//   ....[96]....
        /*0810*/ 	.word	0x0000f510
        /*0814*/ 	.word	0x00000004
        /*0818*/ 	.word	0x00029880
        /*081c*/ 	.short	0x010a
        /*081e*/ 	.byte	0xff
	.zero		1


	//   ....[97]....
        /*0820*/ 	.word	0x0000f570
        /*0824*/ 	.word	0x00000000
        /*0828*/ 	.word	0x000298b0
        /*082c*/ 	.short	0x010a
        /*082e*/ 	.byte	0xff
	.zero		1


	//   ....[98]....
        /*0830*/ 	.word	0x0000f5d0
        /*0834*/ 	.word	0x00000000
        /*0838*/ 	.word	0x000298b8
        /*083c*/ 	.short	0x010a
        /*083e*/ 	.byte	0xff
	.zero		1


	//   ....[99]....
        /*0840*/ 	.word	0x0000f630
        /*0844*/ 	.word	0x00000000
        /*0848*/ 	.word	0x00029890
        /*084c*/ 	.short	0x010a
        /*084e*/ 	.byte	0xff
	.zero		1


	//   ....[100]....
        /*0850*/ 	.word	0x0000f690
        /*0854*/ 	.word	0x00000004
        /*0858*/ 	.word	0x00029870
        /*085c*/ 	.short	0x010a
        /*085e*/ 	.byte	0xff
	.zero		1


	//   ....[101]....
        /*0860*/ 	.word	0x0000f6e0
        /*0864*/ 	.word	0x00000002
        /*0868*/ 	.word	0x00029850
        /*086c*/ 	.short	0x010a
        /*086e*/ 	.byte	0xff
	.zero		1


	//   ....[102]....
        /*0870*/ 	.word	0x0000f730
        /*0874*/ 	.word	0x00000002
        /*0878*/ 	.word	0x00029888
        /*087c*/ 	.short	0x010a
        /*087e*/ 	.byte	0xff
	.zero		1


	//   ....[103]....
        /*0880*/ 	.word	0x0000f780
        /*0884*/ 	.word	0x00000002
        /*0888*/ 	.word	0x00029830
        /*088c*/ 	.short	0x010a
        /*088e*/ 	.byte	0xff
	.zero		1


	//   ....[104]....
        /*0890*/ 	.word	0x0000f7d0
        /*0894*/ 	.word	0x00000002
        /*0898*/ 	.word	0x00029840
        /*089c*/ 	.short	0x010a
        /*089e*/ 	.byte	0xff
	.zero		1


	//   ....[105]....
        /*08a0*/ 	.word	0x0000f820
        /*08a4*/ 	.word	0x00000002
        /*08a8*/ 	.word	0x00029860
        /*08ac*/ 	.short	0x010a
        /*08ae*/ 	.byte	0xff
	.zero		1


	//   ....[106]....
        /*08b0*/ 	.word	0x0000f870
        /*08b4*/ 	.word	0x00000002
        /*08b8*/ 	.word	0x00029898
        /*08bc*/ 	.short	0x010a
        /*08be*/ 	.byte	0xff
	.zero		1


	//   ....[107]....
        /*08c0*/ 	.word	0x0000f8d0
        /*08c4*/ 	.word	0x00000003
        /*08c8*/ 	.word	0x000298a0
        /*08cc*/ 	.short	0x010a
        /*08ce*/ 	.byte	0xff
	.zero		1


	//   ....[108]....
        /*08d0*/ 	.word	0x0000f930
        /*08d4*/ 	.word	0x00000000
        /*08d8*/ 	.word	0x000298a8
        /*08dc*/ 	.short	0x010a
        /*08de*/ 	.byte	0xff
	.zero		1


	//----- nvinfo : EIATTR_NUM_MBARRIERS
	.align		4
.L_53:
        /*08e0*/ 	.byte	0x03, 0x38
        /*08e2*/ 	.short	0x0018


	//----- nvinfo : EIATTR_EXIT_INSTR_OFFSETS
	.align		4
        /*08e4*/ 	.byte	0x04, 0x1c
        /*08e6*/ 	.short	(.L_55 - .L_54)


	//   ....[0]....
.L_54:
        /*08e8*/ 	.word	0x00001190


	//   ....[1]....
        /*08ec*/ 	.word	0x00002170


	//   ....[2]....
        /*08f0*/ 	.word	0x000033b0


	//   ....[3]....
        /*08f4*/ 	.word	0x000041f0


	//   ....[4]....
        /*08f8*/ 	.word	0x000074a0


	//   ....[5]....
        /*08fc*/ 	.word	0x000074e0


	//   ....[6]....
        /*0900*/ 	.word	0x00008830


	//   ....[7]....
        /*0904*/ 	.word	0x00008860


	//   ....[8]....
        /*0908*/ 	.word	0x0000eab0


	//   ....[9]....
        /*090c*/ 	.word	0x0000ed70


	//----- nvinfo : EIATTR_INDIRECT_BRANCH_TARGETS
	.align		4
.L_55:
        /*0910*/ 	.byte	0x04, 0x34
        /*0912*/ 	.short	(.L_57 - .L_56)


	//   ....[0]....
.L_56:
        /*0914*/ 	.word	.L_x_302@srel
        /*0918*/ 	.short	0x0
        /*091a*/ 	.short	0x0
        /*091c*/ 	.word	0x3
        /*0920*/ 	.word	.L_x_303@srel
        /*0924*/ 	.word	.L_x_304@srel
        /*0928*/ 	.word	.L_x_305@srel


	//   ....[1]....
        /*092c*/ 	.word	.L_x_306@srel
        /*0930*/ 	.short	0x0
        /*0932*/ 	.short	0x0
        /*0934*/ 	.word	0x3
        /*0938*/ 	.word	.L_x_166@srel
        /*093c*/ 	.word	.L_x_146@srel
        /*0940*/ 	.word	.L_x_305@srel


	//----- nvinfo : EIATTR_MAX_THREADS
	.align		4
.L_57:
        /*0944*/ 	.byte	0x04, 0x05
        /*0946*/ 	.short	(.L_59 - .L_58)
.L_58:
        /*0948*/ 	.word	0x00000200
        /*094c*/ 	.word	0x00000001
        /*0950*/ 	.word	0x00000001


	//----- nvinfo : EIATTR_CRS_STACK_SIZE
	.align		4
.L_59:
        /*0954*/ 	.byte	0x04, 0x1e
        /*0956*/ 	.short	(.L_61 - .L_60)
.L_60:
        /*0958*/ 	.word	0x00000000


	//----- nvinfo : EIATTR_CBANK_PARAM_SIZE
	.align		4
.L_61:
        /*095c*/ 	.byte	0x03, 0x19
        /*095e*/ 	.short	0x0680


	//----- nvinfo : EIATTR_PARAM_CBANK
	.align		4
        /*0960*/ 	.byte	0x04, 0x0a
        /*0962*/ 	.short	(.L_63 - .L_62)
	.align		4
.L_62:
        /*0964*/ 	.word	index@(.nv.constant0._ZN7cutlass13device_kernelINS_4fmha6kernel36Sm100FmhaBwdKernelTmaWarpSpecializedIN4cute5tupleIJiiiiNS5_IJNS5_IJiiEEEiEEEEEENS_6half_tEfNS5_IJNS4_1CILi128EEESB_NSA_ILi80EEESC_EEENS1_10collective12ResidualMaskEEEEEvNT_6ParamsE)
        /*0968*/ 	.short	0x0380
        /*096a*/ 	.short	0x0680


	//----- nvinfo : EIATTR_SW_WAR
	.align		4
.L_63:
        /*096c*/ 	.byte	0x04, 0x36
        /*096e*/ 	.short	(.L_65 - .L_64)
.L_64:
        /*0970*/ 	.word	0x00000008
.L_65:


//--------------------- .nv.callgraph             --------------------------
	.section	.nv.callgraph,"",@"SHT_CUDA_CALLGRAPH"
	.align	4
	.sectionentsize	8
	.align		4
        /*0000*/ 	.word	0x00000000
	.align		4
        /*0004*/ 	.word	0xffffffff
	.align		4
        /*0008*/ 	.word	index@(_ZN7cutlass13device_kernelINS_4fmha6kernel36Sm100FmhaBwdKernelTmaWarpSpecializedIN4cute5tupleIJiiiiNS5_IJNS5_IJiiEEEiEEEEEENS_6half_tEfNS5_IJNS4_1CILi128EEESB_NSA_ILi80EEESC_EEENS1_10collective12ResidualMaskEEEEEvNT_6ParamsE)
	.align		4
        /*000c*/ 	.word	index@(__assertfail)
	.align		4
        /*0010*/ 	.word	0x00000000
	.align		4
        /*0014*/ 	.word	0xfffffffe
	.align		4
        /*0018*/ 	.word	0x00000000
	.align		4
        /*001c*/ 	.word	0xfffffffd
	.align		4
        /*0020*/ 	.word	0x00000000
	.align		4
        /*0024*/ 	.word	0xfffffffc


//--------------------- .nv.constant4             --------------------------
	.section	.nv.constant4,"a",@progbits
	.align	8
	.align		8
.nv.constant4:
        /*0000*/ 	.dword	__assertfail
	.align		8
        /*0008*/ 	.dword	__unnamed_1
	.align		8
        /*0010*/ 	.dword	__unnamed_2
	.align		8
        /*0018*/ 	.dword	__unnamed_3
	.align		8
        /*0020*/ 	.dword	__unnamed_4
	.align		8
        /*0028*/ 	.dword	_ZN39_INTERNAL_84f4f5af_4_k_cu_7988148e_41534cuda3std3__45__cpo5beginE
	.align		8
        /*0030*/ 	.dword	_ZN39_INTERNAL_84f4f5af_4_k_cu_7988148e_41534cuda3std3__45__cpo3endE
	.align		8
        /*0038*/ 	.dword	_ZN39_INTERNAL_84f4f5af_4_k_cu_7988148e_41534cuda3std3__45__cpo6cbeginE
	.align		8
        /*0040*/ 	.dword	_ZN39_INTERNAL_84f4f5af_4_k_cu_7988148e_41534cuda3std3__45__cpo4cendE
	.align		8
        /*0048*/ 	.dword	_ZN39_INTERNAL_84f4f5af_4_k_cu_7988148e_41534cuda3std3__441_GLOBAL__N__84f4f5af_4_k_cu_7988148e_41536ignoreE
	.align		8
        /*0050*/ 	.dword	_ZN39_INTERNAL_84f4f5af_4_k_cu_7988148e_41534cuda3std3__419piecewise_constructE
	.align		8
        /*0058*/ 	.dword	_ZN39_INTERNAL_84f4f5af_4_k_cu_7988148e_41534cuda3std3__48in_placeE
	.align		8
        /*0060*/ 	.dword	_ZN39_INTERNAL_84f4f5af_4_k_cu_7988148e_41534cuda3std6ranges3__45__cpo4swapE
	.align		8
        /*0068*/ 	.dword	_ZN39_INTERNAL_84f4f5af_4_k_cu_7988148e_41534cuda3std6ranges3__45__cpo9iter_moveE
	.align		8
        /*0070*/ 	.dword	_ZN39_INTERNAL_84f4f5af_4_k_cu_7988148e_41534cute7productE
	.align		8
        /*0078*/ 	.dword	_ZN39_INTERNAL_84f4f5af_4_k_cu_7988148e_41534cute1_E
	.align		8
        /*0080*/ 	.dword	$str$23
	.align		8
        /*0088*/ 	.dword	$str$24
	.align		8
        /*0090*/ 	.dword	$str$25
	.align		8
        /*0098*/ 	.dword	$str$26


//--------------------- .nv.constant2._ZN7cutlass13device_kernelINS_4fmha6kernel36Sm100FmhaBwdKernelTmaWarpSpecializedIN4cute5tupleIJiiiiNS5_IJNS5_IJiiEEEiEEEEEENS_6half_tEfNS5_IJNS4_1CILi128EEESB_NSA_ILi80EEESC_EEENS1_10collective12ResidualMaskEEEEEvNT_6ParamsE --------------------------
	.section	.nv.constant2._ZN7cutlass13device_kernelINS_4fmha6kernel36Sm100FmhaBwdKernelTmaWarpSpecializedIN4cute5tupleIJiiiiNS5_IJNS5_IJiiEEEiEEEEEENS_6half_tEfNS5_IJNS4_1CILi128EEESB_NSA_ILi80EEESC_EEENS1_10collective12ResidualMaskEEEEEvNT_6ParamsE,"a",@progbits
	.sectionflags	@""
	.align	4
.nv.constant2._ZN7cutlass13device_kernelINS_4fmha6kernel36Sm100FmhaBwdKernelTmaWarpSpecializedIN4cute5tupleIJiiiiNS5_IJNS5_IJiiEEEiEEEEEENS_6half_tEfNS5_IJNS4_1CILi128EEESB_NSA_ILi80EEESC_EEENS1_10collective12ResidualMaskEEEEEvNT_6ParamsE:
        /*0000*/ 	.byte	0x30, 0x22, 0x00, 0x00, 0x00, 0x42, 0x00, 0x00, 0x40, 0x88, 0x00, 0x00, 0x70, 0x88, 0x00, 0x00
        /*0010*/ 	.byte	0x70, 0x75, 0x00, 0x00, 0x40, 0x88, 0x00, 0x00


//--------------------- .text._ZN7cutlass13device_kernelINS_4fmha6kernel36Sm100FmhaBwdKernelTmaWarpSpecializedIN4cute5tupleIJiiiiNS5_IJNS5_IJiiEEEiEEEEEENS_6half_tEfNS5_IJNS4_1CILi128EEESB_NSA_ILi80EEESC_EEENS1_10collective12ResidualMaskEEEEEvNT_6ParamsE --------------------------
	.section	.text._ZN7cutlass13device_kernelINS_4fmha6kernel36Sm100FmhaBwdKernelTmaWarpSpecializedIN4cute5tupleIJiiiiNS5_IJNS5_IJiiEEEiEEEEEENS_6half_tEfNS5_IJNS4_1CILi128EEESB_NSA_ILi80EEESC_EEENS1_10collective12ResidualMaskEEEEEvNT_6ParamsE,"ax",@progbits
	.align	128
.text._ZN7cutlass13device_kernelINS_4fmha6kernel36Sm100FmhaBwdKernelTmaWarpSpecializedIN4cute5tupleIJiiiiNS5_IJNS5_IJiiEEEiEEEEEENS_6half_tEfNS5_IJNS4_1CILi128EEESB_NSA_ILi80EEESC_EEENS1_10collective12ResidualMaskEEEEEvNT_6ParamsE:
        .type           _ZN7cutlass13device_kernelINS_4fmha6kernel36Sm100FmhaBwdKernelTmaWarpSpecializedIN4cute5tupleIJiiiiNS5_IJNS5_IJiiEEEiEEEEEENS_6half_tEfNS5_IJNS4_1CILi128EEESB_NSA_ILi80EEESC_EEENS1_10collective12ResidualMaskEEEEEvNT_6ParamsE,@function
        .size           _ZN7cutlass13device_kernelINS_4fmha6kernel36Sm100FmhaBwdKernelTmaWarpSpecializedIN4cute5tupleIJiiiiNS5_IJNS5_IJiiEEEiEEEEEENS_6half_tEfNS5_IJNS4_1CILi128EEESB_NSA_ILi80EEESC_EEENS1_10collective12ResidualMaskEEEEEvNT_6ParamsE,(.L_x_310 - _ZN7cutlass13device_kernelINS_4fmha6kernel36Sm100FmhaBwdKernelTmaWarpSpecializedIN4cute5tupleIJiiiiNS5_IJNS5_IJiiEEEiEEEEEENS_6half_tEfNS5_IJNS4_1CILi128EEESB_NSA_ILi80EEESC_EEENS1_10collective12ResidualMaskEEEEEvNT_6ParamsE)
        .other          _ZN7cutlass13device_kernelINS_4fmha6kernel36Sm100FmhaBwdKernelTmaWarpSpecializedIN4cute5tupleIJiiiiNS5_IJNS5_IJiiEEEiEEEEEENS_6half_tEfNS5_IJNS4_1CILi128EEESB_NSA_ILi80EEESC_EEENS1_10collective12ResidualMaskEEEEEvNT_6ParamsE,@"STO_CUDA_ENTRY STV_DEFAULT"
_ZN7cutlass13device_kernelINS_4fmha6kernel36Sm100FmhaBwdKernelTmaWarpSpecializedIN4cute5tupleIJiiiiNS5_IJNS5_IJiiEEEiEEEEEENS_6half_tEfNS5_IJNS4_1CILi128EEESB_NSA_ILi80EEESC_EEENS1_10collective12ResidualMaskEEEEEvNT_6ParamsE:
[----:B------:R-:W1:Y:S02]  /*0000*/  LDC R1, c[0x0][0x37c] ;  /* 0x0000df00ff017b82 */ /* 0x000e640000000800 */
[----:B-1----:R-:W-:Y:S01]  /*0010*/  IADD3 R1, PT, PT, R1, -0x18, RZ ;  /* 0xffffffe801017810 */ /* 0x002fe20007ffe0ff */
[----:B------:R-:W1:Y:S01]  /*0020*/  S2R R15, SR_TID.X ;  /* 0x00000000000f7919 */ /* 0x000e620000002100 */
[----:B------:R-:W-:Y:S01]  /*0030*/  UMOV UR5, 0x33334444 ;  /* 0x3333444400057882 */ /* 0x000fe20000000000 */
[----:B------:R-:W-:Y:S01]  /*0040*/  ELECT P0, URZ, PT ;  /* 0x0000000000ff782f */ /* 0x000fe20003800000 */
[----:B------:R-:W-:Y:S01]  /*0050*/  BSSY.RECONVERGENT B0, `(.L_x_0) ;  /* 0x0000031000007945 */ /* 0x000fe20003800200 */
[--C-:B-1----:R-:W-:Y:S01]  /*0060*/  SHF.R.U32.HI R4, RZ, 0x5, R15.reuse ;  /* 0x00000005ff047819 */ /* 0x102fe2000001160f */
[----:B------:R-:W-:-:S04]  /*0070*/  IMAD.MOV.U32 R2, RZ, RZ, R15 ;  /* 0x000000ffff027224 */ /* 0x000fc800078e000f */
[----:B------:R-:W1:Y:S02]  /*0080*/  SHFL.IDX PT, R0, R4, RZ, 0x1f ;  /* 0x00001fff04007589 */ /* 0x000e6400000e0000 */
[----:B-1----:R-:W-:-:S13]  /*0090*/  R2UR UR39, R0 ;  /* 0x00000000002772ca */ /* 0x002fda00000e0000 */
[----:B------:R-:W-:-:S04]  /*00a0*/  USHF.L.U32 UR4, UR39, 0x2, URZ ;  /* 0x0000000227047899 */ /* 0x000fc800080006ff */
[----:B------:R-:W-:-:S04]  /*00b0*/  USHF.R.U64 UR4, UR5, UR4, 0x123333 ;  /* 0x0012333305047499 */ /* 0x000fc80008001204 */
[----:B------:R-:W-:-:S06]  /*00c0*/  ULOP3.LUT UR6, UR4, 0x7, URZ, 0xc0, !UPT ;  /* 0x0000000704067892 */ /* 0x000fcc000f8ec0ff */
[----:B------:R-:W-:Y:S02]  /*00d0*/  IMAD.U32 R0, RZ, RZ, UR6 ;  /* 0x00000006ff007e24 */ /* 0x000fe4000f8e00ff */
[----:B------:R-:W-:-:S03]  /*00e0*/  IMAD.U32 R3, RZ, RZ, UR6 ;  /* 0x00000006ff037e24 */ /* 0x000fc6000f8e00ff */
[----:B------:R-:W-:-:S04]  /*00f0*/  ISETP.NE.OR P1, PT, R0, 0x1, !P0 ;  /* 0x000000010000780c */ /* 0x000fc80004725670 */
[----:B------:R-:W-:-:S09]  /*0100*/  P2R R7, PR, RZ, 0x2 ;  /* 0x00000002ff077803 */ /* 0x000fd20000000000 */
[----:B------:R-:W-:Y:S05]  /*0110*/  @P1 BRA `(.L_x_1) ;  /* 0x0000000000381947 */ /* 0x000fea0003800000 */
[----:B------:R-:W1:Y:S02]  /*0120*/  LDCU.64 UR4, c[0x0][0x348] ;  /* 0x00006900ff0477ac */ /* 0x000e640008000a00 */
[----:B-1----:R-:W-:Y:S02]  /*0130*/  UIADD3 UR10, UP3, UPT, UR4, 0x300, URZ ;  /* 0x00000300040a7890 */ /* 0x002fe4000ff7e0ff */
[----:B------:R-:W-:Y:S02]  /*0140*/  UIADD3 UR8, UP2, UPT, UR4, 0x100, URZ ;  /* 0x0000010004087890 */ /* 0x000fe4000ff5e0ff */
[----:B------:R-:W-:Y:S02]  /*0150*/  UIADD3 UR6, UP1, UPT, UR4, 0x200, URZ ;  /* 0x0000020004067890 */ /* 0x000fe4000ff3e0ff */
[----:B------:R-:W-:Y:S02]  /*0160*/  UIADD3 UR4, UP0, UPT, UR4, 0x400, URZ ;  /* 0x0000040004047890 */ /* 0x000fe4000ff1e0ff */
[----:B------:R-:W-:-:S02]  /*0170*/  UIADD3.X UR11, UPT, UPT, URZ, UR5, URZ, UP3, !UPT ;  /* 0x00000005ff0b7290 */ /* 0x000fc40009ffe4ff */
[----:B------:R-:W-:Y:S02]  /*0180*/  UIADD3.X UR9, UPT, UPT, URZ, UR5, URZ, UP2, !UPT ;  /* 0x00000005ff097290 */ /* 0x000fe400097fe4ff */
[----:B------:R-:W-:Y:S02]  /*0190*/  UIADD3.X UR7, UPT, UPT, URZ, UR5, URZ, UP1, !UPT ;  /* 0x00000005ff077290 */ /* 0x000fe40008ffe4ff */
[----:B------:R-:W-:-:S03]  /*01a0*/  UIADD3.X UR5, UPT, UPT, URZ, UR5, URZ, UP0, !UPT ;  /* 0x00000005ff057290 */ /* 0x000fc600087fe4ff */
[----:B------:R1:W-:Y:S02]  /*01b0*/  UTMACCTL.PF [UR10] ;  /* 0x000000000a0079b9 */ /* 0x0003e40008040000 */
[----:B------:R1:W-:Y:S02]  /*01c0*/  UTMACCTL.PF [UR8] ;  /* 0x00000000080079b9 */ /* 0x0003e40008040000 */
[----:B------:R1:W-:Y:S02]  /*01d0*/  UTMACCTL.PF [UR6] ;  /* 0x00000000060079b9 */ /* 0x0003e40008040000 */
[----:B------:R1:W-:Y:S02]  /*01e0*/  UTMACCTL.PF [UR4] ;  /* 0x00000000040079b9 */ /* 0x0003e40008040000 */
[----:B-1----:R-:W-:Y:S05]  /*01f0*/  BRA `(.L_x_2) ;  /* 0x00000000002c7947 */ /* 0x002fea0003800000 */
.L_x_1:
[----:B------:R-:W-:-:S13]  /*0200*/  R2UR UR4, R3 ;  /* 0x00000000030472ca */ /* 0x000fda00000e0000 */
[----:B------:R-:W-:-:S09]  /*0210*/  UISETP.NE.AND UP0, UPT, UR4, 0x2, UPT ;  /* 0x000000020400788c */ /* 0x000fd2000bf05270 */
[----:B------:R-:W-:Y:S05]  /*0220*/  BRA.U !UP0, `(.L_x_3) ;  /* 0x0000000108387547 */ /* 0x000fea000b800000 */
[----:B------:R-:W-:Y:S02]  /*0230*/  R2UR UR4, R3 ;  /* 0x00000000030472ca */ /* 0x000fe400000e0000 */
[----:B------:R-:W-:Y:S02]  /*0240*/  PLOP3.LUT P0, PT, PT, PT, PT, 0x80, 0x8 ;  /* 0x000000000008781c */ /* 0x000fe40003f0f070 */
[----:B------:R-:W-:Y:S02]  /*0250*/  PLOP3.LUT P2, PT, PT, PT, PT, 0x80, 0x8 ;  /* 0x000000000008781c */ /* 0x000fe40003f4f070 */
[----:B------:R-:W-:Y:S02]  /*0260*/  PLOP3.LUT P1, PT, PT, PT, PT, 0x8, 0x80 ;  /* 0x000000000080781c */ /* 0x000fe40003f2e170 */
[----:B------:R-:W-:Y:S02]  /*0270*/  PLOP3.LUT P4, PT, PT, PT, PT, 0x80, 0x8 ;  /* 0x000000000008781c */ /* 0x000fe40003f8f070 */
[----:B------:R-:W-:-:S03]  /*0280*/  P2R R6, PR, RZ, 0x1 ;  /* 0x00000001ff067803 */ /* 0x000fc60000000000 */
[----:B------:R-:W-:-:S09]  /*0290*/  UISETP.NE.AND UP0, UPT, UR4, 0x1, UPT ;  /* 0x000000010400788c */ /* 0x000fd2000bf05270 */
[----:B------:R-:W-:Y:S05]  /*02a0*/  BRA.U UP0, `(.L_x_4) ;  /* 0x00000001002c7547 */ /* 0x000fea000b800000 */
.L_x_2:
[----:B------:R-:W-:Y:S02]  /*02b0*/  PLOP3.LUT P0, PT, PT, PT, PT, 0x8, 0x80 ;  /* 0x000000000080781c */ /* 0x000fe40003f0e170 */
[----:B------:R-:W-:Y:S02]  /*02c0*/  PLOP3.LUT P2, PT, PT, PT, PT, 0x80, 0x8 ;  /* 0x000000000008781c */ /* 0x000fe40003f4f070 */
[----:B------:R-:W-:Y:S02]  /*02d0*/  PLOP3.LUT P1, PT, PT, PT, PT, 0x8, 0x80 ;  /* 0x000000000080781c */ /* 0x000fe40003f2e170 */
[----:B------:R-:W-:Y:S02]  /*02e0*/  PLOP3.LUT P4, PT, PT, PT, PT, 0x8, 0x80 ;  /* 0x000000000080781c */ /* 0x000fe40003f8e170 */
[----:B------:R-:W-:Y:S01]  /*02f0*/  P2R R6, PR, RZ, 0x1 ;  /* 0x00000001ff067803 */ /* 0x000fe20000000000 */
[----:B------:R-:W-:Y:S05]  /*0300*/  BRA `(.L_x_4) ;  /* 0x0000000000147947 */ /* 0x000fea0003800000 */
.L_x_3:
[----:B------:R-:W-:Y:S02]  /*0310*/  PLOP3.LUT P0, PT, PT, PT, PT, 0x80, 0x8 ;  /* 0x000000000008781c */ /* 0x000fe40003f0f070 */
[----:B------:R-:W-:Y:S02]  /*0320*/  PLOP3.LUT P2, PT, PT, PT, PT, 0x8, 0x80 ;  /* 0x000000000080781c */ /* 0x000fe40003f4e170 */
[----:B------:R-:W-:Y:S02]  /*0330*/  PLOP3.LUT P1, PT, PT, PT, PT, 0x80, 0x8 ;  /* 0x000000000008781c */ /* 0x000fe40003f2f070 */
[----:B------:R-:W-:Y:S02]  /*0340*/  PLOP3.LUT P4, PT, PT, PT, PT, 0x8, 0x80 ;  /* 0x000000000080781c */ /* 0x000fe40003f8e170 */
[----:B------:R-:W-:-:S11]  /*0350*/  P2R R6, PR, RZ, 0x1 ;  /* 0x00000001ff067803 */ /* 0x000fd60000000000 */
.L_x_4:
[----:B------:R-:W-:Y:S05]  /*0360*/  BSYNC.RECONVERGENT B0 ;  /* 0x0000000000007941 */ /* 0x000fea0003800200 */
.L_x_0:
[----:B------:R-:W1:Y:S01]  /*0370*/  SHFL.IDX PT, R0, R4, RZ, 0x1f ;  /* 0x00001fff04007589 */ /* 0x000e6200000e0000 */
[----:B------:R-:W-:-:S13]  /*0380*/  R2UR UR4, R3 ;  /* 0x00000000030472ca */ /* 0x000fda00000e0000 */
[----:B------:R-:W-:Y:S01]  /*0390*/  UISETP.NE.AND UP0, UPT, UR4, 0x2, UPT ;  /* 0x000000020400788c */ /* 0x000fe2000bf05270 */
[----:B-1----:R-:W-:-:S13]  /*03a0*/  ISETP.NE.AND P0, PT, R0, RZ, PT ;  /* 0x000000ff0000720c */ /* 0x002fda0003f05270 */
[----:B------:R-:W-:Y:S05]  /*03b0*/  @P0 BRA `(.L_x_5) ;  /* 0x0000000000380947 */ /* 0x000fea0003800000 */
[----:B------:R-:W1:Y:S01]  /*03c0*/  S2UR UR4, SR_CgaCtaId ;  /* 0x00000000000479c3 */ /* 0x000e620000008800 */
[----:B------:R-:W-:Y:S01]  /*03d0*/  UMOV UR5, 0x400 ;  /* 0x0000040000057882 */ /* 0x000fe20000000000 */
[----:B------:R-:W-:Y:S01]  /*03e0*/  UMOV UR6, 0x1 ;  /* 0x0000000100067882 */ /* 0x000fe20000000000 */
[----:B------:R-:W-:Y:S01]  /*03f0*/  ELECT P0, URZ, PT ;  /* 0x0000000000ff782f */ /* 0x000fe20003800000 */
[----:B------:R-:W-:-:S04]  /*0400*/  UIADD3 UR6, UPT, UPT, -UR6, 0x100000, URZ ;  /* 0x0010000006067890 */ /* 0x000fc8000fffe1ff */
[----:B------:R-:W-:Y:S02]  /*0410*/  USHF.L.U32 UR7, UR6, 0xb, URZ ;  /* 0x0000000b06077899 */ /* 0x000fe400080006ff */
[----:B------:R-:W-:Y:S02]  /*0420*/  USHF.L.U32 UR6, UR6, 0x1, URZ ;  /* 0x0000000106067899 */ /* 0x000fe400080006ff */
[----:B-1----:R-:W-:Y:S01]  /*0430*/  ULEA UR4, UR4, UR5, 0x18 ;  /* 0x0000000504047291 */ /* 0x002fe2000f8ec0ff */
[----:B------:R-:W1:Y:S11]  /*0440*/  FENCE.VIEW.ASYNC.S ;  /* 0x00000000000073c6 */ /* 0x000e760000000000 */
[----:B-1----:R1:W2:Y:S01]  /*0450*/  SYNCS.EXCH.64 URZ, [UR4+0x29800], UR6 ;  /* 0x0298000604ff75b2 */ /* 0x0022a20008000100 */
[----:B------:R1:W3:Y:S01]  /*0460*/  SYNCS.EXCH.64 URZ, [UR4+0x29810], UR6 ;  /* 0x0298100604ff75b2 */ /* 0x0002e20008000100 */
[----:B------:R1:W4:Y:S01]  /*0470*/  SYNCS.EXCH.64 URZ, [UR4+0x29808], UR6 ;  /* 0x0298080604ff75b2 */ /* 0x0003220008000100 */
[----:B------:R1:W1:Y:S01]  /*0480*/  SYNCS.EXCH.64 URZ, [UR4+0x29818], UR6 ;  /* 0x0298180604ff75b2 */ /* 0x0002620008000100 */
[----:B------:R-:W-:Y:S01]  /*0490*/  NOP ;  /* 0x0000000000007918 */ /* 0x000fe20000000000 */
.L_x_5:
[----:B------:R-:W-:Y:S01]  /*04a0*/  NOP ;  /* 0x0000000000007918 */ /* 0x000fe20000000000 */
[----:B------:R-:W-:Y:S05]  /*04b0*/  BRA.U !UP0, `(.L_x_6) ;  /* 0x00000001082c7547 */ /* 0x000fea000b800000 */
[----:B-1----:R-:W-:Y:S01]  /*04c0*/  R2UR UR4, R3 ;  /* 0x00000000030472ca */ /* 0x002fe200000e0000 */
[----:B------:R-:W-:Y:S02]  /*04d0*/  UPLOP3.LUT UP4, UPT, UPT, UPT, UPT, 0x80, 0x8 ;  /* 0x000000000008789c */ /* 0x000fe40003f8f070 */
[----:B------:R-:W-:Y:S02]  /*04e0*/  UPLOP3.LUT UP3, UPT, UPT, UPT, UPT, 0x40, 0x4 ;  /* 0x000000000004789c */ /* 0x000fe40003f6e870 */
[----:B------:R-:W-:Y:S02]  /*04f0*/  UPLOP3.LUT UP2, UPT, UPT, UPT, UPT, 0x80, 0x8 ;  /* 0x000000000008789c */ /* 0x000fe40003f4f070 */
[----:B------:R-:W-:-:S06]  /*0500*/  UPLOP3.LUT UP1, UPT, UPT, UPT, UPT, 0x80, 0x8 ;  /* 0x000000000008789c */ /* 0x000fcc0003f2f070 */
[----:B------:R-:W-:-:S09]  /*0510*/  UISETP.NE.AND UP0, UPT, UR4, 0x1, UPT ;  /* 0x000000010400788c */ /* 0x000fd2000bf05270 */
[----:B------:R-:W-:Y:S05]  /*0520*/  BRA.U UP0, `(.L_x_7) ;  /* 0x0000000100207547 */ /* 0x000fea000b800000 */
[----:B------:R-:W-:Y:S02]  /*0530*/  UPLOP3.LUT UP3, UPT, UPT, UPT, UPT, 0x40, 0x4 ;  /* 0x000000000004789c */ /* 0x000fe40003f6e870 */
[----:B------:R-:W-:Y:S02]  /*0540*/  UPLOP3.LUT UP2, UPT, UPT, UPT, UPT, 0x40, 0x4 ;  /* 0x000000000004789c */ /* 0x000fe40003f4e870 */
[----:B------:R-:W-:Y:S01]  /*0550*/  UPLOP3.LUT UP1, UPT, UPT, UPT, UPT, 0x40, 0x4 ;  /* 0x000000000004789c */ /* 0x000fe20003f2e870 */
[----:B------:R-:W-:Y:S05]  /*0560*/  BRA `(.L_x_7) ;  /* 0x0000000000107947 */ /* 0x000fea0003800000 */
.L_x_6:
[----:B------:R-:W-:Y:S02]  /*0570*/  UPLOP3.LUT UP4, UPT, UPT, UPT, UPT, 0x40, 0x4 ;  /* 0x000000000004789c */ /* 0x000fe40003f8e870 */
[----:B------:R-:W-:Y:S02]  /*0580*/  UPLOP3.LUT UP3, UPT, UPT, UPT, UPT, 0x80, 0x8 ;  /* 0x000000000008789c */ /* 0x000fe40003f6f070 */
[----:B------:R-:W-:Y:S02]  /*0590*/  UPLOP3.LUT UP2, UPT, UPT, UPT, UPT, 0x40, 0x4 ;  /* 0x000000000004789c */ /* 0x000fe40003f4e870 */
[----:B------:R-:W-:Y:S02]  /*05a0*/  UPLOP3.LUT UP1, UPT, UPT, UPT, UPT, 0x80, 0x8 ;  /* 0x000000000008789c */ /* 0x000fe40003f2f070 */
.L_x_7:
[----:B------:R-:W5:Y:S02]  /*05b0*/  SHFL.IDX PT, R0, R4, RZ, 0x1f ;  /* 0x00001fff04007589 */ /* 0x000f6400000e0000 */
[----:B-----5:R-:W-:-:S13]  /*05c0*/  ISETP.NE.AND P0, PT, R0, 0x1, PT ;  /* 0x000000010000780c */ /* 0x020fda0003f05270 */
[----:B------:R-:W-:Y:S05]  /*05d0*/  @P0 BRA `(.L_x_8) ;  /* 0x0000000000300947 */ /* 0x000fea0003800000 */
[----:B-1----:R-:W1:Y:S01]  /*05e0*/  S2UR UR4, SR_CgaCtaId ;  /* 0x00000000000479c3 */ /* 0x002e620000008800 */
[----:B------:R-:W-:Y:S01]  /*05f0*/  UMOV UR6, 0x400 ;  /* 0x0000040000067882 */ /* 0x000fe20000000000 */
[----:B------:R-:W-:Y:S01]  /*0600*/  UMOV UR5, 0x1 ;  /* 0x0000000100057882 */ /* 0x000fe20000000000 */
[----:B------:R-:W-:Y:S01]  /*0610*/  ELECT P0, URZ, PT ;  /* 0x0000000000ff782f */ /* 0x000fe20003800000 */
[----:B-1----:R-:W-:Y:S02]  /*0620*/  ULEA UR6, UR4, UR6, 0x18 ;  /* 0x0000000604067291 */ /* 0x002fe4000f8ec0ff */
[----:B------:R-:W-:-:S04]  /*0630*/  UIADD3 UR4, UPT, UPT, -UR5, 0x100000, URZ ;  /* 0x0010000005047890 */ /* 0x000fc8000fffe1ff */
[----:B------:R-:W-:Y:S02]  /*0640*/  USHF.L.U32 UR5, UR4, 0xb, URZ ;  /* 0x0000000b04057899 */ /* 0x000fe400080006ff */
[----:B------:R-:W-:Y:S01]  /*0650*/  USHF.L.U32 UR4, UR4, 0x1, URZ ;  /* 0x0000000104047899 */ /* 0x000fe200080006ff */
[----:B------:R-:W1:Y:S11]  /*0660*/  FENCE.VIEW.ASYNC.S ;  /* 0x00000000000073c6 */ /* 0x000e760000000000 */
[----:B-1----:R1:W1:Y:S01]  /*0670*/  SYNCS.EXCH.64 URZ, [UR6+0x29820], UR4 ;  /* 0x0298200406ff75b2 */ /* 0x0022620008000100 */
[----:B------:R1:W1:Y:S01]  /*0680*/  SYNCS.EXCH.64 URZ, [UR6+0x29828], UR4 ;  /* 0x0298280406ff75b2 */ /* 0x0002620008000100 */
[----:B------:R-:W-:Y:S01]  /*0690*/  NOP ;  /* 0x0000000000007918 */ /* 0x000fe20000000000 */
.L_x_8:
[----:B------:R-:W5:Y:S01]  /*06a0*/  SHFL.IDX PT, R0, R4, RZ, 0x1f ;  /* 0x00001fff04007589 */ /* 0x000f6200000e0000 */
[----:B------:R-:W-:Y:S01]  /*06b0*/  NOP ;  /* 0x0000000000007918 */ /* 0x000fe20000000000 */
[----:B-----5:R-:W-:-:S13]  /*06c0*/  ISETP.NE.AND P0, PT, R0, 0x2, PT ;  /* 0x000000020000780c */ /* 0x020fda0003f05270 */
[----:B------:R-:W-:Y:S05]  /*06d0*/  @P0 BRA `(.L_x_9) ;  /* 0x0000000000400947 */ /* 0x000fea0003800000 */
[----:B-1----:R-:W1:Y:S01]  /*06e0*/  S2UR UR4, SR_CgaCtaId ;  /* 0x00000000000479c3 */ /* 0x002e620000008800 */
[----:B------:R-:W-:Y:S01]  /*06f0*/  UMOV UR5, 0x400 ;  /* 0x0000040000057882 */ /* 0x000fe20000000000 */
[----:B------:R-:W-:Y:S01]  /*0700*/  UMOV UR8, 0x20 ;  /* 0x0000002000087882 */ /* 0x000fe20000000000 */
[----:B------:R-:W-:Y:S01]  /*0710*/  UMOV UR6, 0x100 ;  /* 0x0000010000067882 */ /* 0x000fe20000000000 */
[----:B------:R-:W-:-:S04]  /*0720*/  UIADD3 UR8, UPT, UPT, -UR8, 0x100000, URZ ;  /* 0x0010000008087890 */ /* 0x000fc8000fffe1ff */
[----:B------:R-:W-:Y:S02]  /*0730*/  USHF.L.U32 UR9, UR8, 0xb, URZ ;  /* 0x0000000b08097899 */ /* 0x000fe400080006ff */
[----:B------:R-:W-:Y:S02]  /*0740*/  USHF.L.U32 UR8, UR8, 0x1, URZ ;  /* 0x0000000108087899 */ /* 0x000fe400080006ff */
[----:B------:R-:W-:-:S04]  /*0750*/  UIADD3 UR6, UPT, UPT, -UR6, 0x100000, URZ ;  /* 0x0010000006067890 */ /* 0x000fc8000fffe1ff */
[----:B------:R-:W-:Y:S02]  /*0760*/  USHF.L.U32 UR7, UR6, 0xb, URZ ;  /* 0x0000000b06077899 */ /* 0x000fe400080006ff */
[----:B------:R-:W-:Y:S01]  /*0770*/  USHF.L.U32 UR6, UR6, 0x1, URZ ;  /* 0x0000000106067899 */ /* 0x000fe200080006ff */
[----:B------:R-:W-:Y:S01]  /*0780*/  ELECT P0, URZ, PT ;  /* 0x0000000000ff782f */ /* 0x000fe20003800000 */
[----:B-1----:R-:W-:Y:S01]  /*0790*/  ULEA UR4, UR4, UR5, 0x18 ;  /* 0x0000000504047291 */ /* 0x002fe2000f8ec0ff */
[----:B------:R-:W1:Y:S11]  /*07a0*/  FENCE.VIEW.ASYNC.S ;  /* 0x00000000000073c6 */ /* 0x000e760000000000 */
[----:B-1----:R1:W1:Y:S01]  /*07b0*/  SYNCS.EXCH.64 URZ, [UR4+0x29830], UR8 ;  /* 0x0298300804ff75b2 */ /* 0x0022620008000100 */
[----:B------:R1:W1:Y:S01]  /*07c0*/  SYNCS.EXCH.64 URZ, [UR4+0x29838], UR6 ;  /* 0x0298380604ff75b2 */ /* 0x0002620008000100 */
[----:B------:R-:W-:Y:S01]  /*07d0*/  NOP ;  /* 0x0000000000007918 */ /* 0x000fe20000000000 */
.L_x_9:
        /* <DEDUP_REMOVED lines=20> */
.L_x_10:
        /* <DEDUP_REMOVED lines=20> */
.L_x_11:
        /* <DEDUP_REMOVED lines=20> */
.L_x_12:
        /* <DEDUP_REMOVED lines=20> */
.L_x_13:
        /* <DEDUP_REMOVED lines=20> */
.L_x_14:
        /* <DEDUP_REMOVED lines=20> */
.L_x_15:
        /* <DEDUP_REMOVED lines=19> */
[----:B------:R1:W1:Y:S01]  /*1090*/  SYNCS.EXCH.64 URZ, [UR4+0x298a8], UR8 ;  /* 0x0298a80804ff75b2 */ /* 0x0002620008000100 */
[----:B------:R1:W1:Y:S01]  /*10a0*/  SYNCS.EXCH.64 URZ, [UR4+0x298b8], UR6 ;  /* 0x0298b80604ff75b2 */ /* 0x0002620008000100 */
[----:B------:R-:W-:Y:S01]  /*10b0*/  NOP ;  /* 0x0000000000007918 */ /* 0x000fe20000000000 */
.L_x_16:
[----:B------:R-:W-:Y:S01]  /*10c0*/  NOP ;  /* 0x0000000000007918 */ /* 0x000fe20000000000 */
[----:B------:R-:W5:Y:S08]  /*10d0*/  LDC.64 R4, c[0x0][0x380] ;  /* 0x0000e000ff047b82 */ /* 0x000f700000000a00 */
[----:B------:R-:W2:Y:S08]  /*10e0*/  S2UR UR51, SR_CTAID.X ;  /* 0x00000000003379c3 */ /* 0x000eb00000002500 */
[----:B------:R-:W1:Y:S08]  /*10f0*/  S2UR UR45, SR_CTAID.Y ;  /* 0x00000000002d79c3 */ /* 0x000e700000002600 */
[----:B------:R-:W1:Y:S01]  /*1100*/  S2UR UR46, SR_CTAID.Z ;  /* 0x00000000002e79c3 */ /* 0x000e620000002700 */
[----:B-----5:R-:W-:-:S05]  /*1110*/  VIADD R8, R4, 0x7f ;  /* 0x0000007f04087836 */ /* 0x020fca0000000000 */
[----:B------:R-:W-:Y:S01]  /*1120*/  SHF.R.S32.HI R0, RZ, 0x1f, R8 ;  /* 0x0000001fff007819 */ /* 0x000fe20000011408 */
[----:B--2---:R-:W-:-:S03]  /*1130*/  USHF.L.U32 UR51, UR51, 0x7, URZ ;  /* 0x0000000733337899 */ /* 0x004fc600080006ff */
[----:B------:R-:W-:Y:S01]  /*1140*/  LEA.HI R0, R0, R8, RZ, 0x7 ;  /* 0x0000000800007211 */ /* 0x000fe200078f38ff */
[----:B-1-34-:R-:W-:Y:S08]  /*1150*/  BAR.SYNC.DEFER_BLOCKING 0x0 ;  /* 0x0000000000007b1d */ /* 0x01aff00000010000 */
[----:B------:R-:W-:Y:S01]  /*1160*/  BAR.SYNC.DEFER_BLOCKING 0x0 ;  /* 0x0000000000007b1d */ /* 0x000fe20000010000 */
[----:B------:R-:W-:-:S02]  /*1170*/  ISETP.LE.U32.AND P0, PT, R5, UR51, PT ;  /* 0x0000003305007c0c */ /* 0x000fc4000bf03070 */
[----:B------:R-:W-:-:S11]  /*1180*/  SHF.R.S32.HI R0, RZ, 0x7, R0 ;  /* 0x00000007ff007819 */ /* 0x000fd60000011400 */
[----:B------:R-:W-:Y:S05]  /*1190*/  @P0 EXIT ;  /* 0x000000000000094d */ /* 0x000fea0003800000 */
[----:B------:R-:W1:Y:S01]  /*11a0*/  LDCU UR4, c[0x0][0x390] ;  /* 0x00007200ff0477ac */ /* 0x000e620008000800 */
[----:B------:R-:W2:Y:S01]  /*11b0*/  LDCU.64 UR54, c[0x0][0x358] ;  /* 0x00006b00ff3677ac */ /* 0x000ea20008000a00 */
[----:B-1----:R-:W-:-:S05]  /*11c0*/  IMAD R5, R0, UR4, RZ ;  /* 0x0000000400057c24 */ /* 0x002fca000f8e02ff */
[----:B------:R1:W-:Y:S01]  /*11d0*/  STL [R1], R5 ;  /* 0x0000000501007387 */ /* 0x0003e20000100800 */
[----:B------:R-:W-:-:S13]  /*11e0*/  ISETP.GT.AND P0, PT, R5, RZ, PT ;  /* 0x000000ff0500720c */ /* 0x000fda0003f04270 */
[----:B--2---:R-:W-:Y:S05]  /*11f0*/  @P0 BRA `(.L_x_17) ;  /* 0x0000000c00e00947 */ /* 0x004fea0003800000 */
[----:B------:R-:W2:Y:S01]  /*1200*/  LDC R14, c[0x0][0x360] ;  /* 0x0000d800ff0e7b82 */ /* 0x000ea20000000800 */
[----:B------:R-:W3:Y:S01]  /*1210*/  LDCU.64 UR4, c[0x0][0x988] ;  /* 0x00013100ff0477ac */ /* 0x000ee20008000a00 */
[----:B------:R-:W-:Y:S01]  /*1220*/  MOV R4, 0x1330 ;  /* 0x0000133000047802 */ /* 0x000fe20000000f00 */
[----:B------:R-:W4:Y:S01]  /*1230*/  LDCU.64 UR6, c[0x0][0x9a0] ;  /* 0x00013400ff0677ac */ /* 0x000f220008000a00 */
[----:B------:R-:W5:Y:S01]  /*1240*/  LDCU UR8, c[0x0][0x990] ;  /* 0x00013200ff0877ac */ /* 0x000f620008000800 */
[----:B------:R-:W1:Y:S01]  /*1250*/  LDCU UR9, c[0x0][0x9a8] ;  /* 0x00013500ff0977ac */ /* 0x000e620008000800 */
[----:B---3--:R-:W-:Y:S02]  /*1260*/  UIMAD UR5, UR45, UR5, URZ ;  /* 0x000000052d0572a4 */ /* 0x008fe4000f8e02ff */
[----:B----4-:R-:W-:Y:S01]  /*1270*/  UIMAD UR45, UR45, UR7, URZ ;  /* 0x000000072d2d72a4 */ /* 0x010fe2000f8e02ff */
[----:B--2---:R-:W-:Y:S01]  /*1280*/  IMAD.IADD R0, R2, 0x1, R14 ;  /* 0x0000000102007824 */ /* 0x004fe200078e020e */
[----:B------:R-:W-:Y:S01]  /*1290*/  UIMAD UR5, UR51, UR4, UR5 ;  /* 0x00000004330572a4 */ /* 0x000fe2000f8e0205 */
[----:B------:R-:W-:Y:S01]  /*12a0*/  LOP3.LUT R6, R14, 0xffff, RZ, 0xc0, !PT ;  /* 0x0000ffff0e067812 */ /* 0x000fe200078ec0ff */
[----:B------:R-:W-:Y:S01]  /*12b0*/  UIMAD UR45, UR51, UR6, UR45 ;  /* 0x00000006332d72a4 */ /* 0x000fe2000f8e022d */
[----:B------:R-:W-:Y:S01]  /*12c0*/  IMAD.MOV R0, RZ, RZ, -R0 ;  /* 0x000000ffff007224 */ /* 0x000fe200078e0a00 */
[----:B-----5:R-:W-:-:S02]  /*12d0*/  UIMAD UR5, UR46, UR8, UR5 ;  /* 0x000000082e0572a4 */ /* 0x020fc4000f8e0205 */
[----:B-1----:R-:W-:Y:S02]  /*12e0*/  UIMAD UR46, UR46, UR9, UR45 ;  /* 0x000000092e2e72a4 */ /* 0x002fe4000f8e022d */
[----:B------:R-:W-:-:S05]  /*12f0*/  PRMT R0, R0, 0x7710, RZ ;  /* 0x0000771000007816 */ /* 0x000fca00000000ff */
[----:B------:R-:W-:-:S05]  /*1300*/  VIADD R0, R0, 0x27ff ;  /* 0x000027ff00007836 */ /* 0x000fca0000000000 */
[----:B------:R-:W-:Y:S02]  /*1310*/  LOP3.LUT R0, R0, 0xffff, RZ, 0xc0, !PT ;  /* 0x0000ffff00007812 */ /* 0x000fe400078ec0ff */
[----:B------:R-:W-:Y:S05]  /*1320*/  CALL.REL.NOINC `($__internal_3_$__cuda_sm20_div_u16) ;  /* 0x000000e400b87944 */ /* 0x000fea0003c00000 */
[----:B------:R-:W-:Y:S01]  /*1330*/  LOP3.LUT R16, R16, 0x3, RZ, 0xc0, !PT ;  /* 0x0000000310107812 */ /* 0x000fe200078ec0ff */
[----:B------:R-:W1:Y:S01]  /*1340*/  LDCU UR4, c[0x0][0x388] ;  /* 0x00007100ff0477ac */ /* 0x000e620008000800 */
[----:B------:R-:W-:Y:S01]  /*1350*/  BSSY.RECONVERGENT B1, `(.L_x_18) ;  /* 0x000001d000017945 */ /* 0x000fe20003800200 */
[----:B------:R-:W-:Y:S01]  /*1360*/  IMAD.MOV.U32 R6, RZ, RZ, R2 ;  /* 0x000000ffff067224 */ /* 0x000fe200078e0002 */
[----:B------:R-:W-:-:S13]  /*1370*/  ISETP.NE.AND P0, PT, R16, 0x2, PT ;  /* 0x000000021000780c */ /* 0x000fda0003f05270 */
[----:B------:R-:W-:Y:S05]  /*1380*/  @!P0 BRA `(.L_x_19) ;  /* 0x0000000000648947 */ /* 0x000fea0003800000 */
[----:B------:R-:W2:Y:S01]  /*1390*/  LDC R5, c[0x0][0x384] ;  /* 0x0000e100ff057b82 */ /* 0x000ea20000000800 */
[----:B------:R-:W-:Y:S01]  /*13a0*/  HFMA2 R7, -RZ, RZ, 0, 0 ;  /* 0x00000000ff077431 */ /* 0x000fe200000001ff */
[----:B------:R-:W-:-:S07]  /*13b0*/  MOV R6, R2 ;  /* 0x0000000200067202 */ /* 0x000fce0000000f00 */
.L_x_22:
[----:B------:R-:W-:Y:S01]  /*13c0*/  LOP3.LUT R3, R6, 0x7f, RZ, 0xc0, !PT ;  /* 0x0000007f06037812 */ /* 0x000fe200078ec0ff */
[----:B------:R-:W-:Y:S01]  /*13d0*/  VIADD R7, R7, 0x1 ;  /* 0x0000000107077836 */ /* 0x000fe20000000000 */
[----:B------:R-:W-:Y:S03]  /*13e0*/  BSSY.RECONVERGENT B0, `(.L_x_20) ;  /* 0x0000011000007945 */ /* 0x000fe60003800200 */
[----:B------:R-:W-:Y:S01]  /*13f0*/  VIADD R4, R3, UR51 ;  /* 0x0000003303047c36 */ /* 0x000fe20008000000 */
[----:B------:R-:W-:Y:S04]  /*1400*/  LOP3.LUT R0, R7, R16, RZ, 0x3c, !PT ;  /* 0x0000001007007212 */ /* 0x000fe800078e3cff */
[----:B--2---:R-:W-:Y:S02]  /*1410*/  ISETP.GE.U32.AND P0, PT, R4, R5, PT ;  /* 0x000000050400720c */ /* 0x004fe40003f06070 */
[----:B------:R-:W-:Y:S11]  /*1420*/  ISETP.NE.AND P2, PT, R0, 0x2, PT ;  /* 0x000000020000780c */ /* 0x000ff60003f45270 */
[----:B------:R-:W-:Y:S05]  /*1430*/  @P0 BRA `(.L_x_21) ;  /* 0x00000000002c0947 */ /* 0x000fea0003800000 */
[----:B------:R-:W-:Y:S04]  /*1440*/  SHF.R.U32.HI R0, RZ, 0x7, R6 ;  /* 0x00000007ff007819 */ /* 0x000fe80000011606 */
[----:B-1----:R-:W-:Y:S11]  /*1450*/  ISETP.GE.AND P0, PT, R0, UR4, PT ;  /* 0x0000000400007c0c */ /* 0x002ff6000bf06270 */
[----:B------:R-:W-:Y:S02]  /*1460*/  @!UPT UIADD3 URZ, UPT, UPT, URZ, URZ, URZ ;  /* 0x000000fffffff290 */ /* 0x000fe4000fffe0ff */
[----:B------:R-:W1:Y:S08]  /*1470*/  @!P0 LDC R4, c[0x0][0x988] ;  /* 0x00026200ff048b82 */ /* 0x000e700000000800 */
[----:B------:R-:W2:Y:S01]  /*1480*/  @!P0 LDC.64 R8, c[0x0][0x980] ;  /* 0x00026000ff088b82 */ /* 0x000ea20000000a00 */
[----:B-1----:R-:W-:Y:S05]  /*1490*/  @!P0 IMAD R0, R3, R4, R0 ;  /* 0x0000000403008224 */ /* 0x002fea00078e0200 */
[C---:B------:R-:W-:Y:S04]  /*14a0*/  @!P0 IADD3 R3, P1, PT, R0.reuse, UR5, RZ ;  /* 0x0000000500038c10 */ /* 0x040fe8000ff3e0ff */
[----:B------:R-:W-:Y:S02]  /*14b0*/  @!P0 LEA.HI.X.SX32 R0, R0, RZ, 0x1, P1 ;  /* 0x000000ff00008211 */ /* 0x000fe400008f0eff */
[C---:B--2---:R-:W-:Y:S04]  /*14c0*/  @!P0 LEA R8, P1, R3.reuse, R8, 0x1 ;  /* 0x0000000803088211 */ /* 0x044fe800078208ff */
[----:B------:R-:W-:Y:S05]  /*14d0*/  @!P0 LEA.HI.X R9, R3, R9, R0, 0x1, P1 ;  /* 0x0000000903098211 */ /* 0x000fea00008f0c00 */
[----:B------:R2:W-:Y:S04]  /*14e0*/  @!P0 STG.E.U16 desc[UR54][R8.64], RZ ;  /* 0x000000ff08008986 */ /* 0x0005e8000c101536 */
.L_x_21:
[----:B-1----:R-:W-:Y:S05]  /*14f0*/  BSYNC.RECONVERGENT B0 ;  /* 0x0000000000007941 */ /* 0x002fea0003800200 */
.L_x_20:
[----:B------:R-:W-:Y:S01]  /*1500*/  IADD3 R6, PT, PT, R14, R6, RZ ;  /* 0x000000060e067210 */ /* 0x000fe20007ffe0ff */
[----:B------:R-:W-:Y:S06]  /*1510*/  @P2 BRA `(.L_x_22) ;  /* 0xfffffffc00a82947 */ /* 0x000fec000383ffff */
.L_x_19:
[----:B-1----:R-:W-:Y:S05]  /*1520*/  BSYNC.RECONVERGENT B1 ;  /* 0x0000000000017941 */ /* 0x002fea0003800200 */
.L_x_18:
[----:B------:R-:W1:Y:S01]  /*1530*/  LDC R17, c[0x0][0x384] ;  /* 0x0000e100ff117b82 */ /* 0x000e620000000800 */
[----:B------:R-:W-:Y:S01]  /*1540*/  BSSY.RECONVERGENT B1, `(.L_x_23) ;  /* 0x0000052000017945 */ /* 0x000fe20003800200 */
[C---:B------:R-:W-:Y:S01]  /*1550*/  LEA R5, R14.reuse, R6, 0x1 ;  /* 0x000000060e057211 */ /* 0x040fe200078e08ff */
[C---:B------:R-:W-:Y:S01]  /*1560*/  IMAD R4, R14.reuse, 0x3, R6 ;  /* 0x000000030e047824 */ /* 0x040fe200078e0206 */
[----:B------:R-:W-:Y:S01]  /*1570*/  SHF.L.U32 R15, R14, 0x2, RZ ;  /* 0x000000020e0f7819 */ /* 0x000fe200000006ff */
[----:B------:R-:W3:Y:S01]  /*1580*/  LDCU UR4, c[0x0][0x388] ;  /* 0x00007100ff0477ac */ /* 0x000ee20008000800 */
[----:B------:R-:W-:-:S07]  /*1590*/  IADD3 R3, PT, PT, R6, R14, RZ ;  /* 0x0000000e06037210 */ /* 0x000fce0007ffe0ff */
.L_x_32:
[----:B------:R-:W-:Y:S01]  /*15a0*/  LOP3.LUT R7, R6, 0x7f, RZ, 0xc0, !PT ;  /* 0x0000007f06077812 */ /* 0x000fe200078ec0ff */
[----:B------:R-:W-:Y:S01]  /*15b0*/  BSSY.RECONVERGENT B0, `(.L_x_24) ;  /* 0x0000018000007945 */ /* 0x000fe20003800200 */
[----:B--234-:R-:W-:Y:S02]  /*15c0*/  LOP3.LUT R9, R3, 0x7f, RZ, 0xc0, !PT ;  /* 0x0000007f03097812 */ /* 0x01cfe400078ec0ff */
[----:B------:R-:W-:Y:S01]  /*15d0*/  LOP3.LUT R10, R5, 0x7f, RZ, 0xc0, !PT ;  /* 0x0000007f050a7812 */ /* 0x000fe200078ec0ff */
[----:B-1----:R-:W-:Y:S01]  /*15e0*/  VIADD R13, R7, UR51 ;  /* 0x00000033070d7c36 */ /* 0x002fe20008000000 */
[----:B------:R-:W-:Y:S01]  /*15f0*/  LOP3.LUT R11, R4, 0x7f, RZ, 0xc0, !PT ;  /* 0x0000007f040b7812 */ /* 0x000fe200078ec0ff */
[----:B------:R-:W-:Y:S02]  /*1600*/  VIADD R12, R9, UR51 ;  /* 0x00000033090c7c36 */ /* 0x000fe40008000000 */
[----:B------:R-:W-:Y:S01]  /*1610*/  VIADD R8, R10, UR51 ;  /* 0x000000330a087c36 */ /* 0x000fe20008000000 */
[-C--:B-1----:R-:W-:Y:S01]  /*1620*/  ISETP.GE.U32.AND P0, PT, R13, R17.reuse, PT ;  /* 0x000000110d00720c */ /* 0x082fe20003f06070 */
[----:B------:R-:W-:Y:S01]  /*1630*/  VIADD R0, R11, UR51 ;  /* 0x000000330b007c36 */ /* 0x000fe20008000000 */
[-C--:B------:R-:W-:Y:S02]  /*1640*/  ISETP.GE.U32.AND P4, PT, R12, R17.reuse, PT ;  /* 0x000000110c00720c */ /* 0x080fe40003f86070 */
[-C--:B------:R-:W-:Y:S02]  /*1650*/  ISETP.GE.U32.AND P2, PT, R8, R17.reuse, PT ;  /* 0x000000110800720c */ /* 0x080fe40003f46070 */
[----:B------:R-:W-:Y:S07]  /*1660*/  ISETP.GE.U32.AND P1, PT, R0, R17, PT ;  /* 0x000000110000720c */ /* 0x000fee0003f26070 */
[----:B------:R-:W-:Y:S06]  /*1670*/  @P0 BRA `(.L_x_25) ;  /* 0x00000000002c0947 */ /* 0x000fec0003800000 */
[----:B------:R-:W-:Y:S04]  /*1680*/  SHF.R.U32.HI R0, RZ, 0x7, R6 ;  /* 0x00000007ff007819 */ /* 0x000fe80000011606 */
[----:B---3--:R-:W-:Y:S11]  /*1690*/  ISETP.GE.AND P0, PT, R0, UR4, PT ;  /* 0x0000000400007c0c */ /* 0x008ff6000bf06270 */
        /* <DEDUP_REMOVED lines=9> */
.L_x_25:
[----:B---3--:R-:W-:Y:S05]  /*1730*/  BSYNC.RECONVERGENT B0 ;  /* 0x0000000000007941 */ /* 0x008fea0003800200 */
.L_x_24:
[----:B------:R-:W-:Y:S04]  /*1740*/  BSSY.RECONVERGENT B0, `(.L_x_26) ;  /* 0x000000d000007945 */ /* 0x000fe80003800200 */
[----:B------:R-:W-:Y:S05]  /*1750*/  @P4 BRA `(.L_x_27) ;  /* 0x00000000002c4947 */ /* 0x000fea0003800000 */
[----:B------:R-:W-:Y:S04]  /*1760*/  SHF.R.U32.HI R0, RZ, 0x7, R3 ;  /* 0x00000007ff007819 */ /* 0x000fe80000011603 */
[----:B------:R-:W-:Y:S11]  /*1770*/  ISETP.GE.AND P0, PT, R0, UR4, PT ;  /* 0x0000000400007c0c */ /* 0x000ff6000bf06270 */
[----:B------:R-:W-:Y:S02]  /*1780*/  @!UPT UIADD3 URZ, UPT, UPT, URZ, URZ, URZ ;  /* 0x000000fffffff290 */ /* 0x000fe4000fffe0ff */
[----:B------:R-:W2:Y:S08]  /*1790*/  @!P0 LDC R7, c[0x0][0x988] ;  /* 0x00026200ff078b82 */ /* 0x000eb00000000800 */
[----:B-1----:R-:W1:Y:S01]  /*17a0*/  @!P0 LDC.64 R12, c[0x0][0x980] ;  /* 0x00026000ff0c8b82 */ /* 0x002e620000000a00 */
[----:B--2---:R-:W-:Y:S05]  /*17b0*/  @!P0 IMAD R0, R9, R7, R0 ;  /* 0x0000000709008224 */ /* 0x004fea00078e0200 */
[C---:B------:R-:W-:Y:S04]  /*17c0*/  @!P0 IADD3 R7, P3, PT, R0.reuse, UR5, RZ ;  /* 0x0000000500078c10 */ /* 0x040fe8000ff7e0ff */
[----:B------:R-:W-:Y:S02]  /*17d0*/  @!P0 LEA.HI.X.SX32 R0, R0, RZ, 0x1, P3 ;  /* 0x000000ff00008211 */ /* 0x000fe400018f0eff */
[C---:B-1----:R-:W-:Y:S04]  /*17e0*/  @!P0 LEA R12, P3, R7.reuse, R12, 0x1 ;  /* 0x0000000c070c8211 */ /* 0x042fe800078608ff */
[----:B------:R-:W-:Y:S05]  /*17f0*/  @!P0 LEA.HI.X R13, R7, R13, R0, 0x1, P3 ;  /* 0x0000000d070d8211 */ /* 0x000fea00018f0c00 */
[----:B------:R2:W-:Y:S04]  /*1800*/  @!P0 STG.E.U16 desc[UR54][R12.64], RZ ;  /* 0x000000ff0c008986 */ /* 0x0005e8000c101536 */
.L_x_27:
[----:B------:R-:W-:Y:S05]  /*1810*/  BSYNC.RECONVERGENT B0 ;  /* 0x0000000000007941 */ /* 0x000fea0003800200 */
.L_x_26:
[----:B------:R-:W-:Y:S04]  /*1820*/  BSSY.RECONVERGENT B0, `(.L_x_28) ;  /* 0x000000d000007945 */ /* 0x000fe80003800200 */
[----:B------:R-:W-:Y:S05]  /*1830*/  @P2 BRA `(.L_x_29) ;  /* 0x00000000002c2947 */ /* 0x000fea0003800000 */
[----:B------:R-:W-:Y:S04]  /*1840*/  SHF.R.U32.HI R0, RZ, 0x7, R5 ;  /* 0x00000007ff007819 */ /* 0x000fe80000011605 */
[----:B------:R-:W-:Y:S11]  /*1850*/  ISETP.GE.AND P0, PT, R0, UR4, PT ;  /* 0x0000000400007c0c */ /* 0x000ff6000bf06270 */
[----:B------:R-:W-:Y:S02]  /*1860*/  @!UPT UIADD3 URZ, UPT, UPT, URZ, URZ, URZ ;  /* 0x000000fffffff290 */ /* 0x000fe4000fffe0ff */
[----:B------:R-:W3:Y:S08]  /*1870*/  @!P0 LDC R7, c[0x0][0x988] ;  /* 0x00026200ff078b82 */ /* 0x000ef00000000800 */
[----:B------:R-:W4:Y:S01]  /*1880*/  @!P0 LDC.64 R8, c[0x0][0x980] ;  /* 0x00026000ff088b82 */ /* 0x000f220000000a00 */
[----:B---3--:R-:W-:Y:S05]  /*1890*/  @!P0 IMAD R0, R10, R7, R0 ;  /* 0x000000070a008224 */ /* 0x008fea00078e0200 */
[C---:B------:R-:W-:Y:S04]  /*18a0*/  @!P0 IADD3 R7, P2, PT, R0.reuse, UR5, RZ ;  /* 0x0000000500078c10 */ /* 0x040fe8000ff5e0ff */
[----:B------:R-:W-:Y:S02]  /*18b0*/  @!P0 LEA.HI.X.SX32 R0, R0, RZ, 0x1, P2 ;  /* 0x000000ff00008211 */ /* 0x000fe400010f0eff */
[C---:B----4-:R-:W-:Y:S04]  /*18c0*/  @!P0 LEA R8, P2, R7.reuse, R8, 0x1 ;  /* 0x0000000807088211 */ /* 0x050fe800078408ff */
[----:B------:R-:W-:Y:S05]  /*18d0*/  @!P0 LEA.HI.X R9, R7, R9, R0, 0x1, P2 ;  /* 0x0000000907098211 */ /* 0x000fea00010f0c00 */
[----:B------:R3:W-:Y:S04]  /*18e0*/  @!P0 STG.E.U16 desc[UR54][R8.64], RZ ;  /* 0x000000ff08008986 */ /* 0x0007e8000c101536 */
.L_x_29:
[----:B------:R-:W-:Y:S05]  /*18f0*/  BSYNC.RECONVERGENT B0 ;  /* 0x0000000000007941 */ /* 0x000fea0003800200 */
.L_x_28:
[----:B------:R-:W-:Y:S01]  /*1900*/  IADD3 R7, PT, PT, R14, R6, R14 ;  /* 0x000000060e077210 */ /* 0x000fe20007ffe00e */
[----:B------:R-:W-:Y:S04]  /*1910*/  BSSY.RECONVERGENT B0, `(.L_x_30) ;  /* 0x000000d000007945 */ /* 0x000fe80003800200 */
[----:B------:R-:W-:Y:S05]  /*1920*/  @P1 BRA `(.L_x_31) ;  /* 0x00000000002c1947 */ /* 0x000fea0003800000 */
[----:B------:R-:W-:Y:S04]  /*1930*/  SHF.R.U32.HI R0, RZ, 0x7, R4 ;  /* 0x00000007ff007819 */ /* 0x000fe80000011604 */
[----:B------:R-:W-:Y:S11]  /*1940*/  ISETP.GE.AND P0, PT, R0, UR4, PT ;  /* 0x0000000400007c0c */ /* 0x000ff6000bf06270 */
[----:B------:R-:W-:Y:S02]  /*1950*/  @!UPT UIADD3 URZ, UPT, UPT, URZ, URZ, URZ ;  /* 0x000000fffffff290 */ /* 0x000fe4000fffe0ff */
[----:B------:R-:W4:Y:S08]  /*1960*/  @!P0 LDC R6, c[0x0][0x988] ;  /* 0x00026200ff068b82 */ /* 0x000f300000000800 */
[----:B---3--:R-:W3:Y:S01]  /*1970*/  @!P0 LDC.64 R8, c[0x0][0x980] ;  /* 0x00026000ff088b82 */ /* 0x008ee20000000a00 */
[----:B----4-:R-:W-:Y:S05]  /*1980*/  @!P0 IMAD R0, R11, R6, R0 ;  /* 0x000000060b008224 */ /* 0x010fea00078e0200 */
[C---:B------:R-:W-:Y:S04]  /*1990*/  @!P0 IADD3 R6, P1, PT, R0.reuse, UR5, RZ ;  /* 0x0000000500068c10 */ /* 0x040fe8000ff3e0ff */
[----:B------:R-:W-:Y:S02]  /*19a0*/  @!P0 LEA.HI.X.SX32 R0, R0, RZ, 0x1, P1 ;  /* 0x000000ff00008211 */ /* 0x000fe400008f0eff */
[C---:B---3--:R-:W-:Y:S04]  /*19b0*/  @!P0 LEA R8, P1, R6.reuse, R8, 0x1 ;  /* 0x0000000806088211 */ /* 0x048fe800078208ff */
[----:B------:R-:W-:Y:S05]  /*19c0*/  @!P0 LEA.HI.X R9, R6, R9, R0, 0x1, P1 ;  /* 0x0000000906098211 */ /* 0x000fea00008f0c00 */
[----:B------:R4:W-:Y:S04]  /*19d0*/  @!P0 STG.E.U16 desc[UR54][R8.64], RZ ;  /* 0x000000ff08008986 */ /* 0x0009e8000c101536 */
.L_x_31:
[----:B------:R-:W-:Y:S05]  /*19e0*/  BSYNC.RECONVERGENT B0 ;  /* 0x0000000000007941 */ /* 0x000fea0003800200 */
.L_x_30:
[----:B------:R-:W-:Y:S01]  /*19f0*/  IADD3 R6, PT, PT, R14, R7, R14 ;  /* 0x000000070e067210 */ /* 0x000fe20007ffe00e */
[C---:B------:R-:W-:Y:S01]  /*1a00*/  IMAD.IADD R5, R15.reuse, 0x1, R5 ;  /* 0x000000010f057824 */ /* 0x040fe200078e0205 */
[C---:B------:R-:W-:Y:S01]  /*1a10*/  IADD3 R4, PT, PT, R15.reuse, R4, RZ ;  /* 0x000000040f047210 */ /* 0x040fe20007ffe0ff */
[----:B------:R-:W-:Y:S01]  /*1a20*/  IMAD.IADD R3, R15, 0x1, R3 ;  /* 0x000000010f037824 */ /* 0x000fe200078e0203 */
[----:B------:R-:W-:Y:S11]  /*1a30*/  ISETP.GE.U32.AND P0, PT, R6, 0x2800, PT ;  /* 0x000028000600780c */ /* 0x000ff60003f06070 */
[----:B------:R-:W-:Y:S02]  /*1a40*/  @!UPT UIADD3 URZ, UPT, UPT, URZ, URZ, URZ ;  /* 0x000000fffffff290 */ /* 0x000fe4000fffe0ff */
[----:B------:R-:W-:Y:S05]  /*1a50*/  @!P0 BRA `(.L_x_32) ;  /* 0xfffffff800d08947 */ /* 0x000fea000383ffff */
[----:B------:R-:W-:Y:S05]  /*1a60*/  BSYNC.RECONVERGENT B1 ;  /* 0x0000000000017941 */ /* 0x000fea0003800200 */
.L_x_23:
[----:B------:R-:W-:Y:S01]  /*1a70*/  ISETP.NE.AND P0, PT, R16, 0x2, PT ;  /* 0x000000021000780c */ /* 0x000fe20003f05270 */
[----:B------:R-:W1:Y:S01]  /*1a80*/  LDCU UR4, c[0x0][0x38c] ;  /* 0x00007180ff0477ac */ /* 0x000e620008000800 */
[----:B------:R-:W-:Y:S11]  /*1a90*/  BSSY.RECONVERGENT B1, `(.L_x_33) ;  /* 0x000001a000017945 */ /* 0x000ff60003800200 */
[----:B------:R-:W-:Y:S05]  /*1aa0*/  @!P0 BRA `(.L_x_34) ;  /* 0x0000000000608947 */ /* 0x000fea0003800000 */
[----:B------:R-:W1:Y:S01]  /*1ab0*/  LDC R5, c[0x0][0x384] ;  /* 0x0000e100ff057b82 */ /* 0x000e620000000800 */
[----:B---34-:R-:W-:-:S07]  /*1ac0*/  HFMA2 R8, -RZ, RZ, 0, 0 ;  /* 0x00000000ff087431 */ /* 0x018fce00000001ff */
.L_x_37:
[----:B------:R-:W-:Y:S01]  /*1ad0*/  LOP3.LUT R3, R2, 0x7f, RZ, 0xc0, !PT ;  /* 0x0000007f02037812 */ /* 0x000fe200078ec0ff */
[----:B------:R-:W-:Y:S01]  /*1ae0*/  VIADD R8, R8, 0x1 ;  /* 0x0000000108087836 */ /* 0x000fe20000000000 */
[----:B------:R-:W-:Y:S03]  /*1af0*/  BSSY.RECONVERGENT B0, `(.L_x_35) ;  /* 0x0000011000007945 */ /* 0x000fe60003800200 */
[----:B------:R-:W-:Y:S01]  /*1b00*/  VIADD R4, R3, UR51 ;  /* 0x0000003303047c36 */ /* 0x000fe20008000000 */
[----:B------:R-:W-:Y:S04]  /*1b10*/  LOP3.LUT R0, R8, R16, RZ, 0x3c, !PT ;  /* 0x0000001008007212 */ /* 0x000fe800078e3cff */
[----:B-1----:R-:W-:Y:S02]  /*1b20*/  ISETP.GE.U32.AND P0, PT, R4, R5, PT ;  /* 0x000000050400720c */ /* 0x002fe40003f06070 */
[----:B------:R-:W-:Y:S11]  /*1b30*/  ISETP.NE.AND P2, PT, R0, 0x2, PT ;  /* 0x000000020000780c */ /* 0x000ff60003f45270 */
[----:B------:R-:W-:Y:S05]  /*1b40*/  @P0 BRA `(.L_x_36) ;  /* 0x00000000002c0947 */ /* 0x000fea0003800000 */
[----:B------:R-:W-:Y:S04]  /*1b50*/  SHF.R.U32.HI R0, RZ, 0x7, R2 ;  /* 0x00000007ff007819 */ /* 0x000fe80000011602 */
[----:B------:R-:W-:Y:S11]  /*1b60*/  ISETP.GE.AND P0, PT, R0, UR4, PT ;  /* 0x0000000400007c0c */ /* 0x000ff6000bf06270 */
[----:B------:R-:W-:Y:S02]  /*1b70*/  @!UPT UIADD3 URZ, UPT, UPT, URZ, URZ, URZ ;  /* 0x000000fffffff290 */ /* 0x000fe4000fffe0ff */
[----:B------:R-:W1:Y:S08]  /*1b80*/  @!P0 LDC R4, c[0x0][0x9a0] ;  /* 0x00026800ff048b82 */ /* 0x000e700000000800 */
[----:B------:R-:W3:Y:S01]  /*1b90*/  @!P0 LDC.64 R6, c[0x0][0x998] ;  /* 0x00026600ff068b82 */ /* 0x000ee20000000a00 */
[----:B-1----:R-:W-:Y:S05]  /*1ba0*/  @!P0 IMAD R0, R3, R4, R0 ;  /* 0x0000000403008224 */ /* 0x002fea00078e0200 */
[C---:B------:R-:W-:Y:S04]  /*1bb0*/  @!P0 IADD3 R3, P1, PT, R0.reuse, UR46, RZ ;  /* 0x0000002e00038c10 */ /* 0x040fe8000ff3e0ff */
[----:B------:R-:W-:Y:S02]  /*1bc0*/  @!P0 LEA.HI.X.SX32 R0, R0, RZ, 0x1, P1 ;  /* 0x000000ff00008211 */ /* 0x000fe400008f0eff */
[C---:B---3--:R-:W-:Y:S04]  /*1bd0*/  @!P0 LEA R6, P1, R3.reuse, R6, 0x1 ;  /* 0x0000000603068211 */ /* 0x048fe800078208ff */
[----:B------:R-:W-:Y:S05]  /*1be0*/  @!P0 LEA.HI.X R7, R3, R7, R0, 0x1, P1 ;  /* 0x0000000703078211 */ /* 0x000fea00008f0c00 */
[----:B------:R1:W-:Y:S04]  /*1bf0*/  @!P0 STG.E.U16 desc[UR54][R6.64], RZ ;  /* 0x000000ff06008986 */ /* 0x0003e8000c101536 */
.L_x_36:
[----:B------:R-:W-:Y:S05]  /*1c00*/  BSYNC.RECONVERGENT B0 ;  /* 0x0000000000007941 */ /* 0x000fea0003800200 */
.L_x_35:
[----:B------:R-:W-:Y:S01]  /*1c10*/  IADD3 R2, PT, PT, R14, R2, RZ ;  /* 0x000000020e027210 */ /* 0x000fe20007ffe0ff */
[----:B------:R-:W-:Y:S06]  /*1c20*/  @P2 BRA `(.L_x_37) ;  /* 0xfffffffc00a82947 */ /* 0x000fec000383ffff */
.L_x_34:
[----:B-1----:R-:W-:Y:S05]  /*1c30*/  BSYNC.RECONVERGENT B1 ;  /* 0x0000000000017941 */ /* 0x002fea0003800200 */
.L_x_33:
[----:B------:R-:W1:Y:S01]  /*1c40*/  LDC R11, c[0x0][0x384] ;  /* 0x0000e100ff0b7b82 */ /* 0x000e620000000800 */
[----:B------:R-:W-:Y:S01]  /*1c50*/  BSSY.RECONVERGENT B1, `(.L_x_38) ;  /* 0x0000051000017945 */ /* 0x000fe20003800200 */
[C---:B------:R-:W-:Y:S01]  /*1c60*/  LEA R5, R14.reuse, R2, 0x1 ;  /* 0x000000020e057211 */ /* 0x040fe200078e08ff */
[----:B------:R-:W-:Y:S01]  /*1c70*/  IMAD R4, R14, 0x3, R2 ;  /* 0x000000030e047824 */ /* 0x000fe200078e0202 */
[----:B------:R-:W-:Y:S01]  /*1c80*/  IADD3 R3, PT, PT, R2, R14, RZ ;  /* 0x0000000e02037210 */ /* 0x000fe20007ffe0ff */
[----:B------:R-:W1:Y:S06]  /*1c90*/  LDCU UR4, c[0x0][0x38c] ;  /* 0x00007180ff0477ac */ /* 0x000e6c0008000800 */
.L_x_47:
[----:B----4-:R-:W-:Y:S01]  /*1ca0*/  LOP3.LUT R6, R2, 0x7f, RZ, 0xc0, !PT ;  /* 0x0000007f02067812 */ /* 0x010fe200078ec0ff */
[----:B------:R-:W-:Y:S01]  /*1cb0*/  BSSY.RECONVERGENT B0, `(.L_x_39) ;  /* 0x0000018000007945 */ /* 0x000fe20003800200 */
[----:B---34-:R-:W-:Y:S02]  /*1cc0*/  LOP3.LUT R8, R3, 0x7f, RZ, 0xc0, !PT ;  /* 0x0000007f03087812 */ /* 0x018fe400078ec0ff */
[----:B------:R-:W-:Y:S01]  /*1cd0*/  LOP3.LUT R9, R5, 0x7f, RZ, 0xc0, !PT ;  /* 0x0000007f05097812 */ /* 0x000fe200078ec0ff */
[----:B-12---:R-:W-:Y:S01]  /*1ce0*/  VIADD R13, R6, UR51 ;  /* 0x00000033060d7c36 */ /* 0x006fe20008000000 */
        /* <DEDUP_REMOVED lines=10> */
[----:B------:R-:W-:Y:S11]  /*1d90*/  ISETP.GE.AND P0, PT, R0, UR4, PT ;  /* 0x0000000400007c0c */ /* 0x000ff6000bf06270 */
        /* <DEDUP_REMOVED lines=9> */
.L_x_40:
[----:B------:R-:W-:Y:S05]  /*1e30*/  BSYNC.RECONVERGENT B0 ;  /* 0x0000000000007941 */ /* 0x000fea0003800200 */
.L_x_39:
        /* <DEDUP_REMOVED lines=13> */
.L_x_42:
[----:B------:R-:W-:Y:S05]  /*1f10*/  BSYNC.RECONVERGENT B0 ;  /* 0x0000000000007941 */ /* 0x000fea0003800200 */
.L_x_41:
[----:B------:R-:W-:Y:S04]  /*1f20*/  BSSY.RECONVERGENT B0, `(.L_x_43) ;  /* 0x000000d000007945 */ /* 0x000fe80003800200 */
[----:B------:R-:W-:Y:S05]  /*1f30*/  @P2 BRA `(.L_x_44) ;  /* 0x00000000002c2947 */ /* 0x000fea0003800000 */
[----:B------:R-:W-:Y:S04]  /*1f40*/  SHF.R.U32.HI R0, RZ, 0x7, R5 ;  /* 0x00000007ff007819 */ /* 0x000fe80000011605 */
[----:B------:R-:W-:Y:S11]  /*1f50*/  ISETP.GE.AND P0, PT, R0, UR4, PT ;  /* 0x0000000400007c0c */ /* 0x000ff6000bf06270 */
[----:B------:R-:W-:Y:S02]  /*1f60*/  @!UPT UIADD3 URZ, UPT, UPT, URZ, URZ, URZ ;  /* 0x000000fffffff290 */ /* 0x000fe4000fffe0ff */
[----:B------:R-:W3:Y:S08]  /*1f70*/  @!P0 LDC R6, c[0x0][0x9a0] ;  /* 0x00026800ff068b82 */ /* 0x000ef00000000800 */
[----:B-12---:R-:W1:Y:S01]  /*1f80*/  @!P0 LDC.64 R12, c[0x0][0x998] ;  /* 0x00026600ff0c8b82 */ /* 0x006e620000000a00 */
[----:B---3--:R-:W-:Y:S05]  /*1f90*/  @!P0 IMAD R0, R9, R6, R0 ;  /* 0x0000000609008224 */ /* 0x008fea00078e0200 */
[C---:B------:R-:W-:Y:S04]  /*1fa0*/  @!P0 IADD3 R6, P2, PT, R0.reuse, UR46, RZ ;  /* 0x0000002e00068c10 */ /* 0x040fe8000ff5e0ff */
[----:B------:R-:W-:Y:S02]  /*1fb0*/  @!P0 LEA.HI.X.SX32 R0, R0, RZ, 0x1, P2 ;  /* 0x000000ff00008211 */ /* 0x000fe400010f0eff */
[C---:B-1----:R-:W-:Y:S04]  /*1fc0*/  @!P0 LEA R12, P2, R6.reuse, R12, 0x1 ;  /* 0x0000000c060c8211 */ /* 0x042fe800078408ff */
[----:B------:R-:W-:Y:S05]  /*1fd0*/  @!P0 LEA.HI.X R13, R6, R13, R0, 0x1, P2 ;  /* 0x0000000d060d8211 */ /* 0x000fea00010f0c00 */
[----:B------:R3:W-:Y:S04]  /*1fe0*/  @!P0 STG.E.U16 desc[UR54][R12.64], RZ ;  /* 0x000000ff0c008986 */ /* 0x0007e8000c101536 */
.L_x_44:
[----:B------:R-:W-:Y:S05]  /*1ff0*/  BSYNC.RECONVERGENT B0 ;  /* 0x0000000000007941 */ /* 0x000fea0003800200 */
.L_x_43:
[----:B------:R-:W-:Y:S01]  /*2000*/  IADD3 R8, PT, PT, R14, R2, R14 ;  /* 0x000000020e087210 */ /* 0x000fe20007ffe00e */
[----:B------:R-:W-:Y:S04]  /*2010*/  BSSY.RECONVERGENT B0, `(.L_x_45) ;  /* 0x000000d000007945 */ /* 0x000fe80003800200 */
[----:B------:R-:W-:Y:S05]  /*2020*/  @P1 BRA `(.L_x_46) ;  /* 0x00000000002c1947 */ /* 0x000fea0003800000 */
[----:B------:R-:W-:Y:S04]  /*2030*/  SHF.R.U32.HI R0, RZ, 0x7, R4 ;  /* 0x00000007ff007819 */ /* 0x000fe80000011604 */
[----:B------:R-:W-:Y:S11]  /*2040*/  ISETP.GE.AND P0, PT, R0, UR4, PT ;  /* 0x0000000400007c0c */ /* 0x000ff6000bf06270 */
[----:B------:R-:W-:Y:S02]  /*2050*/  @!UPT UIADD3 URZ, UPT, UPT, URZ, URZ, URZ ;  /* 0x000000fffffff290 */ /* 0x000fe4000fffe0ff */
[----:B------:R-:W4:Y:S08]  /*2060*/  @!P0 LDC R2, c[0x0][0x9a0] ;  /* 0x00026800ff028b82 */ /* 0x000f300000000800 */
[----:B------:R-:W5:Y:S01]  /*2070*/  @!P0 LDC.64 R6, c[0x0][0x998] ;  /* 0x00026600ff068b82 */ /* 0x000f620000000a00 */
[----:B----4-:R-:W-:Y:S05]  /*2080*/  @!P0 IMAD R0, R10, R2, R0 ;  /* 0x000000020a008224 */ /* 0x010fea00078e0200 */
[C---:B------:R-:W-:Y:S04]  /*2090*/  @!P0 IADD3 R2, P1, PT, R0.reuse, UR46, RZ ;  /* 0x0000002e00028c10 */ /* 0x040fe8000ff3e0ff */
[----:B------:R-:W-:Y:S02]  /*20a0*/  @!P0 LEA.HI.X.SX32 R0, R0, RZ, 0x1, P1 ;  /* 0x000000ff00008211 */ /* 0x000fe400008f0eff */
[C---:B-----5:R-:W-:Y:S04]  /*20b0*/  @!P0 LEA R6, P1, R2.reuse, R6, 0x1 ;  /* 0x0000000602068211 */ /* 0x060fe800078208ff */
[----:B------:R-:W-:Y:S05]  /*20c0*/  @!P0 LEA.HI.X R7, R2, R7, R0, 0x1, P1 ;  /* 0x0000000702078211 */ /* 0x000fea00008f0c00 */
[----:B------:R4:W-:Y:S04]  /*20d0*/  @!P0 STG.E.U16 desc[UR54][R6.64], RZ ;  /* 0x000000ff06008986 */ /* 0x0009e8000c101536 */
.L_x_46:
[----:B------:R-:W-:Y:S05]  /*20e0*/  BSYNC.RECONVERGENT B0 ;  /* 0x0000000000007941 */ /* 0x000fea0003800200 */
.L_x_45:
        /* <DEDUP_REMOVED lines=8> */
.L_x_38:
[----:B------:R-:W-:Y:S05]  /*2170*/  EXIT ;  /* 0x000000000000794d */ /* 0x000fea0003800000 */
.L_x_17:
[----:B------:R-:W-:-:S13]  /*2180*/  R2UR UR4, R3 ;  /* 0x00000000030472ca */ /* 0x000fda00000e0000 */
[----:B------:R-:W-:-:S09]  /*2190*/  UISETP.GT.AND UP0, UPT, UR4, 0x2, UPT ;  /* 0x000000020400788c */ /* 0x000fd2000bf04270 */
[----:B------:R-:W-:Y:S05]  /*21a0*/  BRA.U UP0, `(.L_x_48) ;  /* 0x0000005100d07547 */ /* 0x000fea000b800000 */
[----:B------:R-:W-:Y:S01]  /*21b0*/  R2UR UR4, R3 ;  /* 0x00000000030472ca */ /* 0x000fe200000e0000 */
[----:B-1----:R-:W-:-:S12]  /*21c0*/  IMAD.MOV.U32 R5, RZ, RZ, -0x1 ;  /* 0xffffffffff057424 */ /* 0x002fd800078e00ff */
[----:B------:R-:W-:-:S05]  /*21d0*/  IMAD.U32 R8, RZ, RZ, UR4 ;  /* 0x00000004ff087e24 */ /* 0x000fca000f8e00ff */
[----:B------:R-:W-:-:S05]  /*21e0*/  VIADDMNMX.U32 R8, R8, R5, 0x2, PT ;  /* 0x0000000208087446 */ /* 0x000fca0003800005 */
[----:B------:R-:W-:-:S06]  /*21f0*/  IMAD.SHL.U32 R8, R8, 0x4, RZ ;  /* 0x0000000408087824 */ /* 0x000fcc00078e00ff */
[----:B------:R-:W1:Y:S02]  /*2200*/  LDC R8, c[0x2][R8] ;  /* 0x0080000008087b82 */ /* 0x000e640000000800 */
[----:B-1----:R-:W-:-:S04]  /*2210*/  SHF.R.S32.HI R9, RZ, 0x1f, R8 ;  /* 0x0000001fff097819 */ /* 0x002fc80000011408 */
.L_x_302:
[----:B------:R-:W-:Y:S05]  /*2220*/  BRX R8 -0x2230                                                                                                                                                                                                                                        (*"BRANCH_TARGETS .L_x_303,.L_x_304,.L_x_305"*) ;  /* 0xffffffdc08747949 */ /* 0x000fea000383ffff */
.L_x_303:
[----:B------:R-:W-:-:S08]  /*2230*/  NOP ;  /* 0x0000000000007918 */ /* 0x000fd00000000000 */
[----:B------:R-:W1:-:S00]  /*2240*/  USETMAXREG.DEALLOC.CTAPOOL 0x60 ;  /* 0x00000060000079c8 */ /* 0x000e4000080e0500 */
[----:B-1----:R-:W-:Y:S01]  /*2250*/  ISETP.NE.AND P0, PT, R6, RZ, PT ;  /* 0x000000ff0600720c */ /* 0x002fe20003f05270 */
[----:B------:R-:W-:-:S12]  /*2260*/  BSSY.RECONVERGENT B0, `(.L_x_49) ;  /* 0x0000003000007945 */ /* 0x000fd80003800200 */
[----:B------:R-:W-:Y:S05]  /*2270*/  @!P0 BRA `(.L_x_50) ;  /* 0x0000000000048947 */ /* 0x000fea0003800000 */
[----:B------:R-:W-:Y:S05]  /*2280*/  BPT.TRAP 0x1 ;  /* 0x000000040000795c */ /* 0x000fea0000300000 */
.L_x_50:
[----:B------:R-:W-:Y:S05]  /*2290*/  BSYNC.RECONVERGENT B0 ;  /* 0x0000000000007941 */ /* 0x000fea0003800200 */
.L_x_49:
[----:B------:R-:W1:Y:S01]  /*22a0*/  S2UR UR48, SR_CgaCtaId ;  /* 0x00000000003079c3 */ /* 0x000e620000008800 */
[----:B------:R-:W-:Y:S01]  /*22b0*/  UMOV UR4, 0x400 ;  /* 0x0000040000047882 */ /* 0x000fe20000000000 */
[----:B------:R-:W-:Y:S01]  /*22c0*/  IMAD.MOV.U32 R8, RZ, RZ, 0x1 ;  /* 0x00000001ff087424 */ /* 0x000fe200078e00ff */
[----:B------:R-:W-:-:S04]  /*22d0*/  ISETP.NE.AND P2, PT, R7, RZ, PT ;  /* 0x000000ff0700720c */ /* 0x000fc80003f45270 */
[----:B------:R-:W-:-:S09]  /*22e0*/  SHF.L.U32 R8, R8, 0x1f, RZ ;  /* 0x0000001f08087819 */ /* 0x000fd200000006ff */
[----:B------:R-:W-:Y:S01]  /*22f0*/  @!P2 IMAD.MOV.U32 R9, RZ, RZ, 0x5000 ;  /* 0x00005000ff09a424 */ /* 0x000fe200078e00ff */
[----:B-1----:R-:W-:-:S09]  /*2300*/  ULEA UR48, UR48, UR4, 0x18 ;  /* 0x0000000430307291 */ /* 0x002fd2000f8ec0ff */
[----:B------:R-:W1:Y:S02]  /*2310*/  SYNCS.PHASECHK.TRANS64.TRYWAIT P0, [UR48+0x29810], R8 ;  /* 0x02981008ff0075a7 */ /* 0x000e640008001130 */
[----:B-1----:R-:W-:Y:S05]  /*2320*/  @!P0 BRA `(.L_x_51) ;  /* 0x000000c800948947 */ /* 0x002fea0003800000 */
.L_x_243:
[----:B------:R-:W-:Y:S01]  /*2330*/  ISETP.NE.AND P2, PT, R7, RZ, PT ;  /* 0x000000ff0700720c */ /* 0x000fe20003f45270 */
[----:B------:R-:W-:Y:S01]  /*2340*/  BSSY.RECONVERGENT B0, `(.L_x_52) ;  /* 0x0000005000007945 */ /* 0x000fe20003800200 */
[----:B------:R-:W-:-:S11]  /*2350*/  PLOP3.LUT P4, PT, P1, P4, PT, 0xf8, 0x8f ;  /* 0x00000000008f781c */ /* 0x000fd60000f89f70 */
[----:B------:R2:W-:Y:S02]  /*2360*/  @!P2 SYNCS.ARRIVE.TRANS64 RZ, [UR48+0x29800], R9 ;  /* 0x02980009ffffa9a7 */ /* 0x0005e40008000030 */
[----:B------:R-:W-:Y:S05]  /*2370*/  @!P4 BRA `(.L_x_53) ;  /* 0x000000000004c947 */ /* 0x000fea0003800000 */
[----:B------:R-:W-:Y:S05]  /*2380*/  BPT.TRAP 0x1 ;  /* 0x000000040000795c */ /* 0x000fea0000300000 */
.L_x_53:
[----:B------:R-:W-:Y:S05]  /*2390*/  BSYNC.RECONVERGENT B0 ;  /* 0x0000000000007941 */ /* 0x000fea0003800200 */
.L_x_52:
[----:B-1----:R-:W-:Y:S01]  /*23a0*/  LOP3.LUT P0, R5, R2, 0x1f, RZ, 0xc0, !PT ;  /* 0x0000001f02057812 */ /* 0x002fe2000780c0ff */
[----:B------:R-:W-:Y:S03]  /*23b0*/  BSSY.RECONVERGENT B0, `(.L_x_54) ;  /* 0x0000004000007945 */ /* 0x000fe60003800200 */
[----:B------:R-:W-:-:S13]  /*23c0*/  PLOP3.LUT P0, PT, P0, P2, PT, 0x8f, 0xf8 ;  /* 0x0000000000f8781c */ /* 0x000fda0000705177 */
[----:B------:R-:W-:Y:S05]  /*23d0*/  @P0 BRA `(.L_x_55) ;  /* 0x0000000000040947 */ /* 0x000fea0003800000 */
[----:B------:R-:W-:Y:S05]  /*23e0*/  BPT.TRAP 0x1 ;  /* 0x000000040000795c */ /* 0x000fea0000300000 */
.L_x_55:
[----:B------:R-:W-:Y:S05]  /*23f0*/  BSYNC.RECONVERGENT B0 ;  /* 0x0000000000007941 */ /* 0x000fea0003800200 */
.L_x_54:
[----:B------:R-:W-:Y:S01]  /*2400*/  ISETP.NE.AND P0, PT, R6, RZ, PT ;  /* 0x000000ff0600720c */ /* 0x000fe20003f05270 */
[----:B------:R-:W-:-:S12]  /*2410*/  BSSY.RECONVERGENT B0, `(.L_x_56) ;  /* 0x0000003000007945 */ /* 0x000fd80003800200 */
[----:B------:R-:W-:Y:S05]  /*2420*/  @!P0 BRA `(.L_x_57) ;  /* 0x0000000000048947 */ /* 0x000fea0003800000 */
[----:B------:R-:W-:Y:S05]  /*2430*/  BPT.TRAP 0x1 ;  /* 0x000000040000795c */ /* 0x000fea0000300000 */
.L_x_57:
[----:B------:R-:W-:Y:S05]  /*2440*/  BSYNC.RECONVERGENT B0 ;  /* 0x0000000000007941 */ /* 0x000fea0003800200 */
.L_x_56:
[----:B------:R-:W1:Y:S01]  /*2450*/  LDCU.64 UR4, c[0x0][0x348] ;  /* 0x00006900ff0477ac */ /* 0x000e620008000a00 */
[----:B------:R-:W-:Y:S02]  /*2460*/  @!P2 MOV R2, 0x5000 ;  /* 0x000050000002a802 */ /* 0x000fe40000000f00 */
[----:B------:R-:W-:Y:S01]  /*2470*/  R2UR UR15, R3 ;  /* 0x00000000030f72ca */ /* 0x000fe200000e0000 */
[----:B------:R-:W3:Y:S01]  /*2480*/  LDCU.64 UR6, c[0x0][0x348] ;  /* 0x00006900ff0677ac */ /* 0x000ee20008000a00 */
[----:B------:R4:W-:Y:S01]  /*2490*/  @!P2 SYNCS.ARRIVE.TRANS64.RED.A0TR RZ, [UR48+0x29800], R2 ;  /* 0x02980002ffffa9a7 */ /* 0x0009e20008300430 */
[----:B------:R-:W-:Y:S02]  /*24a0*/  UIADD3 UR49, UPT, UPT, UR48, 0x29800, URZ ;  /* 0x0002980030317890 */ /* 0x000fe4000fffe0ff */
[----:B------:R-:W-:Y:S01]  /*24b0*/  UIADD3 UR8, UPT, UPT, UR48, 0x1000, URZ ;  /* 0x0000100030087890 */ /* 0x000fe2000fffe0ff */
[----:B------:R-:W-:Y:S01]  /*24c0*/  UMOV UR38, 0x0 ;  /* 0x0000000000267882 */ /* 0x000fe20000000000 */
[----:B------:R-:W-:Y:S01]  /*24d0*/  UMOV UR39, 0x10000000 ;  /* 0x1000000000277882 */ /* 0x000fe20000000000 */
[----:B------:R-:W-:Y:S01]  /*24e0*/  UMOV UR50, URZ ;  /* 0x000000ff00327c82 */ /* 0x000fe20008000000 */
[----:B------:R-:W-:Y:S01]  /*24f0*/  UMOV UR52, UR45 ;  /* 0x0000002d00347c82 */ /* 0x000fe20008000000 */
[----:B------:R-:W-:Y:S01]  /*2500*/  UMOV UR53, UR46 ;  /* 0x0000002e00357c82 */ /* 0x000fe20008000000 */
[----:B------:R-:W-:-:S02]  /*2510*/  UIADD3 UR56, UPT, UPT, UR48, 0x2000, URZ ;  /* 0x0000200030387890 */ /* 0x000fc4000fffe0ff */
[----:B-1----:R-:W-:Y:S01]  /*2520*/  UIADD3 UR4, UP0, UPT, UR4, 0x100, URZ ;  /* 0x0000010004047890 */ /* 0x002fe2000ff1e0ff */
[----:B------:R-:W-:Y:S01]  /*2530*/  UMOV UR10, 0x10 ;  /* 0x00000010000a7882 */ /* 0x000fe20000000000 */
[----:B------:R-:W-:Y:S02]  /*2540*/  UMOV UR11, UR51 ;  /* 0x00000033000b7c82 */ /* 0x000fe40008000000 */
[----:B------:R-:W-:Y:S02]  /*2550*/  UIADD3.X UR5, UPT, UPT, URZ, UR5, URZ, UP0, !UPT ;  /* 0x00000005ff057290 */ /* 0x000fe400087fe4ff */
[----:B---3--:R-:W-:Y:S01]  /*2560*/  UIADD3 UR6, UP0, UPT, UR6, 0x300, URZ ;  /* 0x0000030006067890 */ /* 0x008fe2000ff1e0ff */
[----:B------:R-:W-:Y:S01]  /*2570*/  UMOV UR12, UR45 ;  /* 0x0000002d000c7c82 */ /* 0x000fe20008000000 */
[----:B------:R-:W-:Y:S01]  /*2580*/  UMOV UR13, UR46 ;  /* 0x0000002e000d7c82 */ /* 0x000fe20008000000 */
[----:B------:R-:W-:Y:S01]  /*2590*/  UIADD3 UR32, UPT, UPT, UR48, 0x3000, URZ ;  /* 0x0000300030207890 */ /* 0x000fe2000fffe0ff */
[----:B------:R-:W-:Y:S01]  /*25a0*/  UMOV UR9, UR49 ;  /* 0x0000003100097c82 */ /* 0x000fe20008000000 */
[----:B------:R-:W-:-:S02]  /*25b0*/  UIADD3 UR16, UPT, UPT, UR48, 0x4000, URZ ;  /* 0x0000400030107890 */ /* 0x000fc4000fffe0ff */
[----:B------:R-:W-:Y:S01]  /*25c0*/  UTMALDG.4D [UR48], [UR4], desc[UR38] ;  /* 0x00002630040075b4 */ /* 0x000fe20008019000 */
[----:B------:R-:W-:Y:S02]  /*25d0*/  UIADD3 UR24, UPT, UPT, UR48, 0xa000, URZ ;  /* 0x0000a00030187890 */ /* 0x000fe4000fffe0ff */
[----:B------:R-:W-:Y:S02]  /*25e0*/  UIADD3 UR25, UPT, UPT, UR48, 0x29800, URZ ;  /* 0x0002980030197890 */ /* 0x000fe4000fffe0ff */
[----:B------:R-:W-:Y:S01]  /*25f0*/  UIADD3.X UR7, UPT, UPT, URZ, UR7, URZ, UP0, !UPT ;  /* 0x00000007ff077290 */ /* 0x000fe200087fe4ff */
[----:B------:R-:W-:Y:S01]  /*2600*/  UMOV UR58, 0x20 ;  /* 0x00000020003a7882 */ /* 0x000fe20000000000 */
[----:B------:R1:W-:Y:S01]  /*2610*/  UTMALDG.4D [UR8], [UR4], desc[UR38] ;  /* 0x00002608040075b4 */ /* 0x0003e20008019000 */
[----:B------:R-:W-:Y:S01]  /*2620*/  UMOV UR59, UR51 ;  /* 0x00000033003b7c82 */ /* 0x000fe20008000000 */
[----:B------:R-:W-:Y:S01]  /*2630*/  UMOV UR60, UR45 ;  /* 0x0000002d003c7c82 */ /* 0x000fe20008000000 */
[----:B------:R-:W-:Y:S01]  /*2640*/  UMOV UR61, UR46 ;  /* 0x0000002e003d7c82 */ /* 0x000fe20008000000 */
[----:B------:R-:W-:Y:S01]  /*2650*/  UMOV UR57, UR49 ;  /* 0x0000003100397c82 */ /* 0x000fe20008000000 */
[----:B------:R-:W-:Y:S01]  /*2660*/  UMOV UR34, 0x30 ;  /* 0x0000003000227882 */ /* 0x000fe20000000000 */
        /* <DEDUP_REMOVED lines=8> */
[----:B------:R-:W-:Y:S01]  /*26f0*/  UMOV UR27, URZ ;  /* 0x000000ff001b7c82 */ /* 0x000fe20008000000 */
[----:B------:R-:W-:Y:S01]  /*2700*/  UMOV UR28, URZ ;  /* 0x000000ff001c7c82 */ /* 0x000fe20008000000 */
[----:B------:R-:W-:Y:S01]  /*2710*/  UTMALDG.4D [UR56], [UR4], desc[UR38] ;  /* 0x00002638040075b4 */ /* 0x000fe20008019000 */
[----:B------:R-:W-:Y:S01]  /*2720*/  UMOV UR17, UR49 ;  /* 0x0000003100117c82 */ /* 0x000fe20008000000 */
[----:B------:R-:W-:Y:S01]  /*2730*/  UMOV UR26, URZ ;  /* 0x000000ff001a7c82 */ /* 0x000fe20008000000 */
[----:B------:R-:W-:Y:S01]  /*2740*/  UMOV UR29, UR45 ;  /* 0x0000002d001d7c82 */ /* 0x000fe20008000000 */
[----:B------:R-:W-:Y:S01]  /*2750*/  UMOV UR30, UR46 ;  /* 0x0000002e001e7c82 */ /* 0x000fe20008000000 */
[----:B------:R-:W-:Y:S01]  /*2760*/  UMOV UR14, UR46 ;  /* 0x0000002e000e7c82 */ /* 0x000fe20008000000 */
[----:B------:R-:W-:Y:S01]  /*2770*/  UIADD3 UR40, UPT, UPT, UR48, 0xc000, URZ ;  /* 0x0000c00030287890 */ /* 0x000fe2000fffe0ff */
[----:B------:R-:W-:Y:S01]  /*2780*/  UTMALDG.4D [UR32], [UR4], desc[UR38] ;  /* 0x00002620040075b4 */ /* 0x000fe20008019000 */
[----:B------:R-:W-:Y:S01]  /*2790*/  UMOV UR42, 0x20 ;  /* 0x00000020002a7882 */ /* 0x000fe20000000000 */
[----:B------:R-:W-:Y:S01]  /*27a0*/  UMOV UR41, UR25 ;  /* 0x0000001900297c82 */ /* 0x000fe20008000000 */
[----:B------:R-:W-:Y:S01]  /*27b0*/  UMOV UR43, UR27 ;  /* 0x0000001b002b7c82 */ /* 0x000fe20008000000 */
[----:B------:R-:W-:Y:S01]  /*27c0*/  UMOV UR44, UR28 ;  /* 0x0000001c002c7c82 */ /* 0x000fe20008000000 */
[----:B------:R-:W-:Y:S01]  /*27d0*/  UMOV UR22, UR46 ;  /* 0x0000002e00167c82 */ /* 0x000fe20008000000 */
[----:B------:R-:W-:Y:S01]  /*27e0*/  UISETP.NE.AND UP0, UPT, UR15, 0x1, UPT ;  /* 0x000000010f00788c */ /* 0x000fe2000bf05270 */
[----:B------:R3:W-:Y:S01]  /*27f0*/  UTMALDG.4D [UR16], [UR4], desc[UR38] ;  /* 0x00002610040075b4 */ /* 0x0007e20008019000 */
[----:B------:R-:W-:Y:S01]  /*2800*/  UTMALDG.5D [UR24], [UR6], desc[UR38] ;  /* 0x00002618060075b4 */ /* 0x000fe20008021000 */
[----:B-1----:R-:W-:Y:S01]  /*2810*/  UIADD3 UR8, UPT, UPT, UR48, 0xb000, URZ ;  /* 0x0000b00030087890 */ /* 0x002fe2000fffe0ff */
[----:B------:R-:W-:Y:S01]  /*2820*/  UMOV UR13, UR45 ;  /* 0x0000002d000d7c82 */ /* 0x000fe20008000000 */
[----:B------:R-:W-:Y:S01]  /*2830*/  UMOV UR9, UR25 ;  /* 0x0000001900097c82 */ /* 0x000fe20008000000 */
[----:B------:R-:W-:Y:S01]  /*2840*/  UMOV UR11, UR27 ;  /* 0x0000001b000b7c82 */ /* 0x000fe20008000000 */
[----:B------:R-:W-:-:S05]  /*2850*/  UMOV UR12, UR28 ;  /* 0x0000001c000c7c82 */ /* 0x000fca0008000000 */
[----:B------:R1:W-:Y:S01]  /*2860*/  UTMALDG.5D [UR8], [UR6], desc[UR38] ;  /* 0x00002608060075b4 */ /* 0x0003e20008021000 */
[----:B------:R4:W-:Y:S01]  /*2870*/  UTMALDG.5D [UR40], [UR6], desc[UR38] ;  /* 0x00002628060075b4 */ /* 0x0009e20008021000 */
[----:B---3--:R-:W-:Y:S01]  /*2880*/  UIADD3 UR16, UPT, UPT, UR48, 0xd000, URZ ;  /* 0x0000d00030107890 */ /* 0x008fe2000fffe0ff */
[----:B------:R-:W-:Y:S01]  /*2890*/  UMOV UR18, 0x30 ;  /* 0x0000003000127882 */ /* 0x000fe20000000000 */
[----:B------:R-:W-:Y:S01]  /*28a0*/  UMOV UR21, UR45 ;  /* 0x0000002d00157c82 */ /* 0x000fe20008000000 */
[----:B------:R-:W-:Y:S01]  /*28b0*/  UMOV UR17, UR25 ;  /* 0x0000001900117c82 */ /* 0x000fe20008000000 */
[----:B------:R-:W-:Y:S01]  /*28c0*/  UMOV UR19, UR27 ;  /* 0x0000001b00137c82 */ /* 0x000fe20008000000 */
[----:B------:R-:W-:-:S04]  /*28d0*/  UMOV UR20, UR28 ;  /* 0x0000001c00147c82 */ /* 0x000fc80008000000 */
[----:B------:R4:W-:Y:S01]  /*28e0*/  UTMALDG.5D [UR16], [UR6], desc[UR38] ;  /* 0x00002610060075b4 */ /* 0x0009e20008021000 */
[----:B-1----:R-:W-:Y:S01]  /*28f0*/  UIADD3 UR8, UPT, UPT, UR48, 0xe000, URZ ;  /* 0x0000e00030087890 */ /* 0x002fe2000fffe0ff */
[----:B------:R-:W-:-:S08]  /*2900*/  UMOV UR10, 0x40 ;  /* 0x00000040000a7882 */ /* 0x000fd00000000000 */
[----:B------:R4:W-:Y:S02]  /*2910*/  UTMALDG.5D [UR8], [UR6], desc[UR38] ;  /* 0x00002608060075b4 */ /* 0x0009e40008021000 */
[----:B----4-:R-:W-:Y:S05]  /*2920*/  BRA.U !UP0, `(.L_x_58) ;  /* 0x0000000108047547 */ /* 0x010fea000b800000 */
[----:B------:R-:W-:Y:S05]  /*2930*/  BPT.TRAP 0x1 ;  /* 0x000000040000795c */ /* 0x000fea0000300000 */
.L_x_58:
[----:B------:R-:W1:Y:S02]  /*2940*/  SYNCS.PHASECHK.TRANS64.TRYWAIT P0, [UR48+0x29838], R8 ;  /* 0x02983808ff0075a7 */ /* 0x000e640008001130 */
[----:B-1----:R-:W-:Y:S05]  /*2950*/  @!P0 BRA `(.L_x_59) ;  /* 0x000000c400208947 */ /* 0x002fea0003800000 */
.L_x_245:
[----:B------:R-:W3:Y:S01]  /*2960*/  LDCU UR4, c[0x0][0x40c] ;  /* 0x00008180ff0477ac */ /* 0x000ee20008000800 */
[----:B------:R-:W4:Y:S01]  /*2970*/  LDC.64 R10, c[0x0][0x400] ;  /* 0x00010000ff0a7b82 */ /* 0x000f220000000a00 */
[C---:B-1----:R-:W-:Y:S01]  /*2980*/  IMAD.SHL.U32 R2, R5.reuse, 0x4, RZ ;  /* 0x0000000405027824 */ /* 0x042fe200078e00ff */
[----:B------:R-:W-:Y:S01]  /*2990*/  LEA R5, R5, UR48, 0x4 ;  /* 0x0000003005057c11 */ /* 0x000fe2000f8e20ff */
[----:B------:R-:W1:Y:S02]  /*29a0*/  LDCU UR5, c[0x0][0x410] ;  /* 0x00008200ff0577ac */ /* 0x000e640008000800 */
[C---:B------:R-:W-:Y:S01]  /*29b0*/  VIADD R14, R2.reuse, 0x1 ;  /* 0x00000001020e7836 */ /* 0x040fe20000000000 */
[C---:B------:R-:W-:Y:S01]  /*29c0*/  IADD3 R13, PT, PT, R2.reuse, 0x2, RZ ;  /* 0x00000002020d7810 */ /* 0x040fe20007ffe0ff */
[C---:B------:R-:W-:Y:S01]  /*29d0*/  VIADD R12, R2.reuse, 0x3 ;  /* 0x00000003020c7836 */ /* 0x040fe20000000000 */
[-C--:B------:R-:W-:Y:S02]  /*29e0*/  ISETP.GE.AND P3, PT, R2, R4.reuse, PT ;  /* 0x000000040200720c */ /* 0x080fe40003f66270 */
[----:B------:R-:W-:-:S02]  /*29f0*/  ISETP.GE.AND P2, PT, R14, R4, PT ;  /* 0x000000040e00720c */ /* 0x000fc40003f46270 */
[-C--:B------:R-:W-:Y:S02]  /*2a00*/  ISETP.GE.AND P1, PT, R13, R4.reuse, PT ;  /* 0x000000040d00720c */ /* 0x080fe40003f26270 */
[----:B------:R-:W-:Y:S01]  /*2a10*/  ISETP.GE.AND P0, PT, R12, R4, PT ;  /* 0x000000040c00720c */ /* 0x000fe20003f06270 */
[----:B---3--:R-:W-:-:S04]  /*2a20*/  UIMAD UR4, UR45, UR4, URZ ;  /* 0x000000042d0472a4 */ /* 0x008fc8000f8e02ff */
[----:B-1----:R-:W-:-:S06]  /*2a30*/  UIMAD UR4, UR46, UR5, UR4 ;  /* 0x000000052e0472a4 */ /* 0x002fcc000f8e0204 */
[----:B--2---:R-:W-:-:S04]  /*2a40*/  IADD3 R9, PT, PT, R2, UR4, RZ ;  /* 0x0000000402097c10 */ /* 0x004fc8000fffe0ff */
[C---:B------:R-:W-:Y:S01]  /*2a50*/  IADD3 R12, PT, PT, R9.reuse, 0x2, RZ ;  /* 0x00000002090c7810 */ /* 0x040fe20007ffe0ff */
[C---:B------:R-:W-:Y:S01]  /*2a60*/  VIADD R13, R9.reuse, 0x1 ;  /* 0x00000001090d7836 */ /* 0x040fe20000000000 */
[C---:B------:R-:W-:Y:S01]  /*2a70*/  IADD3 R4, PT, PT, R9.reuse, 0x3, RZ ;  /* 0x0000000309047810 */ /* 0x040fe20007ffe0ff */
[----:B----4-:R-:W-:-:S04]  /*2a80*/  IMAD.WIDE.U32 R16, R9, 0x4, R10 ;  /* 0x0000000409107825 */ /* 0x010fc800078e000a */
[--C-:B------:R-:W-:Y:S01]  /*2a90*/  IMAD.WIDE.U32 R18, R13, 0x4, R10.reuse ;  /* 0x000000040d127825 */ /* 0x100fe200078e000a */
[----:B------:R-:W-:Y:S01]  /*2aa0*/  @!PT LDS RZ, [RZ] ;  /* 0x00000000fffff984 */ /* 0x000fe20000000800 */
[----:B------:R-:W-:Y:S01]  /*2ab0*/  @!PT LDS RZ, [RZ] ;  /* 0x00000000fffff984 */ /* 0x000fe20000000800 */
[----:B------:R-:W-:Y:S01]  /*2ac0*/  @!PT LDS RZ, [RZ] ;  /* 0x00000000fffff984 */ /* 0x000fe20000000800 */
[----:B------:R1:W-:Y:S03]  /*2ad0*/  LDGSTS.E.LTC128B [R5+0x29000], desc[UR54][R16.64], !P3 ;  /* 0x2900000010057fae */ /* 0x0003e6000d9a1236 */
[--C-:B------:R-:W-:Y:S01]  /*2ae0*/  IMAD.WIDE.U32 R12, R12, 0x4, R10.reuse ;  /* 0x000000040c0c7825 */ /* 0x100fe200078e000a */
[----:B------:R1:W-:Y:S03]  /*2af0*/  LDGSTS.E.LTC128B [R5+0x29004], desc[UR54][R18.64], !P2 ;  /* 0x2900400012057fae */ /* 0x0003e6000d1a1236 */
[----:B------:R-:W-:Y:S01]  /*2b00*/  IMAD.WIDE.U32 R10, R4, 0x4, R10 ;  /* 0x00000004040a7825 */ /* 0x000fe200078e000a */
[----:B------:R1:W-:Y:S04]  /*2b10*/  LDGSTS.E.LTC128B [R5+0x29008], desc[UR54][R12.64], !P1 ;  /* 0x290080000c057fae */ /* 0x0003e8000c9a1236 */
[----:B------:R1:W-:Y:S01]  /*2b20*/  LDGSTS.E.LTC128B [R5+0x2900c], desc[UR54][R10.64], !P0 ;  /* 0x2900c0000a057fae */ /* 0x0003e2000c1a1236 */
[----:B------:R-:W-:Y:S01]  /*2b30*/  NOP ;  /* 0x0000000000007918 */ /* 0x000fe20000000000 */
[----:B------:R-:W-:Y:S02]  /*2b40*/  SYNCS.ARRIVE.TRANS64.RED.A0T1 RZ, [UR48+0x29830], RZ ;  /* 0x029830ffffff79a7 */ /* 0x000fe40008200430 */
[----:B------:R-:W-:Y:S01]  /*2b50*/  ARRIVES.LDGSTSBAR.64.TRANSCNT [UR48+0x29830] ;  /* 0x02983000ff0079b0 */ /* 0x000fe20008002a30 */
[----:B------:R-:W-:Y:S01]  /*2b60*/  NOP ;  /* 0x0000000000007918 */ /* 0x000fe20000000000 */
[----:B------:R-:W-:Y:S05]  /*2b70*/  BRA.U !UP0, `(.L_x_60) ;  /* 0x0000000108047547 */ /* 0x000fea000b800000 */
[----:B------:R-:W-:Y:S05]  /*2b80*/  BPT.TRAP 0x1 ;  /* 0x000000040000795c */ /* 0x000fea0000300000 */
.L_x_60:
[----:B------:R-:W-:Y:S01]  /*2b90*/  SYNCS.ARRIVE.TRANS64.A1T0 RZ, [UR48+0x29830], RZ ;  /* 0x029830ffffff79a7 */ /* 0x000fe20008100030 */
[----:B------:R-:W-:Y:S05]  /*2ba0*/  BRA.U !UP1, `(.L_x_61) ;  /* 0x0000000109047547 */ /* 0x000fea000b800000 */
[----:B------:R-:W-:Y:S05]  /*2bb0*/  BPT.TRAP 0x1 ;  /* 0x000000040000795c */ /* 0x000fea0000300000 */
.L_x_61:
[----:B------:R-:W-:-:S13]  /*2bc0*/  ISETP.NE.AND P5, PT, R7, RZ, PT ;  /* 0x000000ff0700720c */ /* 0x000fda0003fa5270 */
[----:B------:R-:W-:Y:S01]  /*2bd0*/  @!P5 MOV R9, 0x5000 ;  /* 0x000050000009d802 */ /* 0x000fe20000000f00 */
[----:B------:R-:W2:Y:S02]  /*2be0*/  SYNCS.PHASECHK.TRANS64.TRYWAIT P5, [UR48+0x29828], R8 ;  /* 0x02982808ff0075a7 */ /* 0x000ea400080a1130 */
[----:B--2---:R-:W-:Y:S05]  /*2bf0*/  @!P5 BRA `(.L_x_62) ;  /* 0x000000c00090d947 */ /* 0x004fea0003800000 */
.L_x_247:
[----:B------:R-:W-:Y:S01]  /*2c00*/  ISETP.NE.AND P6, PT, R7, RZ, PT ;  /* 0x000000ff0700720c */ /* 0x000fe20003fc5270 */
[----:B------:R-:W-:-:S12]  /*2c10*/  UPLOP3.LUT UP2, UPT, UP3, UP2, UPT, 0xf8, 0x8f ;  /* 0x00000000008f789c */ /* 0x000fd80001f45f70 */
[----:B------:R3:W-:Y:S01]  /*2c20*/  @!P6 SYNCS.ARRIVE.TRANS64 RZ, [UR48+0x29820], R9 ;  /* 0x02982009ffffe9a7 */ /* 0x0007e20008000030 */
[----:B------:R-:W-:Y:S05]  /*2c30*/  BRA.U !UP2, `(.L_x_63) ;  /* 0x000000010a047547 */ /* 0x000fea000b800000 */
[----:B------:R-:W-:Y:S05]  /*2c40*/  BPT.TRAP 0x1 ;  /* 0x000000040000795c */ /* 0x000fea0000300000 */
.L_x_63:
[----:B------:R-:W-:Y:S01]  /*2c50*/  LOP3.LUT P5, R15, R15, 0x1f, RZ, 0xc0, !PT ;  /* 0x0000001f0f0f7812 */ /* 0x000fe200078ac0ff */
[----:B------:R-:W-:Y:S03]  /*2c60*/  BSSY.RECONVERGENT B0, `(.L_x_64) ;  /* 0x0000004000007945 */ /* 0x000fe60003800200 */
[----:B------:R-:W-:-:S13]  /*2c70*/  PLOP3.LUT P5, PT, P5, P6, PT, 0x8f, 0xf8 ;  /* 0x0000000000f8781c */ /* 0x000fda0002fad177 */
[----:B------:R-:W-:Y:S05]  /*2c80*/  @P5 BRA `(.L_x_65) ;  /* 0x0000000000045947 */ /* 0x000fea0003800000 */
[----:B------:R-:W-:Y:S05]  /*2c90*/  BPT.TRAP 0x1 ;  /* 0x000000040000795c */ /* 0x000fea0000300000 */
.L_x_65:
[----:B------:R-:W-:Y:S05]  /*2ca0*/  BSYNC.RECONVERGENT B0 ;  /* 0x0000000000007941 */ /* 0x000fea0003800200 */
.L_x_64:
[----:B------:R-:W-:Y:S05]  /*2cb0*/  BRA.U !UP1, `(.L_x_66) ;  /* 0x0000000109047547 */ /* 0x000fea000b800000 */
[----:B------:R-:W-:Y:S05]  /*2cc0*/  BPT.TRAP 0x1 ;  /* 0x000000040000795c */ /* 0x000fea0000300000 */
.L_x_66:
[----:B------:R-:W4:Y:S01]  /*2cd0*/  LDCU.64 UR6, c[0x0][0x348] ;  /* 0x00006900ff0677ac */ /* 0x000f220008000a00 */
[----:B--2---:R-:W-:Y:S01]  /*2ce0*/  @!P6 MOV R4, 0x5000 ;  /* 0x000050000004e802 */ /* 0x004fe20000000f00 */
[----:B------:R-:W2:Y:S03]  /*2cf0*/  LDCU.64 UR42, c[0x0][0x348] ;  /* 0x00006900ff2a77ac */ /* 0x000ea60008000a00 */
[----:B------:R1:W-:Y:S01]  /*2d00*/  @!P6 SYNCS.ARRIVE.TRANS64.RED.A0TR RZ, [UR48+0x29820], R4 ;  /* 0x02982004ffffe9a7 */ /* 0x0003e20008300430 */
[----:B------:R-:W-:Y:S02]  /*2d10*/  UIADD3 UR64, UPT, UPT, UR48, 0x5000, URZ ;  /* 0x0000500030407890 */ /* 0x000fe4000fffe0ff */
[----:B------:R-:W-:Y:S02]  /*2d20*/  UIADD3 UR65, UPT, UPT, UR48, 0x29820, URZ ;  /* 0x0002982030417890 */ /* 0x000fe4000fffe0ff */
[----:B------:R-:W-:Y:S01]  /*2d30*/  UIADD3 UR8, UPT, UPT, UR48, 0x6000, URZ ;  /* 0x0000600030087890 */ /* 0x000fe2000fffe0ff */
[----:B------:R-:W-:Y:S01]  /*2d40*/  UMOV UR38, 0x0 ;  /* 0x0000000000267882 */ /* 0x000fe20000000000 */
[----:B------:R-:W-:Y:S01]  /*2d50*/  UMOV UR39, 0x10000000 ;  /* 0x1000000000277882 */ /* 0x000fe20000000000 */
[----:B------:R-:W-:Y:S01]  /*2d60*/  UMOV UR66, URZ ;  /* 0x000000ff00427c82 */ /* 0x000fe20008000000 */
[----:B------:R-:W-:Y:S01]  /*2d70*/  UMOV UR67, UR51 ;  /* 0x0000003300437c82 */ /* 0x000fe20008000000 */
[----:B----4-:R-:W-:Y:S01]  /*2d80*/  UIADD3 UR22, UP3, UPT, UR6, 0x200, URZ ;  /* 0x0000020006167890 */ /* 0x010fe2000ff7e0ff */
[----:B------:R-:W-:Y:S01]  /*2d90*/  UMOV UR68, UR45 ;  /* 0x0000002d00447c82 */ /* 0x000fe20008000000 */
[----:B------:R-:W-:-:S02]  /*2da0*/  UMOV UR69, UR46 ;  /* 0x0000002e00457c82 */ /* 0x000fc40008000000 */
[----:B------:R-:W-:Y:S02]  /*2db0*/  UIADD3.X UR23, UPT, UPT, URZ, UR7, URZ, UP3, !UPT ;  /* 0x00000007ff177290 */ /* 0x000fe40009ffe4ff */
[----:B--2---:R-:W-:Y:S02]  /*2dc0*/  UIADD3 UR6, UP3, UPT, UR42, 0x400, URZ ;  /* 0x000004002a067890 */ /* 0x004fe4000ff7e0ff */
[----:B------:R-:W-:Y:S01]  /*2dd0*/  UIADD3 UR56, UPT, UPT, UR48, 0x7000, URZ ;  /* 0x0000700030387890 */ /* 0x000fe2000fffe0ff */
[----:B------:R-:W-:Y:S01]  /*2de0*/  UMOV UR10, 0x10 ;  /* 0x00000010000a7882 */ /* 0x000fe20000000000 */
[----:B------:R-:W-:Y:S01]  /*2df0*/  UMOV UR11, UR51 ;  /* 0x00000033000b7c82 */ /* 0x000fe20008000000 */
[----:B------:R-:W-:Y:S01]  /*2e00*/  UMOV UR12, UR45 ;  /* 0x0000002d000c7c82 */ /* 0x000fe20008000000 */
[----:B------:R-:W-:Y:S01]  /*2e10*/  UMOV UR13, UR46 ;  /* 0x0000002e000d7c82 */ /* 0x000fe20008000000 */
[----:B------:R-:W-:Y:S01]  /*2e20*/  UIADD3 UR32, UPT, UPT, UR48, 0x8000, URZ ;  /* 0x0000800030207890 */ /* 0x000fe2000fffe0ff */
[----:B------:R-:W-:Y:S01]  /*2e30*/  UTMALDG.4D [UR64], [UR22], desc[UR38] ;  /* 0x00002640160075b4 */ /* 0x000fe20008019000 */
[----:B------:R-:W-:Y:S01]  /*2e40*/  UMOV UR9, UR65 ;  /* 0x0000004100097c82 */ /* 0x000fe20008000000 */
[----:B------:R-:W-:-:S02]  /*2e50*/  UIADD3 UR16, UPT, UPT, UR48, 0x9000, URZ ;  /* 0x0000900030107890 */ /* 0x000fc4000fffe0ff */
[----:B------:R-:W-:Y:S02]  /*2e60*/  UIADD3 UR24, UPT, UPT, UR48, 0x14000, URZ ;  /* 0x0001400030187890 */ /* 0x000fe4000fffe0ff */
[----:B------:R-:W-:Y:S01]  /*2e70*/  UIADD3 UR25, UPT, UPT, UR48, 0x29820, URZ ;  /* 0x0002982030197890 */ /* 0x000fe2000fffe0ff */
[----:B------:R2:W-:Y:S01]  /*2e80*/  UTMALDG.4D [UR8], [UR22], desc[UR38] ;  /* 0x00002608160075b4 */ /* 0x0005e20008019000 */
[----:B------:R-:W-:Y:S01]  /*2e90*/  UIADD3.X UR7, UPT, UPT, URZ, UR43, URZ, UP3, !UPT ;  /* 0x0000002bff077290 */ /* 0x000fe20009ffe4ff */
        /* <DEDUP_REMOVED lines=28> */
[----:B------:R4:W-:Y:S01]  /*3060*/  UTMALDG.4D [UR16], [UR22], desc[UR38] ;  /* 0x00002610160075b4 */ /* 0x0009e20008019000 */
[----:B--2---:R-:W-:Y:S01]  /*3070*/  UIADD3 UR8, UPT, UPT, UR48, 0x15000, URZ ;  /* 0x0001500030087890 */ /* 0x004fe2000fffe0ff */
[----:B------:R-:W-:Y:S01]  /*3080*/  UMOV UR13, UR45 ;  /* 0x0000002d000d7c82 */ /* 0x000fe20008000000 */
[----:B------:R-:W-:Y:S01]  /*3090*/  UMOV UR9, UR25 ;  /* 0x0000001900097c82 */ /* 0x000fe20008000000 */
[----:B------:R-:W-:Y:S01]  /*30a0*/  UMOV UR11, UR27 ;  /* 0x0000001b000b7c82 */ /* 0x000fe20008000000 */
[----:B------:R-:W-:Y:S01]  /*30b0*/  UMOV UR12, UR28 ;  /* 0x0000001c000c7c82 */ /* 0x000fe20008000000 */
[----:B------:R-:W-:Y:S04]  /*30c0*/  UTMALDG.5D [UR24], [UR6], desc[UR38] ;  /* 0x00002618060075b4 */ /* 0x000fe80008021000 */
[----:B------:R2:W-:Y:S01]  /*30d0*/  UTMALDG.5D [UR8], [UR6], desc[UR38] ;  /* 0x00002608060075b4 */ /* 0x0005e20008021000 */
[----:B------:R1:W-:Y:S01]  /*30e0*/  UTMALDG.5D [UR40], [UR6], desc[UR38] ;  /* 0x00002628060075b4 */ /* 0x0003e20008021000 */
[----:B----4-:R-:W-:Y:S01]  /*30f0*/  UIADD3 UR16, UPT, UPT, UR48, 0x17000, URZ ;  /* 0x0001700030107890 */ /* 0x010fe2000fffe0ff */
[----:B------:R-:W-:Y:S01]  /*3100*/  UMOV UR18, 0x30 ;  /* 0x0000003000127882 */ /* 0x000fe20000000000 */
[----:B------:R-:W-:Y:S01]  /*3110*/  UMOV UR21, UR45 ;  /* 0x0000002d00157c82 */ /* 0x000fe20008000000 */
[----:B------:R-:W-:Y:S01]  /*3120*/  UMOV UR22, UR46 ;  /* 0x0000002e00167c82 */ /* 0x000fe20008000000 */
[----:B------:R-:W-:Y:S01]  /*3130*/  UMOV UR17, UR25 ;  /* 0x0000001900117c82 */ /* 0x000fe20008000000 */
[----:B------:R-:W-:Y:S01]  /*3140*/  UMOV UR19, UR27 ;  /* 0x0000001b00137c82 */ /* 0x000fe20008000000 */
[----:B------:R-:W-:-:S03]  /*3150*/  UMOV UR20, UR28 ;  /* 0x0000001c00147c82 */ /* 0x000fc60008000000 */
[----:B------:R1:W-:Y:S01]  /*3160*/  UTMALDG.5D [UR16], [UR6], desc[UR38] ;  /* 0x00002610060075b4 */ /* 0x0003e20008021000 */
[----:B--2---:R-:W-:Y:S01]  /*3170*/  UIADD3 UR8, UPT, UPT, UR48, 0x18000, URZ ;  /* 0x0001800030087890 */ /* 0x004fe2000fffe0ff */
[----:B------:R-:W-:-:S08]  /*3180*/  UMOV UR10, 0x40 ;  /* 0x00000040000a7882 */ /* 0x000fd00000000000 */
[----:B------:R1:W-:Y:S02]  /*3190*/  UTMALDG.5D [UR8], [UR6], desc[UR38] ;  /* 0x00002608060075b4 */ /* 0x0003e40008021000 */
[----:B-1----:R-:W-:Y:S05]  /*31a0*/  BRA.U !UP0, `(.L_x_67) ;  /* 0x0000000108047547 */ /* 0x002fea000b800000 */
[----:B------:R-:W-:Y:S05]  /*31b0*/  BPT.TRAP 0x1 ;  /* 0x000000040000795c */ /* 0x000fea0000300000 */
.L_x_67:
[----:B------:R-:W1:Y:S02]  /*31c0*/  SYNCS.PHASECHK.TRANS64.TRYWAIT P5, [UR48+0x29848], R8 ;  /* 0x02984808ff0075a7 */ /* 0x000e6400080a1130 */
[----:B-1----:R-:W-:Y:S05]  /*31d0*/  @!P5 BRA `(.L_x_68) ;  /* 0x000000bc0030d947 */ /* 0x002fea0003800000 */
.L_x_249:
[----:B------:R-:W2:Y:S01]  /*31e0*/  LDCU UR5, c[0x0][0x424] ;  /* 0x00008480ff0577ac */ /* 0x000ea20008000800 */
[----:B------:R-:W4:Y:S01]  /*31f0*/  LDC.64 R12, c[0x0][0x418] ;  /* 0x00010600ff0c7b82 */ /* 0x000f220000000a00 */
[----:B------:R-:W5:Y:S01]  /*3200*/  LDCU UR6, c[0x0][0x428] ;  /* 0x00008500ff0677ac */ /* 0x000f620008000800 */
[----:B--2---:R-:W-:-:S04]  /*3210*/  UIMAD UR5, UR45, UR5, URZ ;  /* 0x000000052d0572a4 */ /* 0x004fc8000f8e02ff */
[----:B-----5:R-:W-:-:S06]  /*3220*/  UIMAD UR5, UR46, UR6, UR5 ;  /* 0x000000062e0572a4 */ /* 0x020fcc000f8e0205 */
[----:B------:R-:W-:-:S04]  /*3230*/  IADD3 R10, PT, PT, R2, UR5, RZ ;  /* 0x00000005020a7c10 */ /* 0x000fc8000fffe0ff */
[C---:B---3--:R-:W-:Y:S02]  /*3240*/  IADD3 R9, PT, PT, R10.reuse, 0x1, RZ ;  /* 0x000000010a097810 */ /* 0x048fe40007ffe0ff */
[C---:B-1----:R-:W-:Y:S02]  /*3250*/  IADD3 R8, PT, PT, R10.reuse, 0x2, RZ ;  /* 0x000000020a087810 */ /* 0x042fe40007ffe0ff */
        /* <DEDUP_REMOVED lines=18> */
.L_x_69:
[----:B------:R-:W2:Y:S01]  /*3380*/  LDL R4, [R1] ;  /* 0x0000000001047983 */ /* 0x000ea20000100800 */
[----:B------:R-:W-:Y:S01]  /*3390*/  SYNCS.ARRIVE.TRANS64.A1T0 RZ, [UR48+0x29840], RZ ;  /* 0x029840ffffff79a7 */ /* 0x000fe20008100030 */
[----:B--2---:R-:W-:-:S13]  /*33a0*/  ISETP.NE.AND P0, PT, R4, 0x1, PT ;  /* 0x000000010400780c */ /* 0x004fda0003f05270 */
[----:B------:R-:W-:Y:S05]  /*33b0*/  @!P0 EXIT ;  /* 0x000000000000894d */ /* 0x000fea0003800000 */
[----:B------:R-:W2:Y:S01]  /*33c0*/  LDC.64 R18, c[0x0][0x400] ;  /* 0x00010000ff127b82 */ /* 0x000ea20000000a00 */
[----:B-1----:R-:W-:Y:S02]  /*33d0*/  HFMA2 R11, -RZ, RZ, 0, 5.9604644775390625e-08 ;  /* 0x00000001ff0b7431 */ /* 0x002fe400000001ff */
[----:B------:R-:W-:Y:S01]  /*33e0*/  IMAD.MOV.U32 R14, RZ, RZ, RZ ;  /* 0x000000ffff0e7224 */ /* 0x000fe200078e00ff */
[----:B------:R-:W-:Y:S01]  /*33f0*/  CS2R R12, SRZ ;  /* 0x00000000000c7805 */ /* 0x000fe2000001ff00 */
[----:B------:R-:W1:Y:S03]  /*3400*/  LDCU.64 UR56, c[0x0][0x348] ;  /* 0x00006900ff3877ac */ /* 0x000e660008000a00 */
[----:B------:R-:W3:Y:S01]  /*3410*/  LDC.64 R16, c[0x0][0x418] ;  /* 0x00010600ff107b82 */ /* 0x000ee20000000a00 */
[----:B------:R-:W4:Y:S01]  /*3420*/  LDCU UR7, c[0x0][0x408] ;  /* 0x00008100ff0777ac */ /* 0x000f220008000800 */
[----:B------:R-:W1:Y:S01]  /*3430*/  LDCU UR39, c[0x0][0x380] ;  /* 0x00007000ff2777ac */ /* 0x000e620008000800 */
[----:B------:R-:W1:Y:S01]  /*3440*/  LDCU UR15, c[0x0][0x420] ;  /* 0x00008400ff0f77ac */ /* 0x000e620008000800 */
[----:B------:R-:W-:Y:S01]  /*3450*/  UMOV UR6, 0x1 ;  /* 0x0000000100067882 */ /* 0x000fe20000000000 */
[----:B------:R-:W-:Y:S01]  /*3460*/  UMOV UR31, URZ ;  /* 0x000000ff001f7c82 */ /* 0x000fe20008000000 */
[----:B------:R-:W-:-:S05]  /*3470*/  UMOV UR44, URZ ;  /* 0x000000ff002c7c82 */ /* 0x000fca0008000000 */
.L_x_88:
[----:B------:R-:W-:Y:S01]  /*3480*/  UIADD3 UR9, UPT, UPT, UR31, 0x1, URZ ;  /* 0x000000011f097890 */ /* 0x000fe2000fffe0ff */
[----:B------:R-:W-:Y:S01]  /*3490*/  R2UR UR8, R0 ;  /* 0x00000000000872ca */ /* 0x000fe200000e0000 */
[----:B------:R-:W-:Y:S01]  /*34a0*/  BSSY.RECONVERGENT B0, `(.L_x_70) ;  /* 0x0000009000007945 */ /* 0x000fe20003800200 */
[----:B------:R-:W-:Y:S11]  /*34b0*/  ISETP.NE.AND P0, PT, R6, RZ, PT ;  /* 0x000000ff0600720c */ /* 0x000ff60003f05270 */
[----:B------:R-:W-:Y:S02]  /*34c0*/  UISETP.NE.AND UP0, UPT, UR9, UR8, UPT ;  /* 0x000000080900728c */ /* 0x000fe4000bf05270 */
[----:B------:R-:W-:Y:S02]  /*34d0*/  UIADD3 UR8, UPT, UPT, UR44, 0x1, URZ ;  /* 0x000000012c087890 */ /* 0x000fe4000fffe0ff */
[----:B------:R-:W-:Y:S07]  /*34e0*/  USEL UR31, UR9, URZ, UP0 ;  /* 0x000000ff091f7287 */ /* 0x000fee0008000000 */
[----:B------:R-:W-:Y:S07]  /*34f0*/  @UP0 UIADD3 UR8, UPT, UPT, UR44, URZ, URZ ;  /* 0x000000ff2c080290 */ /* 0x000fee000fffe0ff */
[----:B------:R-:W-:Y:S01]  /*3500*/  UMOV UR44, UR8 ;  /* 0x00000008002c7c82 */ /* 0x000fe20008000000 */
[----:B-12---:R-:W-:Y:S05]  /*3510*/  @!P0 BRA `(.L_x_71) ;  /* 0x0000000000048947 */ /* 0x006fea0003800000 */
[----:B-1--4-:R-:W-:Y:S05]  /*3520*/  BPT.TRAP 0x1 ;  /* 0x000000040000795c */ /* 0x012fea0000300000 */
.L_x_71:
[----:B-1--4-:R-:W-:Y:S05]  /*3530*/  BSYNC.RECONVERGENT B0 ;  /* 0x0000000000007941 */ /* 0x012fea0003800200 */
.L_x_70:
[----:B------:R-:W-:Y:S01]  /*3540*/  ULEA UR41, UR6, UR48, 0x3 ;  /* 0x0000003006297291 */ /* 0x000fe2000f8e18ff */
[----:B------:R-:W-:Y:S02]  /*3550*/  SHF.L.U32 R9, R11, 0x1f, RZ ;  /* 0x0000001f0b097819 */ /* 0x000fe400000006ff */
[----:B------:R-:W-:Y:S06]  /*3560*/  ISETP.NE.AND P1, PT, R7, RZ, PT ;  /* 0x000000ff0700720c */ /* 0x000fec0003f25270 */
[----:B------:R-:W1:Y:S07]  /*3570*/  SYNCS.PHASECHK.TRANS64.TRYWAIT P0, [UR41+0x29810], R9 ;  /* 0x02981009ff0075a7 */ /* 0x000e6e0008001129 */
[----:B------:R-:W-:Y:S01]  /*3580*/  @!P1 IMAD.MOV.U32 R8, RZ, RZ, 0x5000 ;  /* 0x00005000ff089424 */ /* 0x000fe200078e00ff */
[----:B-1----:R-:W-:Y:S06]  /*3590*/  @!P0 BRA `(.L_x_72) ;  /* 0x000000b800588947 */ /* 0x002fec0003800000 */
.L_x_251:
[----:B------:R-:W-:Y:S01]  /*35a0*/  ISETP.NE.AND P0, PT, R7, RZ, PT ;  /* 0x000000ff0700720c */ /* 0x000fe20003f05270 */
[----:B------:R-:W-:Y:S11]  /*35b0*/  BSSY.RECONVERGENT B0, `(.L_x_73) ;  /* 0x0000005000007945 */ /* 0x000ff60003800200 */
[----:B------:R-:W-:Y:S01]  /*35c0*/  @!UPT UIADD3 URZ, UPT, UPT, URZ, URZ, URZ ;  /* 0x000000fffffff290 */ /* 0x000fe2000fffe0ff */
[----:B------:R4:W-:Y:S01]  /*35d0*/  @!P0 SYNCS.ARRIVE.TRANS64 RZ, [UR41+0x29800], R8 ;  /* 0x02980008ffff89a7 */ /* 0x0009e20008000029 */
[----:B------:R-:W-:Y:S05]  /*35e0*/  @!P4 BRA `(.L_x_74) ;  /* 0x000000000004c947 */ /* 0x000fea0003800000 */
[----:B------:R-:W-:Y:S05]  /*35f0*/  BPT.TRAP 0x1 ;  /* 0x000000040000795c */ /* 0x000fea0000300000 */
.L_x_74:
[----:B------:R-:W-:Y:S05]  /*3600*/  BSYNC.RECONVERGENT B0 ;  /* 0x0000000000007941 */ /* 0x000fea0003800200 */
.L_x_73:
[----:B------:R-:W-:Y:S01]  /*3610*/  ISETP.EQ.OR P6, PT, R15, RZ, P0 ;  /* 0x000000ff0f00720c */ /* 0x000fe200007c2670 */
[----:B------:R-:W-:Y:S11]  /*3620*/  BSSY.RECONVERGENT B0, `(.L_x_75) ;  /* 0x0000004000007945 */ /* 0x000ff60003800200 */
[----:B------:R-:W-:Y:S01]  /*3630*/  @!UPT UIADD3 URZ, UPT, UPT, URZ, URZ, URZ ;  /* 0x000000fffffff290 */ /* 0x000fe2000fffe0ff */
[----:B------:R-:W-:Y:S05]  /*3640*/  @P6 BRA `(.L_x_76) ;  /* 0x0000000000046947 */ /* 0x000fea0003800000 */
[----:B------:R-:W-:Y:S05]  /*3650*/  BPT.TRAP 0x1 ;  /* 0x000000040000795c */ /* 0x000fea0000300000 */
.L_x_76:
[----:B------:R-:W-:Y:S05]  /*3660*/  BSYNC.RECONVERGENT B0 ;  /* 0x0000000000007941 */ /* 0x000fea0003800200 */
.L_x_75:
[----:B------:R-:W-:Y:S01]  /*3670*/  UIADD3 UR50, UP0, UPT, UR56, 0x300, URZ ;  /* 0x0000030038327890 */ /* 0x000fe2000ff1e0ff */
[----:B------:R-:W-:Y:S01]  /*3680*/  R2UR UR47, R3 ;  /* 0x00000000032f72ca */ /* 0x000fe200000e0000 */
[----:B------:R-:W-:Y:S02]  /*3690*/  UIMAD UR8, UR6, 0x5000, UR48 ;  /* 0x00005000060878a4 */ /* 0x000fe4000f8e0230 */
[----:B------:R-:W-:Y:S02]  /*36a0*/  UIADD3 UR41, UPT, UPT, UR41, 0x29800, URZ ;  /* 0x0002980029297890 */ /* 0x000fe4000fffe0ff */
[----:B------:R-:W-:Y:S02]  /*36b0*/  USHF.L.U32 UR43, UR31, 0x7, URZ ;  /* 0x000000071f2b7899 */ /* 0x000fe400080006ff */
[----:B------:R-:W-:Y:S02]  /*36c0*/  UIADD3.X UR51, UPT, UPT, URZ, UR57, URZ, UP0, !UPT ;  /* 0x00000039ff337290 */ /* 0x000fe400087fe4ff */
[----:B------:R-:W-:Y:S01]  /*36d0*/  UIADD3 UR40, UPT, UPT, UR8, 0xa000, URZ ;  /* 0x0000a00008287890 */ /* 0x000fe2000fffe0ff */
[----:B------:R-:W-:Y:S01]  /*36e0*/  UMOV UR52, 0x0 ;  /* 0x0000000000347882 */ /* 0x000fe20000000000 */
[----:B------:R-:W-:Y:S01]  /*36f0*/  UMOV UR53, 0x10000000 ;  /* 0x1000000000357882 */ /* 0x000fe20000000000 */
[----:B------:R-:W-:Y:S01]  /*3700*/  UMOV UR42, URZ ;  /* 0x000000ff002a7c82 */ /* 0x000fe20008000000 */
[----:B------:R-:W-:Y:S01]  /*3710*/  UIADD3 UR32, UPT, UPT, UR8, 0xb000, URZ ;  /* 0x0000b00008207890 */ /* 0x000fe2000fffe0ff */
[----:B------:R-:W-:Y:S01]  /*3720*/  UMOV UR34, 0x10 ;  /* 0x0000001000227882 */ /* 0x000fe20000000000 */
[----:B------:R-:W-:Y:S03]  /*3730*/  UMOV UR36, UR44 ;  /* 0x0000002c00247c82 */ /* 0x000fe60008000000 */
[----:B------:R1:W-:Y:S01]  /*3740*/  UTMALDG.5D [UR40], [UR50], desc[UR52] ;  /* 0x00003428320075b4 */ /* 0x0003e20008021000 */
[----:B------:R-:W-:Y:S01]  /*3750*/  UIADD3 UR24, UPT, UPT, UR8, 0xc000, URZ ;  /* 0x0000c00008187890 */ /* 0x000fe2000fffe0ff */
[----:B------:R-:W-:Y:S01]  /*3760*/  UMOV UR37, UR45 ;  /* 0x0000002d00257c82 */ /* 0x000fe20008000000 */
[----:B------:R-:W-:Y:S01]  /*3770*/  UMOV UR38, UR46 ;  /* 0x0000002e00267c82 */ /* 0x000fe20008000000 */
[----:B------:R-:W-:Y:S01]  /*3780*/  UMOV UR33, UR41 ;  /* 0x0000002900217c82 */ /* 0x000fe20008000000 */
[----:B------:R-:W-:Y:S01]  /*3790*/  UMOV UR35, UR43 ;  /* 0x0000002b00237c82 */ /* 0x000fe20008000000 */
[----:B------:R-:W-:Y:S01]  /*37a0*/  UMOV UR26, 0x20 ;  /* 0x00000020001a7882 */ /* 0x000fe20000000000 */
[----:B------:R1:W-:Y:S01]  /*37b0*/  UTMALDG.5D [UR32], [UR50], desc[UR52] ;  /* 0x00003420320075b4 */ /* 0x0003e20008021000 */
[----:B------:R-:W-:Y:S01]  /*37c0*/  UIADD3 UR16, UPT, UPT, UR8, 0xd000, URZ ;  /* 0x0000d00008107890 */ /* 0x000fe2000fffe0ff */
[----:B------:R-:W-:Y:S01]  /*37d0*/  UMOV UR28, UR44 ;  /* 0x0000002c001c7c82 */ /* 0x000fe20008000000 */
        /* <DEDUP_REMOVED lines=14> */
[----:B------:R-:W-:Y:S01]  /*38c0*/  UISETP.NE.AND UP3, UPT, UR47, 0x1, UPT ;  /* 0x000000012f00788c */ /* 0x000fe2000bf65270 */
[----:B------:R-:W-:Y:S01]  /*38d0*/  UMOV UR12, UR44 ;  /* 0x0000002c000c7c82 */ /* 0x000fe20008000000 */
[----:B------:R-:W-:Y:S01]  /*38e0*/  UMOV UR13, UR45 ;  /* 0x0000002d000d7c82 */ /* 0x000fe20008000000 */
[----:B------:R-:W-:Y:S01]  /*38f0*/  UMOV UR14, UR46 ;  /* 0x0000002e000e7c82 */ /* 0x000fe20008000000 */
[----:B------:R-:W-:Y:S01]  /*3900*/  UMOV UR9, UR41 ;  /* 0x0000002900097c82 */ /* 0x000fe20008000000 */
[----:B------:R-:W-:Y:S01]  /*3910*/  UMOV UR11, UR43 ;  /* 0x0000002b000b7c82 */ /* 0x000fe20008000000 */
[----:B------:R-:W-:Y:S01]  /*3920*/  UIADD3 UR23, UPT, UPT, UR6, 0x1, URZ ;  /* 0x0000000106177890 */ /* 0x000fe2000fffe0ff */
[----:B------:R1:W-:Y:S02]  /*3930*/  UTMALDG.5D [UR8], [UR50], desc[UR52] ;  /* 0x00003408320075b4 */ /* 0x0003e40008021000 */
[----:B-1----:R-:W-:Y:S06]  /*3940*/  BRA.U !UP3, `(.L_x_77) ;  /* 0x000000010b047547 */ /* 0x002fec000b800000 */
[----:B------:R-:W-:Y:S05]  /*3950*/  BPT.TRAP 0x1 ;  /* 0x000000040000795c */ /* 0x000fea0000300000 */
.L_x_77:
[----:B----4-:R-:W-:Y:S04]  /*3960*/  SHF.L.U32 R8, R13, 0x1f, RZ ;  /* 0x0000001f0d087819 */ /* 0x010fe800000006ff */
[----:B------:R-:W1:Y:S02]  /*3970*/  SYNCS.PHASECHK.TRANS64.TRYWAIT P0, [UR48+0x29838], R8 ;  /* 0x02983808ff0075a7 */ /* 0x000e640008001130 */
[----:B-1----:R-:W-:Y:S05]  /*3980*/  @!P0 BRA `(.L_x_78) ;  /* 0x000000b400748947 */ /* 0x002fea0003800000 */
.L_x_253:
[----:B------:R-:W-:Y:S02]  /*3990*/  USHF.L.U32 UR11, UR31, 0x7, URZ ;  /* 0x000000071f0b7899 */ /* 0x000fe400080006ff */
[----:B------:R-:W-:Y:S04]  /*39a0*/  UIMAD UR6, UR44, UR7, UR4 ;  /* 0x000000072c0672a4 */ /* 0x000fe8000f8e0204 */
[----:B-1----:R-:W-:Y:S04]  /*39b0*/  VIADD R4, R2, UR11 ;  /* 0x0000000b02047c36 */ /* 0x002fe80008000000 */
[C---:B------:R-:W-:Y:S01]  /*39c0*/  VIADD R8, R4.reuse, UR6 ;  /* 0x0000000604087c36 */ /* 0x040fe20008000000 */
[C---:B------:R-:W-:Y:S01]  /*39d0*/  ISETP.GE.AND P3, PT, R4.reuse, UR39, PT ;  /* 0x0000002704007c0c */ /* 0x040fe2000bf66270 */
[----:B------:R-:W-:Y:S02]  /*39e0*/  VIADD R20, R4, 0x1 ;  /* 0x0000000104147836 */ /* 0x000fe40000000000 */
[C---:B------:R-:W-:Y:S01]  /*39f0*/  VIADD R9, R8.reuse, 0x2 ;  /* 0x0000000208097836 */ /* 0x040fe20000000000 */
[CC--:B--2---:R-:W-:Y:S01]  /*3a00*/  LEA R24, P0, R8.reuse, R18.reuse, 0x2 ;  /* 0x0000001208187211 */ /* 0x0c4fe200078010ff */
[----:B------:R-:W-:Y:S01]  /*3a10*/  VIADD R10, R8, 0x1 ;  /* 0x00000001080a7836 */ /* 0x000fe20000000000 */
[----:B------:R-:W-:Y:S02]  /*3a20*/  ISETP.GE.AND P2, PT, R20, UR39, PT ;  /* 0x0000002714007c0c */ /* 0x000fe4000bf46270 */
[CC--:B------:R-:W-:Y:S01]  /*3a30*/  LEA.HI.X R25, R8.reuse, R19.reuse, RZ, 0x2, P0 ;  /* 0x0000001308197211 */ /* 0x0c0fe200000f14ff */
[----:B------:R-:W-:Y:S01]  /*3a40*/  VIADD R8, R8, 0x3 ;  /* 0x0000000308087836 */ /* 0x000fe20000000000 */
[CC--:B------:R-:W-:Y:S02]  /*3a50*/  LEA R20, P0, R9.reuse, R18.reuse, 0x2 ;  /* 0x0000001209147211 */ /* 0x0c0fe400078010ff */
[-C--:B------:R-:W-:Y:S01]  /*3a60*/  LEA R22, P1, R10, R18.reuse, 0x2 ;  /* 0x000000120a167211 */ /* 0x080fe200078210ff */
[----:B------:R-:W-:Y:S01]  /*3a70*/  @!PT LDS RZ, [RZ] ;  /* 0x00000000fffff984 */ /* 0x000fe20000000800 */
[----:B------:R-:W-:Y:S01]  /*3a80*/  @!PT LDS RZ, [RZ] ;  /* 0x00000000fffff984 */ /* 0x000fe20000000800 */
[----:B------:R-:W-:Y:S01]  /*3a90*/  @!PT LDS RZ, [RZ] ;  /* 0x00000000fffff984 */ /* 0x000fe20000000800 */
[----:B------:R1:W-:Y:S01]  /*3aa0*/  LDGSTS.E.LTC128B [R5+0x29000], desc[UR54][R24.64], !P3 ;  /* 0x2900000018057fae */ /* 0x0003e2000d9a1236 */
[-C--:B------:R-:W-:Y:S01]  /*3ab0*/  LEA.HI.X R21, R9, R19.reuse, RZ, 0x2, P0 ;  /* 0x0000001309157211 */ /* 0x080fe200000f14ff */
[----:B------:R-:W-:Y:S01]  /*3ac0*/  VIADD R9, R4, 0x2 ;  /* 0x0000000204097836 */ /* 0x000fe20000000000 */
[----:B------:R-:W-:Y:S02]  /*3ad0*/  LEA R26, P0, R8, R18, 0x2 ;  /* 0x00000012081a7211 */ /* 0x000fe400078010ff */
[-C--:B------:R-:W-:Y:S02]  /*3ae0*/  LEA.HI.X R23, R10, R19.reuse, RZ, 0x2, P1 ;  /* 0x000000130a177211 */ /* 0x080fe400008f14ff */
[----:B------:R-:W-:Y:S01]  /*3af0*/  LEA.HI.X R27, R8, R19, RZ, 0x2, P0 ;  /* 0x00000013081b7211 */ /* 0x000fe200000f14ff */
[----:B------:R-:W-:Y:S01]  /*3b00*/  VIADD R8, R4, 0x3 ;  /* 0x0000000304087836 */ /* 0x000fe20000000000 */
[----:B------:R-:W-:Y:S01]  /*3b10*/  ISETP.GE.AND P1, PT, R9, UR39, PT ;  /* 0x0000002709007c0c */ /* 0x000fe2000bf26270 */
[----:B------:R1:W-:Y:S03]  /*3b20*/  LDGSTS.E.LTC128B [R5+0x29004], desc[UR54][R22.64], !P2 ;  /* 0x2900400016057fae */ /* 0x0003e6000d1a1236 */
[----:B------:R-:W-:Y:S09]  /*3b30*/  ISETP.GE.AND P0, PT, R8, UR39, PT ;  /* 0x0000002708007c0c */ /* 0x000ff2000bf06270 */
        /* <DEDUP_REMOVED lines=8> */
.L_x_79:
[----:B------:R-:W-:Y:S01]  /*3bc0*/  SYNCS.ARRIVE.TRANS64.A1T0 RZ, [UR48+0x29830], RZ ;  /* 0x029830ffffff79a7 */ /* 0x000fe20008100030 */
[----:B------:R-:W-:Y:S05]  /*3bd0*/  BRA.U !UP1, `(.L_x_80) ;  /* 0x0000000109047547 */ /* 0x000fea000b800000 */
[----:B------:R-:W-:Y:S05]  /*3be0*/  BPT.TRAP 0x1 ;  /* 0x000000040000795c */ /* 0x000fea0000300000 */
.L_x_80:
[----:B------:R-:W-:Y:S02]  /*3bf0*/  ISETP.NE.AND P5, PT, R7, RZ, PT ;  /* 0x000000ff0700720c */ /* 0x000fe40003fa5270 */
[----:B------:R-:W-:Y:S11]  /*3c00*/  SHF.L.U32 R10, R12, 0x1f, RZ ;  /* 0x0000001f0c0a7819 */ /* 0x000ff600000006ff */
[----:B------:R-:W-:Y:S01]  /*3c10*/  @!P5 IMAD.MOV.U32 R9, RZ, RZ, 0x5000 ;  /* 0x00005000ff09d424 */ /* 0x000fe200078e00ff */
[----:B------:R-:W2:Y:S02]  /*3c20*/  SYNCS.PHASECHK.TRANS64.TRYWAIT P5, [UR48+0x29828], R10 ;  /* 0x0298280aff0075a7 */ /* 0x000ea400080a1130 */
[----:B--2---:R-:W-:Y:S05]  /*3c30*/  @!P5 BRA `(.L_x_81) ;  /* 0x000000b000e0d947 */ /* 0x004fea0003800000 */
.L_x_255:
[----:B------:R-:W-:Y:S11]  /*3c40*/  ISETP.NE.AND P5, PT, R7, RZ, PT ;  /* 0x000000ff0700720c */ /* 0x000ff60003fa5270 */
[----:B------:R-:W-:Y:S02]  /*3c50*/  @!UPT UIADD3 URZ, UPT, UPT, URZ, URZ, URZ ;  /* 0x000000fffffff290 */ /* 0x000fe4000fffe0ff */
[----:B------:R4:W-:Y:S01]  /*3c60*/  @!P5 SYNCS.ARRIVE.TRANS64 RZ, [UR48+0x29820], R9 ;  /* 0x02982009ffffd9a7 */ /* 0x0009e20008000030 */
[----:B------:R-:W-:Y:S05]  /*3c70*/  BRA.U !UP2, `(.L_x_82) ;  /* 0x000000010a047547 */ /* 0x000fea000b800000 */
[----:B------:R-:W-:Y:S05]  /*3c80*/  BPT.TRAP 0x1 ;  /* 0x000000040000795c */ /* 0x000fea0000300000 */
.L_x_82:
[----:B------:R-:W-:Y:S04]  /*3c90*/  BSSY.RECONVERGENT B0, `(.L_x_83) ;  /* 0x0000003000007945 */ /* 0x000fe80003800200 */
[----:B------:R-:W-:Y:S05]  /*3ca0*/  @P6 BRA `(.L_x_84) ;  /* 0x0000000000046947 */ /* 0x000fea0003800000 */
[----:B------:R-:W-:Y:S05]  /*3cb0*/  BPT.TRAP 0x1 ;  /* 0x000000040000795c */ /* 0x000fea0000300000 */
.L_x_84:
[----:B------:R-:W-:Y:S05]  /*3cc0*/  BSYNC.RECONVERGENT B0 ;  /* 0x0000000000007941 */ /* 0x000fea0003800200 */
.L_x_83:
[----:B------:R-:W-:Y:S02]  /*3cd0*/  UIADD3 UR40, UP0, UPT, UR56, 0x400, URZ ;  /* 0x0000040038287890 */ /* 0x000fe4000ff1e0ff */
[----:B------:R-:W-:Y:S02]  /*3ce0*/  UIADD3 UR9, UPT, UPT, UR48, 0x29820, URZ ;  /* 0x0002982030097890 */ /* 0x000fe4000fffe0ff */
[----:B------:R-:W-:Y:S02]  /*3cf0*/  UIADD3 UR8, UPT, UPT, UR48, 0x14000, URZ ;  /* 0x0001400030087890 */ /* 0x000fe4000fffe0ff */
[----:B------:R-:W-:Y:S01]  /*3d00*/  UIADD3.X UR41, UPT, UPT, URZ, UR57, URZ, UP0, !UPT ;  /* 0x00000039ff297290 */ /* 0x000fe200087fe4ff */
[----:B------:R-:W-:Y:S01]  /*3d10*/  UMOV UR42, 0x0 ;  /* 0x00000000002a7882 */ /* 0x000fe20000000000 */
[----:B------:R-:W-:Y:S01]  /*3d20*/  UMOV UR43, 0x10000000 ;  /* 0x10000000002b7882 */ /* 0x000fe20000000000 */
[----:B------:R-:W-:Y:S01]  /*3d30*/  UMOV UR10, URZ ;  /* 0x000000ff000a7c82 */ /* 0x000fe20008000000 */
[----:B------:R-:W-:Y:S01]  /*3d40*/  UMOV UR12, UR44 ;  /* 0x0000002c000c7c82 */ /* 0x000fe20008000000 */
[----:B------:R-:W-:Y:S01]  /*3d50*/  UMOV UR13, UR45 ;  /* 0x0000002d000d7c82 */ /* 0x000fe20008000000 */
[----:B------:R-:W-:Y:S01]  /*3d60*/  UMOV UR14, UR46 ;  /* 0x0000002e000e7c82 */ /* 0x000fe20008000000 */
[----:B------:R-:W-:Y:S02]  /*3d70*/  UIADD3 UR32, UPT, UPT, UR48, 0x15000, URZ ;  /* 0x0001500030207890 */ /* 0x000fe4000fffe0ff */
[----:B------:R5:W-:Y:S01]  /*3d80*/  UTMALDG.5D [UR8], [UR40], desc[UR42] ;  /* 0x00002a08280075b4 */ /* 0x000be20008021000 */
[----:B------:R-:W-:Y:S01]  /*3d90*/  UMOV UR34, 0x10 ;  /* 0x0000001000227882 */ /* 0x000fe20000000000 */
[----:B------:R-:W-:Y:S01]  /*3da0*/  UMOV UR35, UR11 ;  /* 0x0000000b00237c82 */ /* 0x000fe20008000000 */
[----:B------:R-:W-:Y:S01]  /*3db0*/  UMOV UR36, UR44 ;  /* 0x0000002c00247c82 */ /* 0x000fe20008000000 */
[----:B------:R-:W-:Y:S01]  /*3dc0*/  UMOV UR37, UR45 ;  /* 0x0000002d00257c82 */ /* 0x000fe20008000000 */
[----:B------:R-:W-:Y:S01]  /*3dd0*/  UMOV UR38, UR46 ;  /* 0x0000002e00267c82 */ /* 0x000fe20008000000 */
[----:B------:R-:W-:Y:S01]  /*3de0*/  UMOV UR33, UR9 ;  /* 0x0000000900217c82 */ /* 0x000fe20008000000 */
[----:B------:R-:W-:Y:S01]  /*3df0*/  UIADD3 UR24, UPT, UPT, UR48, 0x16000, URZ ;  /* 0x0001600030187890 */ /* 0x000fe2000fffe0ff */
        /* <DEDUP_REMOVED lines=14> */
[----:B------:R-:W-:Y:S02]  /*3ee0*/  UMOV UR17, UR9 ;  /* 0x0000000900117c82 */ /* 0x000fe40008000000 */
[----:B------:R1:W-:Y:S01]  /*3ef0*/  UTMALDG.5D [UR16], [UR40], desc[UR42] ;  /* 0x00002a10280075b4 */ /* 0x0003e20008021000 */
[----:B-----5:R-:W-:Y:S01]  /*3f00*/  UIADD3 UR8, UPT, UPT, UR48, 0x18000, URZ ;  /* 0x0001800030087890 */ /* 0x020fe2000fffe0ff */
[----:B------:R-:W-:Y:S08]  /*3f10*/  UMOV UR10, 0x40 ;  /* 0x00000040000a7882 */ /* 0x000ff00000000000 */
[----:B------:R1:W-:Y:S02]  /*3f20*/  UTMALDG.5D [UR8], [UR40], desc[UR42] ;  /* 0x00002a08280075b4 */ /* 0x0003e40008021000 */
[----:B-1----:R-:W-:Y:S05]  /*3f30*/  BRA.U !UP3, `(.L_x_85) ;  /* 0x000000010b047547 */ /* 0x002fea000b800000 */
[----:B------:R-:W-:Y:S05]  /*3f40*/  BPT.TRAP 0x1 ;  /* 0x000000040000795c */ /* 0x000fea0000300000 */
.L_x_85:
[----:B----4-:R-:W-:Y:S04]  /*3f50*/  SHF.L.U32 R9, R14, 0x1f, RZ ;  /* 0x0000001f0e097819 */ /* 0x010fe800000006ff */
[----:B------:R-:W1:Y:S02]  /*3f60*/  SYNCS.PHASECHK.TRANS64.TRYWAIT P5, [UR48+0x29848], R9 ;  /* 0x02984809ff0075a7 */ /* 0x000e6400080a1130 */
[----:B-1----:R-:W-:Y:S05]  /*3f70*/  @!P5 BRA `(.L_x_86) ;  /* 0x000000b00028d947 */ /* 0x002fea0003800000 */
.L_x_257:
[----:B------:R-:W-:Y:S06]  /*3f80*/  UIMAD UR6, UR44, UR15, UR5 ;  /* 0x0000000f2c0672a4 */ /* 0x000fec000f8e0205 */
[----:B-12---:R-:W-:Y:S04]  /*3f90*/  VIADD R8, R4, UR6 ;  /* 0x0000000604087c36 */ /* 0x006fe80008000000 */
[C---:B------:R-:W-:Y:S01]  /*3fa0*/  VIADD R4, R8.reuse, 0x1 ;  /* 0x0000000108047836 */ /* 0x040fe20000000000 */
[CC--:B---3--:R-:W-:Y:S04]  /*3fb0*/  LEA R22, P5, R8.reuse, R16.reuse, 0x2 ;  /* 0x0000001008167211 */ /* 0x0c8fe800078a10ff */
[-C--:B------:R-:W-:Y:S02]  /*3fc0*/  LEA.HI.X R23, R8, R17.reuse, RZ, 0x2, P5 ;  /* 0x0000001108177211 */ /* 0x080fe400028f14ff */
[CC--:B------:R-:W-:Y:S03]  /*3fd0*/  LEA R20, P5, R4.reuse, R16.reuse, 0x2 ;  /* 0x0000001004147211 */ /* 0x0c0fe600078a10ff */
[----:B------:R-:W-:Y:S01]  /*3fe0*/  @!PT LDS RZ, [RZ] ;  /* 0x00000000fffff984 */ /* 0x000fe20000000800 */
[----:B------:R-:W-:Y:S01]  /*3ff0*/  @!PT LDS RZ, [RZ] ;  /* 0x00000000fffff984 */ /* 0x000fe20000000800 */
[----:B------:R-:W-:Y:S01]  /*4000*/  @!PT LDS RZ, [RZ] ;  /* 0x00000000fffff984 */ /* 0x000fe20000000800 */
[----:B------:R1:W-:Y:S01]  /*4010*/  LDGSTS.E.LTC128B [R5+0x29200], desc[UR54][R22.64], !P3 ;  /* 0x2920000016057fae */ /* 0x0003e2000d9a1236 */
[-C--:B------:R-:W-:Y:S01]  /*4020*/  LEA.HI.X R21, R4, R17.reuse, RZ, 0x2, P5 ;  /* 0x0000001104157211 */ /* 0x080fe200028f14ff */
[C---:B------:R-:W-:Y:S02]  /*4030*/  VIADD R4, R8.reuse, 0x2 ;  /* 0x0000000208047836 */ /* 0x040fe40000000000 */
[----:B------:R-:W-:Y:S02]  /*4040*/  VIADD R8, R8, 0x3 ;  /* 0x0000000308087836 */ /* 0x000fe40000000000 */
[----:B------:R1:W-:Y:S01]  /*4050*/  LDGSTS.E.LTC128B [R5+0x29204], desc[UR54][R20.64], !P2 ;  /* 0x2920400014057fae */ /* 0x0003e2000d1a1236 */
[CC--:B------:R-:W-:Y:S04]  /*4060*/  LEA R24, P5, R4.reuse, R16.reuse, 0x2 ;  /* 0x0000001004187211 */ /* 0x0c0fe800078a10ff */
[-C--:B------:R-:W-:Y:S02]  /*4070*/  LEA.HI.X R25, R4, R17.reuse, RZ, 0x2, P5 ;  /* 0x0000001104197211 */ /* 0x080fe400028f14ff */
[C---:B------:R-:W-:Y:S03]  /*4080*/  LEA R26, P5, R8.reuse, R16, 0x2 ;  /* 0x00000010081a7211 */ /* 0x040fe600078a10ff */
[----:B------:R1:W-:Y:S01]  /*4090*/  LDGSTS.E.LTC128B [R5+0x29208], desc[UR54][R24.64], !P1 ;  /* 0x2920800018057fae */ /* 0x0003e2000c9a1236 */
[----:B------:R-:W-:Y:S05]  /*40a0*/  LEA.HI.X R27, R8, R17, RZ, 0x2, P5 ;  /* 0x00000011081b7211 */ /* 0x000fea00028f14ff */
[----:B------:R1:W-:Y:S01]  /*40b0*/  LDGSTS.E.LTC128B [R5+0x2920c], desc[UR54][R26.64], !P0 ;  /* 0x2920c0001a057fae */ /* 0x0003e2000c1a1236 */
[----:B------:R-:W-:Y:S01]  /*40c0*/  NOP ;  /* 0x0000000000007918 */ /* 0x000fe20000000000 */
[----:B------:R-:W-:Y:S02]  /*40d0*/  SYNCS.ARRIVE.TRANS64.RED.A0T1 RZ, [UR48+0x29840], RZ ;  /* 0x029840ffffff79a7 */ /* 0x000fe40008200430 */
[----:B------:R-:W-:Y:S01]  /*40e0*/  ARRIVES.LDGSTSBAR.64.TRANSCNT [UR48+0x29840] ;  /* 0x02984000ff0079b0 */ /* 0x000fe20008002a30 */
[----:B------:R-:W-:Y:S01]  /*40f0*/  NOP ;  /* 0x0000000000007918 */ /* 0x000fe20000000000 */
[----:B------:R-:W-:Y:S05]  /*4100*/  BRA.U !UP3, `(.L_x_87) ;  /* 0x000000010b047547 */ /* 0x000fea000b800000 */
[----:B------:R-:W-:Y:S05]  /*4110*/  BPT.TRAP 0x1 ;  /* 0x000000040000795c */ /* 0x000fea0000300000 */
.L_x_87:
[----:B------:R-:W-:Y:S01]  /*4120*/  LOP3.LUT R14, R14, 0x1, RZ, 0x3c, !PT ;  /* 0x000000010e0e7812 */ /* 0x000fe200078e3cff */
[----:B------:R-:W-:Y:S01]  /*4130*/  SYNCS.ARRIVE.TRANS64.A1T0 RZ, [UR48+0x29840], RZ ;  /* 0x029840ffffff79a7 */ /* 0x000fe20008100030 */
[----:B------:R-:W2:Y:S01]  /*4140*/  LDL.LU R4, [R1] ;  /* 0x0000000001047983 */ /* 0x000ea20000300800 */
[----:B------:R-:W-:Y:S01]  /*4150*/  LOP3.LUT R13, R13, 0x1, RZ, 0x3c, !PT ;  /* 0x000000010d0d7812 */ /* 0x000fe200078e3cff */
[----:B------:R-:W-:Y:S01]  /*4160*/  UISETP.NE.AND UP0, UPT, UR23, 0x2, UPT ;  /* 0x000000021700788c */ /* 0x000fe2000bf05270 */
[----:B------:R-:W-:Y:S03]  /*4170*/  LOP3.LUT R12, R12, 0x1, RZ, 0x3c, !PT ;  /* 0x000000010c0c7812 */ /* 0x000fe600078e3cff */
[----:B------:R-:W-:Y:S02]  /*4180*/  USEL UR8, URZ, 0x1, UP0 ;  /* 0x00000001ff087887 */ /* 0x000fe40008000000 */
[----:B------:R-:W-:Y:S04]  /*4190*/  USEL UR6, UR23, URZ, UP0 ;  /* 0x000000ff17067287 */ /* 0x000fe80008000000 */
[----:B------:R-:W-:Y:S02]  /*41a0*/  LOP3.LUT R11, R11, UR8, RZ, 0x3c, !PT ;  /* 0x000000080b0b7c12 */ /* 0x000fe4000f8e3cff */
[C---:B--2---:R-:W-:Y:S01]  /*41b0*/  ISETP.GT.U32.AND P0, PT, R4.reuse, 0x2, PT ;  /* 0x000000020400780c */ /* 0x044fe20003f04070 */
[----:B------:R-:W-:Y:S05]  /*41c0*/  VIADD R4, R4, 0xffffffff ;  /* 0xffffffff04047836 */ /* 0x000fea0000000000 */
[----:B------:R2:W-:Y:S07]  /*41d0*/  STL [R1], R4 ;  /* 0x0000000401007387 */ /* 0x0005ee0000100800 */
[----:B------:R-:W-:Y:S05]  /*41e0*/  @P0 BRA `(.L_x_88) ;  /* 0xfffffff000a40947 */ /* 0x000fea000383ffff */
[----:B------:R-:W-:Y:S05]  /*41f0*/  EXIT ;  /* 0x000000000000794d */ /* 0x000fea0003800000 */
.L_x_304:
[----:B------:R-:W-:-:S08]  /*4200*/  NOP ;  /* 0x0000000000007918 */ /* 0x000fd00000000000 */
[----:B------:R-:W1:-:S00]  /*4210*/  USETMAXREG.DEALLOC.CTAPOOL 0x60 ;  /* 0x00000060000079c8 */ /* 0x000e4000080e0500 */
[----:B------:R-:W2:Y:S01]  /*4220*/  S2UR UR20, SR_CgaCtaId ;  /* 0x00000000001479c3 */ /* 0x000ea20000008800 */
[----:B------:R-:W-:Y:S01]  /*4230*/  UMOV UR4, 0x40 ;  /* 0x0000004000047882 */ /* 0x000fe20000000000 */
[----:B------:R-:W-:Y:S01]  /*4240*/  NOP ;  /* 0x0000000000007918 */ /* 0x000fe20000000000 */
[----:B--2---:R-:W-:-:S03]  /*4250*/  ULEA UR5, UR20, UR4, 0x18 ;  /* 0x0000000414057291 */ /* 0x004fc6000f8ec0ff */
[----:B------:R-:W-:Y:S02]  /*4260*/  UMOV UR4, 0x400 ;  /* 0x0000040000047882 */ /* 0x000fe40000000000 */
[----:B------:R-:W-:-:S04]  /*4270*/  ULEA UR20, UR20, UR4, 0x18 ;  /* 0x0000000414147291 */ /* 0x000fc8000f8ec0ff */
[----:B-1----:R-:W1:Y:S02]  /*4280*/  LDS.U8 R0, [UR5+0x1c] ;  /* 0x00001c05ff007984 */ /* 0x002e640008000000 */
[----:B-1----:R-:W-:-:S13]  /*4290*/  ISETP.NE.AND P0, PT, R0, RZ, PT ;  /* 0x000000ff0000720c */ /* 0x002fda0003f05270 */
[----:B------:R-:W-:Y:S05]  /*42a0*/  @P0 BRA `(.L_x_89) ;  /* 0x0000000000580947 */ /* 0x000fea0003800000 */
[----:B------:R-:W-:-:S13]  /*42b0*/  ELECT P0, URZ, PT ;  /* 0x0000000000ff782f */ /* 0x000fda0003800000 */
[----:B------:R-:W-:Y:S05]  /*42c0*/  @!P0 BRA `(.L_x_90) ;  /* 0x00000000005c8947 */ /* 0x000fea0003800000 */
[----:B------:R-:W-:Y:S01]  /*42d0*/  UMOV UR4, 0x10 ;  /* 0x0000001000047882 */ /* 0x000fe20000000000 */
[----:B------:R-:W-:Y:S01]  /*42e0*/  HFMA2 R0, -RZ, RZ, 0, 5.9604644775390625e-08 ;  /* 0x00000001ff007431 */ /* 0x000fe200000001ff */
[----:B------:R-:W-:-:S03]  /*42f0*/  MOV R2, 0xffff ;  /* 0x0000ffff00027802 */ /* 0x000fc60000000f00 */
[----:B------:R-:W-:Y:S04]  /*4300*/  DEPBAR.LE SB1, 0x36 ;  /* 0x00009d800000791a */ /* 0x000fe80000000000 */
[----:B------:R-:W1:Y:S02]  /*4310*/  UTCATOMSWS.FIND_AND_SET.ALIGN UP0, UR4, UR4 ;  /* 0x00000004000475e3 */ /* 0x000e640008000800 */
[----:B-1----:R-:W-:Y:S01]  /*4320*/  MOV R4, UR4 ;  /* 0x0000000400047c02 */ /* 0x002fe20008000f00 */
[----:B------:R-:W-:Y:S06]  /*4330*/  BRA.U UP0, `(.L_x_91) ;  /* 0x0000000100187547 */ /* 0x000fec000b800000 */
.L_x_92:
[----:B------:R-:W-:Y:S05]  /*4340*/  NANOSLEEP 0x64 ;  /* 0x000000640000795d */ /* 0x000fea0003800000 */
[----:B------:R-:W-:-:S05]  /*4350*/  UMOV UR4, 0x10 ;  /* 0x0000001000047882 */ /* 0x000fca0000000000 */
[----:B------:R-:W-:Y:S04]  /*4360*/  DEPBAR.LE SB1, 0x36 ;  /* 0x00009d800000791a */ /* 0x000fe80000000000 */
[----:B------:R-:W1:Y:S02]  /*4370*/  UTCATOMSWS.FIND_AND_SET.ALIGN UP0, UR4, UR4 ;  /* 0x00000004000475e3 */ /* 0x000e640008000800 */
[----:B-1----:R-:W-:Y:S01]  /*4380*/  MOV R4, UR4 ;  /* 0x0000000400047c02 */ /* 0x002fe20008000f00 */
[----:B------:R-:W-:Y:S05]  /*4390*/  BRA.U !UP0, `(.L_x_92) ;  /* 0xfffffffd08e87547 */ /* 0x000fea000b83ffff */
.L_x_91:
[-C--:B------:R-:W-:Y:S02]  /*43a0*/  SHF.L.U32 R2, R2, R4.reuse, RZ ;  /* 0x0000000402027219 */ /* 0x080fe400000006ff */
[----:B------:R-:W-:Y:S01]  /*43b0*/  SHF.L.U32 R0, R0, R4, RZ ;  /* 0x0000000400007219 */ /* 0x000fe200000006ff */
[----:B------:R-:W-:Y:S02]  /*43c0*/  IMAD.SHL.U32 R4, R4, 0x20, RZ ;  /* 0x0000002004047824 */ /* 0x000fe400078e00ff */
[----:B------:R1:W-:Y:S04]  /*43d0*/  ATOMS.OR RZ, [UR5+0x14], R2 ;  /* 0x00001402ffff798c */ /* 0x0003e8000b000005 */
[----:B------:R1:W-:Y:S04]  /*43e0*/  ATOMS.OR RZ, [UR5+0x18], R0 ;  /* 0x00001800ffff798c */ /* 0x0003e8000b000005 */
[----:B------:R1:W-:Y:S01]  /*43f0*/  STS [UR20+0x298c0], R4 ;  /* 0x0298c004ff007988 */ /* 0x0003e20008000814 */
[----:B------:R-:W-:Y:S05]  /*4400*/  BRA `(.L_x_90) ;  /* 0x00000000000c7947 */ /* 0x000fea0003800000 */
.L_x_89:
[----:B------:R1:W-:Y:S01]  /*4410*/  STS [UR20+0x298c0], R5 ;  /* 0x0298c005ff007988 */ /* 0x0003e20008000814 */
[----:B------:R-:W-:-:S03]  /*4420*/  MOV R4, 0x4440 ;  /* 0x0000444000047802 */ /* 0x000fc60000000f00 */
[----:B-1----:R-:W-:Y:S05]  /*4430*/  CALL.REL.NOINC `($__internal_1_$__cuda_sm10x_tcgen05_guardrail_trap_phase_invalid_during_alloc) ;  /* 0x000000b4005c7944 */ /* 0x002fea0003c00000 */
.L_x_90:
[----:B------:R-:W-:Y:S05]  /*4440*/  WARPSYNC.ALL ;  /* 0x0000000000007948 */ /* 0x000fea0003800000 */
[----:B------:R-:W-:Y:S01]  /*4450*/  USHF.R.U32.HI UR7, URZ, 0x4, UR20 ;  /* 0x00000004ff077899 */ /* 0x000fe20008011614 */
[----:B------:R-:W-:Y:S01]  /*4460*/  NOP ;  /* 0x0000000000007918 */ /* 0x000fe20000000000 */
[----:B------:R-:W-:Y:S01]  /*4470*/  UIADD3 UR6, UPT, UPT, UR20, 0xa000, URZ ;  /* 0x0000a00014067890 */ /* 0x000fe2000fffe0ff */
[----:B------:R-:W-:Y:S01]  /*4480*/  BSSY.RECONVERGENT B0, `(.L_x_93) ;  /* 0x000001f000007945 */ /* 0x000fe20003800200 */
[----:B------:R-:W-:Y:S02]  /*4490*/  UIADD3 UR4, UPT, UPT, UR20, 0x14000, URZ ;  /* 0x0001400014047890 */ /* 0x000fe4000fffe0ff */
[----:B------:R-:W-:-:S02]  /*44a0*/  UIADD3 UR5, UPT, UPT, UR20, 0x5000, URZ ;  /* 0x0000500014057890 */ /* 0x000fc4000fffe0ff */
[----:B------:R-:W-:Y:S02]  /*44b0*/  UIADD3 UR10, UPT, UPT, UR20, 0x19000, URZ ;  /* 0x00019000140a7890 */ /* 0x000fe4000fffe0ff */
[----:B------:R-:W-:Y:S02]  /*44c0*/  ULOP3.LUT UR9, UR7, 0x3fff, URZ, 0xc0, !UPT ;  /* 0x00003fff07097892 */ /* 0x000fe4000f8ec0ff */
[----:B------:R-:W-:Y:S02]  /*44d0*/  USHF.R.U32.HI UR8, URZ, 0x4, UR6 ;  /* 0x00000004ff087899 */ /* 0x000fe40008011606 */
[----:B------:R-:W-:Y:S02]  /*44e0*/  USHF.R.U32.HI UR6, URZ, 0x4, UR4 ;  /* 0x00000004ff067899 */ /* 0x000fe40008011604 */
[----:B------:R-:W-:Y:S02]  /*44f0*/  USHF.R.U32.HI UR7, URZ, 0x4, UR5 ;  /* 0x00000004ff077899 */ /* 0x000fe40008011605 */
[----:B------:R-:W-:-:S02]  /*4500*/  USHF.R.U32.HI UR4, URZ, 0x4, UR10 ;  /* 0x00000004ff047899 */ /* 0x000fc4000801160a */
[----:B------:R-:W-:Y:S02]  /*4510*/  ULOP3.LUT UR38, UR9, 0x10000, URZ, 0xfc, !UPT ;  /* 0x0001000009267892 */ /* 0x000fe4000f8efcff */
[----:B------:R-:W-:Y:S02]  /*4520*/  ULOP3.LUT UR9, UR9, 0x1000000, URZ, 0xfc, !UPT ;  /* 0x0100000009097892 */ /* 0x000fe4000f8efcff */
[----:B------:R-:W-:Y:S02]  /*4530*/  ULOP3.LUT UR5, UR8, 0x3fff, URZ, 0xc0, !UPT ;  /* 0x00003fff08057892 */ /* 0x000fe4000f8ec0ff */
[----:B------:R-:W-:Y:S02]  /*4540*/  ULOP3.LUT UR24, UR6, 0x3fff, URZ, 0xc0, !UPT ;  /* 0x00003fff06187892 */ /* 0x000fe4000f8ec0ff */
[----:B------:R-:W-:Y:S01]  /*4550*/  ULOP3.LUT UR7, UR7, 0x3fff, URZ, 0xc0, !UPT ;  /* 0x00003fff07077892 */ /* 0x000fe2000f8ec0ff */
[----:B------:R-:W-:Y:S01]  /*4560*/  MOV R5, UR9 ;  /* 0x0000000900057c02 */ /* 0x000fe20008000f00 */
[----:B------:R-:W-:-:S02]  /*4570*/  ULOP3.LUT UR6, UR4, 0x3fff, URZ, 0xc0, !UPT ;  /* 0x00003fff04067892 */ /* 0x000fc4000f8ec0ff */
[----:B------:R-:W-:Y:S02]  /*4580*/  ULOP3.LUT UR4, UR5, 0x10000, URZ, 0xfc, !UPT ;  /* 0x0001000005047892 */ /* 0x000fe4000f8efcff */
[----:B------:R-:W-:Y:S02]  /*4590*/  ULOP3.LUT UR26, UR24, 0x10000, URZ, 0xfc, !UPT ;  /* 0x00010000181a7892 */ /* 0x000fe4000f8efcff */
[----:B------:R-:W-:Y:S02]  /*45a0*/  ULOP3.LUT UR28, UR7, 0x10000, URZ, 0xfc, !UPT ;  /* 0x00010000071c7892 */ /* 0x000fe4000f8efcff */
[----:B------:R-:W-:Y:S02]  /*45b0*/  ULOP3.LUT UR40, UR6, 0x4000000, URZ, 0xfc, !UPT ;  /* 0x0400000006287892 */ /* 0x000fe4000f8efcff */
[----:B------:R-:W-:Y:S02]  /*45c0*/  ULOP3.LUT UR32, UR6, 0x10000, URZ, 0xfc, !UPT ;  /* 0x0001000006207892 */ /* 0x000fe4000f8efcff */
[----:B------:R-:W-:-:S02]  /*45d0*/  ULOP3.LUT UR5, UR5, 0x1000000, URZ, 0xfc, !UPT ;  /* 0x0100000005057892 */ /* 0x000fc4000f8efcff */
[----:B------:R-:W-:Y:S01]  /*45e0*/  ULOP3.LUT UR24, UR24, 0x1000000, URZ, 0xfc, !UPT ;  /* 0x0100000018187892 */ /* 0x000fe2000f8efcff */
[----:B------:R-:W-:Y:S01]  /*45f0*/  UMOV UR39, 0xc0004010 ;  /* 0xc000401000277882 */ /* 0x000fe20000000000 */
[----:B------:R-:W-:Y:S01]  /*4600*/  UMOV UR29, 0xc0004010 ;  /* 0xc0004010001d7882 */ /* 0x000fe20000000000 */
[----:B------:R-:W-:Y:S01]  /*4610*/  UMOV UR27, 0xc0004010 ;  /* 0xc0004010001b7882 */ /* 0x000fe20000000000 */
[----:B------:R-:W-:Y:S01]  /*4620*/  UMOV UR41, 0x40004040 ;  /* 0x4000404000297882 */ /* 0x000fe20000000000 */
[----:B------:R-:W-:Y:S01]  /*4630*/  UMOV UR33, 0x40004040 ;  /* 0x4000404000217882 */ /* 0x000fe20000000000 */
[----:B------:R-:W-:Y:S01]  /*4640*/  UMOV UR25, 0xc0004010 ;  /* 0xc000401000197882 */ /* 0x000fe20000000000 */
[----:B------:R-:W-:Y:S05]  /*4650*/  @!P2 BRA `(.L_x_94) ;  /* 0x000000000004a947 */ /* 0x000fea0003800000 */
[----:B------:R-:W-:Y:S05]  /*4660*/  BPT.TRAP 0x1 ;  /* 0x000000040000795c */ /* 0x000fea0000300000 */
.L_x_94:
[----:B------:R-:W-:Y:S05]  /*4670*/  BSYNC.RECONVERGENT B0 ;  /* 0x0000000000007941 */ /* 0x000fea0003800200 */
.L_x_93:
[----:B------:R-:W-:Y:S01]  /*4680*/  SHF.L.U32 R8, RZ, 0x1f, RZ ;  /* 0x0000001fff087819 */ /* 0x000fe200000006ff */
[----:B------:R-:W-:-:S03]  /*4690*/  IMAD.MOV.U32 R7, RZ, RZ, 0x1 ;  /* 0x00000001ff077424 */ /* 0x000fc600078e00ff */
[----:B------:R-:W2:Y:S02]  /*46a0*/  SYNCS.PHASECHK.TRANS64.TRYWAIT P0, [UR20+0x29800], R8 ;  /* 0x02980008ff0075a7 */ /* 0x000ea40008001114 */
[----:B------:R-:W-:Y:S01]  /*46b0*/  SHF.L.U32 R7, R7, 0x1f, RZ ;  /* 0x0000001f07077819 */ /* 0x000fe200000006ff */
[----:B--2---:R-:W-:Y:S06]  /*46c0*/  @!P0 BRA `(.L_x_95) ;  /* 0x000000a8006c8947 */ /* 0x004fec0003800000 */
.L_x_259:
[----:B------:R-:W2:Y:S01]  /*46d0*/  SYNCS.PHASECHK.TRANS64.TRYWAIT P0, [UR20+0x29858], R7 ;  /* 0x02985807ff0075a7 */ /* 0x000ea20008001114 */
[----:B-1----:R-:W-:Y:S01]  /*46e0*/  HFMA2 R4, -RZ, RZ, 0, 1.71661376953125e-05 ;  /* 0x00000120ff047431 */ /* 0x002fe200000001ff */
[----:B------:R-:W-:Y:S01]  /*46f0*/  MOV R2, 0x120 ;  /* 0x0000012000027802 */ /* 0x000fe20000000f00 */
[----:B------:R-:W-:Y:S01]  /*4700*/  HFMA2 R0, -RZ, RZ, 0, 1.71661376953125e-05 ;  /* 0x00000120ff007431 */ /* 0x000fe200000001ff */
[----:B--2---:R-:W-:Y:S06]  /*4710*/  @!P0 BRA `(.L_x_96) ;  /* 0x000000a800708947 */ /* 0x004fec0003800000 */
.L_x_261:
[----:B------:R-:W-:Y:S01]  /*4720*/  R2UR UR19, R2 ;  /* 0x00000000021372ca */ /* 0x000fe200000e0000 */
[----:B------:R-:W-:Y:S01]  /*4730*/  IMAD.MOV.U32 R2, RZ, RZ, 0x120 ;  /* 0x00000120ff027424 */ /* 0x000fe200078e00ff */
[----:B------:R-:W-:Y:S01]  /*4740*/  R2UR UR18, R0 ;  /* 0x00000000001272ca */ /* 0x000fe200000e0000 */
[----:B------:R-:W-:Y:S01]  /*4750*/  IMAD.MOV.U32 R0, RZ, RZ, 0x120 ;  /* 0x00000120ff007424 */ /* 0x000fe200078e00ff */
[----:B------:R-:W-:Y:S01]  /*4760*/  R2UR UR21, R4 ;  /* 0x00000000041572ca */ /* 0x000fe200000e0000 */
[----:B------:R-:W-:Y:S01]  /*4770*/  UIADD3 UR36, UPT, UPT, UR38, 0x100, URZ ;  /* 0x0000010026247890 */ /* 0x000fe2000fffe0ff */
[----:B------:R-:W-:Y:S01]  /*4780*/  R2UR UR17, R2 ;  /* 0x00000000021172ca */ /* 0x000fe200000e0000 */
[----:B------:R-:W-:Y:S01]  /*4790*/  UIADD3 UR12, UPT, UPT, UR4, 0x100, URZ ;  /* 0x00000100040c7890 */ /* 0x000fe2000fffe0ff */
[----:B------:R-:W-:Y:S01]  /*47a0*/  R2UR UR16, R0 ;  /* 0x00000000001072ca */ /* 0x000fe200000e0000 */
[----:B------:R-:W-:Y:S01]  /*47b0*/  UIADD3 UR34, UPT, UPT, UR38, 0x200, URZ ;  /* 0x0000020026227890 */ /* 0x000fe2000fffe0ff */
[----:B------:R-:W-:Y:S01]  /*47c0*/  R2UR UR52, R3 ;  /* 0x00000000033472ca */ /* 0x000fe200000e0000 */
[----:B------:R-:W-:-:S02]  /*47d0*/  UIADD3 UR10, UPT, UPT, UR4, 0x200, URZ ;  /* 0x00000200040a7890 */ /* 0x000fc4000fffe0ff */
[----:B------:R-:W-:Y:S02]  /*47e0*/  UIADD3 UR42, UPT, UPT, UR38, 0x300, URZ ;  /* 0x00000300262a7890 */ /* 0x000fe4000fffe0ff */
[----:B------:R-:W-:Y:S02]  /*47f0*/  UIADD3 UR8, UPT, UPT, UR4, 0x300, URZ ;  /* 0x0000030004087890 */ /* 0x000fe4000fffe0ff */
[----:B------:R-:W-:Y:S02]  /*4800*/  UIADD3 UR44, UPT, UPT, UR38, 0x400, URZ ;  /* 0x00000400262c7890 */ /* 0x000fe4000fffe0ff */
[----:B------:R-:W-:Y:S01]  /*4810*/  UIADD3 UR6, UPT, UPT, UR4, 0x400, URZ ;  /* 0x0000040004067890 */ /* 0x000fe2000fffe0ff */
[----:B------:R-:W-:Y:S01]  /*4820*/  UMOV UR50, 0x0 ;  /* 0x0000000000327882 */ /* 0x000fe20000000000 */
[----:B------:R-:W-:Y:S01]  /*4830*/  UMOV UR51, 0x8200010 ;  /* 0x0820001000337882 */ /* 0x000fe20000000000 */
[----:B------:R-:W-:Y:S01]  /*4840*/  UMOV UR14, UR4 ;  /* 0x00000004000e7c82 */ /* 0x000fe20008000000 */
[----:B------:R-:W-:Y:S01]  /*4850*/  UMOV UR15, 0xc0004010 ;  /* 0xc0004010000f7882 */ /* 0x000fe20000000000 */
        /* <DEDUP_REMOVED lines=8> */
[----:B------:R2:W-:Y:S01]  /*48e0*/  UTCHMMA gdesc[UR38], gdesc[UR14], tmem[UR21], tmem[UR50], idesc[UR51], !UPT ;  /* 0x00ff320e260075ea */ /* 0x0005e2000f800015 */
[----:B------:R-:W-:Y:S01]  /*48f0*/  UMOV UR30, 0x0 ;  /* 0x00000000001e7882 */ /* 0x000fe20000000000 */
[----:B------:R-:W-:Y:S01]  /*4900*/  UMOV UR31, 0x8200010 ;  /* 0x08200010001f7882 */ /* 0x000fe20000000000 */
[----:B------:R-:W-:Y:S01]  /*4910*/  UMOV UR43, 0xc0004010 ;  /* 0xc0004010002b7882 */ /* 0x000fe20000000000 */
[----:B------:R-:W-:Y:S01]  /*4920*/  UMOV UR9, 0xc0004010 ;  /* 0xc000401000097882 */ /* 0x000fe20000000000 */
[----:B------:R2:W-:Y:S01]  /*4930*/  UTCHMMA gdesc[UR36], gdesc[UR12], tmem[UR19], tmem[UR48], idesc[UR49], UPT ;  /* 0x00ff300c240075ea */ /* 0x0005e2000b800013 */
[----:B------:R-:W-:Y:S01]  /*4940*/  UMOV UR45, 0xc0004010 ;  /* 0xc0004010002d7882 */ /* 0x000fe20000000000 */
[----:B------:R-:W-:Y:S01]  /*4950*/  UMOV UR22, 0x0 ;  /* 0x0000000000167882 */ /* 0x000fe20000000000 */
[----:B------:R-:W-:Y:S01]  /*4960*/  UMOV UR23, 0x8200010 ;  /* 0x0820001000177882 */ /* 0x000fe20000000000 */
[----:B------:R-:W-:Y:S01]  /*4970*/  UMOV UR7, 0xc0004010 ;  /* 0xc000401000077882 */ /* 0x000fe20000000000 */
[----:B------:R2:W-:Y:S01]  /*4980*/  UTCHMMA gdesc[UR34], gdesc[UR10], tmem[UR18], tmem[UR46], idesc[UR47], UPT ;  /* 0x00ff2e0a220075ea */ /* 0x0005e2000b800012 */
[----:B------:R2:W-:Y:S01]  /*4990*/  UTCHMMA gdesc[UR42], gdesc[UR8], tmem[UR17], tmem[UR30], idesc[UR31], UPT ;  /* 0x00ff1e082a0075ea */ /* 0x0005e2000b800011 */
[----:B------:R2:W-:Y:S01]  /*49a0*/  UTCHMMA gdesc[UR44], gdesc[UR6], tmem[UR16], tmem[UR22], idesc[UR23], UPT ;  /* 0x00ff16062c0075ea */ /* 0x0005e2000b800010 */
[----:B------:R-:W-:-:S09]  /*49b0*/  UISETP.NE.AND UP0, UPT, UR52, 0x2, UPT ;  /* 0x000000023400788c */ /* 0x000fd2000bf05270 */
[----:B------:R-:W-:Y:S05]  /*49c0*/  BRA.U !UP0, `(.L_x_97) ;  /* 0x0000000108047547 */ /* 0x000fea000b800000 */
[----:B--2---:R-:W-:Y:S05]  /*49d0*/  BPT.TRAP 0x1 ;  /* 0x000000040000795c */ /* 0x004fea0000300000 */
.L_x_97:
[----:B--2---:R-:W-:-:S09]  /*49e0*/  UIADD3 UR6, UPT, UPT, UR20, 0x29850, URZ ;  /* 0x0002985014067890 */ /* 0x004fd2000fffe0ff */
[----:B------:R2:W-:Y:S01]  /*49f0*/  UTCBAR [UR6], URZ ;  /* 0x000000ff060073e9 */ /* 0x0005e200080000ff */
[----:B------:R-:W-:Y:S05]  /*4a00*/  BRA.U !UP4, `(.L_x_98) ;  /* 0x000000010c047547 */ /* 0x000fea000b800000 */
[----:B--2---:R-:W-:Y:S05]  /*4a10*/  BPT.TRAP 0x1 ;  /* 0x000000040000795c */ /* 0x004fea0000300000 */
.L_x_98:
[----:B------:R-:W3:Y:S02]  /*4a20*/  SYNCS.PHASECHK.TRANS64.TRYWAIT P0, [UR20+0x29820], R8 ;  /* 0x02982008ff0075a7 */ /* 0x000ee40008001114 */
[----:B---3--:R-:W-:Y:S05]  /*4a30*/  @!P0 BRA `(.L_x_99) ;  /* 0x000000a400c08947 */ /* 0x008fea0003800000 */
.L_x_263:
[----:B------:R-:W-:Y:S05]  /*4a40*/  BRA.U !UP0, `(.L_x_100) ;  /* 0x0000000108047547 */ /* 0x000fea000b800000 */
[----:B--2---:R-:W-:Y:S05]  /*4a50*/  BPT.TRAP 0x1 ;  /* 0x000000040000795c */ /* 0x004fea0000300000 */
.L_x_100:
[----:B------:R-:W4:Y:S02]  /*4a60*/  SYNCS.PHASECHK.TRANS64.TRYWAIT P0, [UR20+0x29868], R7 ;  /* 0x02986807ff0075a7 */ /* 0x000f240008001114 */
[----:B----4-:R-:W-:Y:S05]  /*4a70*/  @!P0 BRA `(.L_x_101) ;  /* 0x000000a400c88947 */ /* 0x010fea0003800000 */
.L_x_265:
[----:B------:R-:W-:Y:S05]  /*4a80*/  BRA.U !UP0, `(.L_x_102) ;  /* 0x0000000108047547 */ /* 0x000fea000b800000 */
[----:B--2---:R-:W-:Y:S05]  /*4a90*/  BPT.TRAP 0x1 ;  /* 0x000000040000795c */ /* 0x004fea0000300000 */
.L_x_102:
[----:B------:R-:W4:Y:S01]  /*4aa0*/  SYNCS.PHASECHK.TRANS64.TRYWAIT P0, [UR20+0x29878], R7 ;  /* 0x02987807ff0075a7 */ /* 0x000f220008001114 */
[----:B---3--:R-:W-:Y:S01]  /*4ab0*/  HFMA2 R0, -RZ, RZ, 0, 9.5367431640625e-06 ;  /* 0x000000a0ff007431 */ /* 0x008fe200000001ff */
[----:B------:R-:W-:Y:S01]  /*4ac0*/  MOV R2, 0xa0 ;  /* 0x000000a000027802 */ /* 0x000fe20000000f00 */
[----:B----4-:R-:W-:Y:S06]  /*4ad0*/  @!P0 BRA `(.L_x_103) ;  /* 0x000000a400c88947 */ /* 0x010fec0003800000 */
.L_x_267:
[----:B------:R-:W-:Y:S01]  /*4ae0*/  R2UR UR47, R2 ;  /* 0x00000000022f72ca */ /* 0x000fe200000e0000 */
[----:B------:R-:W-:Y:S01]  /*4af0*/  IMAD.MOV.U32 R2, RZ, RZ, 0xa0 ;  /* 0x000000a0ff027424 */ /* 0x000fe200078e00ff */
[----:B------:R-:W-:Y:S01]  /*4b00*/  R2UR UR46, R0 ;  /* 0x00000000002e72ca */ /* 0x000fe200000e0000 */
[----:B------:R-:W-:Y:S01]  /*4b10*/  IMAD.MOV.U32 R0, RZ, RZ, 0xa0 ;  /* 0x000000a0ff007424 */ /* 0x000fe200078e00ff */
[----:B------:R-:W-:Y:S02]  /*4b20*/  UIADD3 UR18, UPT, UPT, UR28, 0x100, URZ ;  /* 0x000001001c127890 */ /* 0x000fe4000fffe0ff */
[C---:B------:R-:W-:Y:S01]  /*4b30*/  R2UR UR31, R2.reuse ;  /* 0x00000000021f72ca */ /* 0x040fe200000e0000 */
[----:B------:R-:W-:Y:S01]  /*4b40*/  UIADD3 UR22, UPT, UPT, UR26, 0x100, URZ ;  /* 0x000001001a167890 */ /* 0x000fe2000fffe0ff */
[----:B------:R-:W-:Y:S01]  /*4b50*/  R2UR UR30, R2 ;  /* 0x00000000021e72ca */ /* 0x000fe200000e0000 */
[----:B------:R-:W-:Y:S01]  /*4b60*/  UIADD3 UR14, UPT, UPT, UR28, 0x200, URZ ;  /* 0x000002001c0e7890 */ /* 0x000fe2000fffe0ff */
[----:B------:R-:W-:Y:S01]  /*4b70*/  R2UR UR21, R0 ;  /* 0x00000000001572ca */ /* 0x000fe200000e0000 */
[----:B------:R-:W-:-:S02]  /*4b80*/  UIADD3 UR16, UPT, UPT, UR26, 0x200, URZ ;  /* 0x000002001a107890 */ /* 0x000fc4000fffe0ff */
[----:B------:R-:W-:Y:S02]  /*4b90*/  UIADD3 UR10, UPT, UPT, UR28, 0x300, URZ ;  /* 0x000003001c0a7890 */ /* 0x000fe4000fffe0ff */
[----:B------:R-:W-:Y:S02]  /*4ba0*/  UIADD3 UR12, UPT, UPT, UR26, 0x300, URZ ;  /* 0x000003001a0c7890 */ /* 0x000fe4000fffe0ff */
[----:B--2---:R-:W-:Y:S02]  /*4bb0*/  UIADD3 UR6, UPT, UPT, UR28, 0x400, URZ ;  /* 0x000004001c067890 */ /* 0x004fe4000fffe0ff */
[----:B------:R-:W-:Y:S01]  /*4bc0*/  UIADD3 UR8, UPT, UPT, UR26, 0x400, URZ ;  /* 0x000004001a087890 */ /* 0x000fe2000fffe0ff */
        /* <DEDUP_REMOVED lines=23> */
[----:B------:R-:W-:Y:S05]  /*4d40*/  BRA.U !UP0, `(.L_x_104) ;  /* 0x0000000108047547 */ /* 0x000fea000b800000 */
[----:B--2---:R-:W-:Y:S05]  /*4d50*/  BPT.TRAP 0x1 ;  /* 0x000000040000795c */ /* 0x004fea0000300000 */
.L_x_104:
[----:B--2---:R-:W-:-:S09]  /*4d60*/  UIADD3 UR6, UPT, UPT, UR20, 0x29860, URZ ;  /* 0x0002986014067890 */ /* 0x004fd2000fffe0ff */
[----:B------:R2:W-:Y:S01]  /*4d70*/  UTCBAR [UR6], URZ ;  /* 0x000000ff060073e9 */ /* 0x0005e200080000ff */
[----:B------:R-:W-:Y:S05]  /*4d80*/  BRA.U !UP0, `(.L_x_105) ;  /* 0x0000000108047547 */ /* 0x000fea000b800000 */
[----:B--2---:R-:W-:Y:S05]  /*4d90*/  BPT.TRAP 0x1 ;  /* 0x000000040000795c */ /* 0x004fea0000300000 */
.L_x_105:
[----:B------:R-:W4:Y:S01]  /*4da0*/  SYNCS.PHASECHK.TRANS64.TRYWAIT P0, [UR20+0x29880], R8 ;  /* 0x02988008ff0075a7 */ /* 0x000f220008001114 */
[----:B------:R-:W-:Y:S01]  /*4db0*/  HFMA2 R0, -RZ, RZ, 0, 4.76837158203125e-06 ;  /* 0x00000050ff007431 */ /* 0x000fe200000001ff */
[----:B------:R-:W-:Y:S01]  /*4dc0*/  MOV R2, 0x120 ;  /* 0x0000012000027802 */ /* 0x000fe20000000f00 */
[----:B----4-:R-:W-:Y:S06]  /*4dd0*/  @!P0 BRA `(.L_x_106) ;  /* 0x000000a400208947 */ /* 0x010fec0003800000 */
.L_x_269:
[----:B------:R-:W-:Y:S01]  /*4de0*/  R2UR UR55, R2 ;  /* 0x00000000023772ca */ /* 0x000fe200000e0000 */
[----:B------:R-:W-:Y:S01]  /*4df0*/  IMAD.MOV.U32 R2, RZ, RZ, 0x138 ;  /* 0x00000138ff027424 */ /* 0x000fe200078e00ff */
[----:B------:R-:W-:Y:S01]  /*4e00*/  R2UR UR56, R0 ;  /* 0x00000000003872ca */ /* 0x000fe200000e0000 */
[----:B-1----:R-:W-:Y:S01]  /*4e10*/  IMAD.MOV.U32 R6, RZ, RZ, 0x128 ;  /* 0x00000128ff067424 */ /* 0x002fe200078e00ff */
[----:B------:R-:W-:Y:S01]  /*4e20*/  UIADD3 UR18, UPT, UPT, UR24, 0x20, URZ ;  /* 0x0000002018127890 */ /* 0x000fe2000fffe0ff */
[----:B---3--:R-:W-:Y:S01]  /*4e30*/  IMAD.MOV.U32 R4, RZ, RZ, 0x50 ;  /* 0x00000050ff047424 */ /* 0x008fe200078e00ff */
[----:B------:R-:W-:Y:S01]  /*4e40*/  R2UR UR49, R2 ;  /* 0x00000000023172ca */ /* 0x000fe200000e0000 */
[----:B------:R-:W-:Y:S01]  /*4e50*/  IMAD.MOV.U32 R2, RZ, RZ, 0x148 ;  /* 0x00000148ff027424 */ /* 0x000fe200078e00ff */
        /* <DEDUP_REMOVED lines=9> */
[----:B------:R-:W-:Y:S01]  /*4ef0*/  UIADD3 UR16, UPT, UPT, UR24, 0x40, URZ ;  /* 0x0000004018107890 */ /* 0x000fe2000fffe0ff */
        /* <DEDUP_REMOVED lines=8> */
[C---:B------:R-:W-:Y:S01]  /*4f80*/  R2UR UR46, R0.reuse ;  /* 0x00000000002e72ca */ /* 0x040fe200000e0000 */
[----:B------:R-:W-:Y:S01]  /*4f90*/  UIADD3 UR8, UPT, UPT, UR24, 0xc0, URZ ;  /* 0x000000c018087890 */ /* 0x000fe2000fffe0ff */
[----:B------:R-:W-:Y:S01]  /*4fa0*/  R2UR UR30, R0 ;  /* 0x00000000001e72ca */ /* 0x000fe200000e0000 */
[----:B------:R-:W-:Y:S01]  /*4fb0*/  UMOV UR72, 0x0 ;  /* 0x0000000000487882 */ /* 0x000fe20000000000 */
[----:B------:R-:W-:Y:S01]  /*4fc0*/  R2UR UR21, R2 ;  /* 0x00000000021572ca */ /* 0x000fe200000e0000 */
[----:B------:R-:W-:Y:S01]  /*4fd0*/  UMOV UR73, 0x8150010 ;  /* 0x0815001000497882 */ /* 0x000fe20000000000 */
[----:B------:R-:W-:Y:S01]  /*4fe0*/  R2UR UR22, R0 ;  /* 0x00000000001672ca */ /* 0x000fe200000e0000 */
[----:B--2---:R-:W-:Y:S01]  /*4ff0*/  UIADD3 UR6, UPT, UPT, UR24, 0xe0, URZ ;  /* 0x000000e018067890 */ /* 0x004fe2000fffe0ff */
[----:B------:R1:W-:Y:S01]  /*5000*/  UTCHMMA tmem[UR55], gdesc[UR24], tmem[UR56], tmem[UR72], idesc[UR73], !UPT ;  /* 0x00ff4818370079ea */ /* 0x0003e2000f800038 */
        /* <DEDUP_REMOVED lines=9> */
[----:B------:R1:W-:Y:S01]  /*50a0*/  UTCHMMA tmem[UR53], gdesc[UR18], tmem[UR54], tmem[UR70], idesc[UR71], UPT ;  /* 0x00ff4612350079ea */ /* 0x0003e2000b800036 */
        /* <DEDUP_REMOVED lines=16> */
[----:B------:R1:W-:Y:S01]  /*51b0*/  UTCHMMA tmem[UR23], gdesc[UR8], tmem[UR30], tmem[UR60], idesc[UR61], UPT ;  /* 0x00ff3c08170079ea */ /* 0x0003e2000b80001e */
[----:B------:R1:W-:Y:S01]  /*51c0*/  UTCHMMA tmem[UR21], gdesc[UR6], tmem[UR22], tmem[UR58], idesc[UR59], UPT ;  /* 0x00ff3a06150079ea */ /* 0x0003e2000b800016 */
[----:B------:R-:W-:Y:S05]  /*51d0*/  BRA.U !UP0, `(.L_x_107) ;  /* 0x0000000108047547 */ /* 0x000fea000b800000 */
[----:B-1----:R-:W-:Y:S05]  /*51e0*/  BPT.TRAP 0x1 ;  /* 0x000000040000795c */ /* 0x002fea0000300000 */
.L_x_107:
[----:B-1----:R-:W-:-:S09]  /*51f0*/  UIADD3 UR6, UPT, UPT, UR20, 0x29888, URZ ;  /* 0x0002988814067890 */ /* 0x002fd2000fffe0ff */
[----:B------:R1:W-:Y:S01]  /*5200*/  UTCBAR [UR6], URZ ;  /* 0x000000ff060073e9 */ /* 0x0003e200080000ff */
[----:B------:R-:W-:Y:S05]  /*5210*/  BRA.U !UP4, `(.L_x_108) ;  /* 0x000000010c047547 */ /* 0x000fea000b800000 */
[----:B-1----:R-:W-:Y:S05]  /*5220*/  BPT.TRAP 0x1 ;  /* 0x000000040000795c */ /* 0x002fea0000300000 */
.L_x_108:
[----:B------:R-:W2:Y:S01]  /*5230*/  LDL R0, [R1] ;  /* 0x0000000001007983 */ /* 0x000ea20000100800 */
[----:B-1----:R-:W-:Y:S01]  /*5240*/  UIADD3 UR6, UPT, UPT, UR20, 0x29828, URZ ;  /* 0x0002982814067890 */ /* 0x002fe2000fffe0ff */
[----:B------:R-:W-:Y:S01]  /*5250*/  MOV R13, RZ ;  /* 0x000000ff000d7202 */ /* 0x000fe20000000f00 */
[----:B------:R-:W-:Y:S01]  /*5260*/  UMOV UR9, URZ ;  /* 0x000000ff00097c82 */ /* 0x000fe20008000000 */
[----:B------:R-:W-:-:S06]  /*5270*/  UMOV UR30, URZ ;  /* 0x000000ff001e7c82 */ /* 0x000fcc0008000000 */
[----:B------:R1:W-:Y:S01]  /*5280*/  UTCBAR [UR6], URZ ;  /* 0x000000ff060073e9 */ /* 0x0003e200080000ff */
[----:B--2---:R-:W-:-:S13]  /*5290*/  ISETP.NE.AND P0, PT, R0, 0x1, PT ;  /* 0x000000010000780c */ /* 0x004fda0003f05270 */
[----:B-1----:R-:W-:Y:S05]  /*52a0*/  @!P0 BRA `(.L_x_109) ;  /* 0x0000001400b48947 */ /* 0x002fea0003800000 */
[----:B------:R-:W-:Y:S01]  /*52b0*/  R2UR UR54, R5 ;  /* 0x00000000053672ca */ /* 0x000fe200000e0000 */
[----:B------:R-:W-:Y:S01]  /*52c0*/  UIADD3 UR6, UPT, UPT, UR40, 0x80, URZ ;  /* 0x0000008028067890 */ /* 0x000fe2000fffe0ff */
[----:B------:R-:W-:Y:S01]  /*52d0*/  HFMA2 R10, -RZ, RZ, 0, 0 ;  /* 0x00000000ff0a7431 */ /* 0x000fe200000001ff */
[----:B------:R-:W-:Y:S01]  /*52e0*/  UMOV UR10, UR42 ;  /* 0x0000002a000a7c82 */ /* 0x000fe20008000000 */
[----:B------:R-:W-:Y:S01]  /*52f0*/  UMOV UR11, 0xc0004010 ;  /* 0xc0004010000b7882 */ /* 0x000fe20000000000 */
[----:B------:R-:W-:Y:S01]  /*5300*/  UMOV UR7, 0x40004040 ;  /* 0x4000404000077882 */ /* 0x000fe20000000000 */
[----:B------:R-:W-:Y:S01]  /*5310*/  UMOV UR8, UR44 ;  /* 0x0000002c00087c82 */ /* 0x000fe20008000000 */
[----:B------:R-:W-:Y:S01]  /*5320*/  UMOV UR9, 0xc0004010 ;  /* 0xc000401000097882 */ /* 0x000fe20000000000 */
[----:B------:R-:W-:Y:S01]  /*5330*/  IMAD.U32 R16, RZ, RZ, UR10 ;  /* 0x0000000aff107e24 */ /* 0x000fe2000f8e00ff */
[----:B------:R-:W-:Y:S02]  /*5340*/  MOV R17, UR11 ;  /* 0x0000000b00117c02 */ /* 0x000fe40008000f00 */
[----:B------:R-:W-:Y:S01]  /*5350*/  CS2R R12, SRZ ;  /* 0x00000000000c7805 */ /* 0x000fe2000001ff00 */
[----:B------:R-:W-:Y:S01]  /*5360*/  IMAD.MOV.U32 R11, RZ, RZ, 0x1 ;  /* 0x00000001ff0b7424 */ /* 0x000fe200078e00ff */
[----:B------:R-:W-:Y:S01]  /*5370*/  MOV R8, 0x1 ;  /* 0x0000000100087802 */ /* 0x000fe20000000f00 */
[----:B------:R-:W-:Y:S01]  /*5380*/  IMAD.MOV.U32 R9, RZ, RZ, 0x1 ;  /* 0x00000001ff097424 */ /* 0x000fe200078e00ff */
[----:B------:R-:W-:Y:S01]  /*5390*/  MOV R18, UR6 ;  /* 0x0000000600127c02 */ /* 0x000fe20008000f00 */
[----:B------:R-:W-:Y:S01]  /*53a0*/  IMAD.MOV.U32 R7, RZ, RZ, RZ ;  /* 0x000000ffff077224 */ /* 0x000fe200078e00ff */
[----:B------:R-:W-:Y:S01]  /*53b0*/  MOV R15, UR9 ;  /* 0x00000009000f7c02 */ /* 0x000fe20008000f00 */
[----:B------:R-:W-:Y:S01]  /*53c0*/  IMAD.U32 R19, RZ, RZ, UR7 ;  /* 0x00000007ff137e24 */ /* 0x000fe2000f8e00ff */
[----:B------:R-:W-:Y:S01]  /*53d0*/  UIADD3 UR64, UPT, UPT, UR54, 0x20, URZ ;  /* 0x0000002036407890 */ /* 0x000fe2000fffe0ff */
[----:B------:R-:W-:Y:S01]  /*53e0*/  IMAD.U32 R14, RZ, RZ, UR8 ;  /* 0x00000008ff0e7e24 */ /* 0x000fe2000f8e00ff */
[----:B------:R-:W-:-:S02]  /*53f0*/  UIADD3 UR62, UPT, UPT, UR54, 0x40, URZ ;  /* 0x00000040363e7890 */ /* 0x000fc4000fffe0ff */
[----:B------:R-:W-:Y:S02]  /*5400*/  UIADD3 UR60, UPT, UPT, UR54, 0x60, URZ ;  /* 0x00000060363c7890 */ /* 0x000fe4000fffe0ff */
[----:B------:R-:W-:Y:S02]  /*5410*/  UIADD3 UR58, UPT, UPT, UR54, 0x80, URZ ;  /* 0x00000080363a7890 */ /* 0x000fe4000fffe0ff */
[----:B------:R-:W-:Y:S02]  /*5420*/  UIADD3 UR56, UPT, UPT, UR54, 0xc0, URZ ;  /* 0x000000c036387890 */ /* 0x000fe4000fffe0ff */
[----:B------:R-:W-:Y:S02]  /*5430*/  UIADD3 UR76, UPT, UPT, UR40, 0x100, URZ ;  /* 0x00000100284c7890 */ /* 0x000fe4000fffe0ff */
[----:B------:R-:W-:Y:S02]  /*5440*/  UIADD3 UR74, UPT, UPT, UR40, 0x180, URZ ;  /* 0x00000180284a7890 */ /* 0x000fe4000fffe0ff */
        /* <DEDUP_REMOVED lines=9> */
[----:B------:R-:W-:Y:S01]  /*54e0*/  UIADD3 UR42, UPT, UPT, UR32, 0x406, URZ ;  /* 0x00000406202a7890 */ /* 0x000fe2000fffe0ff */
[----:B------:R-:W-:Y:S01]  /*54f0*/  UMOV UR8, 0x1 ;  /* 0x0000000100087882 */ /* 0x000fe20000000000 */
[----:B------:R-:W-:Y:S01]  /*5500*/  UMOV UR30, URZ ;  /* 0x000000ff001e7c82 */ /* 0x000fe20008000000 */
[----:B------:R-:W-:Y:S01]  /*5510*/  UMOV UR9, URZ ;  /* 0x000000ff00097c82 */ /* 0x000fe20008000000 */
[----:B------:R-:W-:Y:S01]  /*5520*/  UMOV UR77, 0x40004040 ;  /* 0x40004040004d7882 */ /* 0x000fe20000000000 */
[----:B------:R-:W-:Y:S01]  /*5530*/  UMOV UR75, 0x40004040 ;  /* 0x40004040004b7882 */ /* 0x000fe20000000000 */
[----:B------:R-:W-:Y:S01]  /*5540*/  UMOV UR73, 0x40004040 ;  /* 0x4000404000497882 */ /* 0x000fe20000000000 */
[----:B------:R-:W-:Y:S01]  /*5550*/  UMOV UR71, 0x40004040 ;  /* 0x4000404000477882 */ /* 0x000fe20000000000 */
[----:B------:R-:W-:Y:S01]  /*5560*/  UMOV UR69, 0x40004040 ;  /* 0x4000404000457882 */ /* 0x000fe20000000000 */
[----:B------:R-:W-:Y:S01]  /*5570*/  UMOV UR67, 0x40004040 ;  /* 0x4000404000437882 */ /* 0x000fe20000000000 */
        /* <DEDUP_REMOVED lines=13> */
.L_x_133:
[----:B------:R-:W-:Y:S04]  /*5650*/  BSSY.RECONVERGENT B0, `(.L_x_110) ;  /* 0x0000003000007945 */ /* 0x000fe80003800200 */
[----:B-1----:R-:W-:Y:S05]  /*5660*/  @!P2 BRA `(.L_x_111) ;  /* 0x000000000004a947 */ /* 0x002fea0003800000 */
[----:B------:R-:W-:Y:S05]  /*5670*/  BPT.TRAP 0x1 ;  /* 0x000000040000795c */ /* 0x000fea0000300000 */
.L_x_111:
[----:B------:R-:W-:Y:S05]  /*5680*/  BSYNC.RECONVERGENT B0 ;  /* 0x0000000000007941 */ /* 0x000fea0003800200 */
.L_x_110:
[----:B------:R-:W-:Y:S01]  /*5690*/  ULEA UR6, UR8, UR20, 0x3 ;  /* 0x0000001408067291 */ /* 0x000fe2000f8e18ff */
[----:B------:R-:W-:Y:S02]  /*56a0*/  SHF.L.U32 R2, R7, 0x1f, RZ ;  /* 0x0000001f07027819 */ /* 0x000fe400000006ff */
[----:B------:R-:W-:Y:S06]  /*56b0*/  R2UR UR7, R3 ;  /* 0x00000000030772ca */ /* 0x000fec00000e0000 */
[----:B------:R-:W1:Y:S07]  /*56c0*/  SYNCS.PHASECHK.TRANS64.TRYWAIT P0, [UR6+0x29800], R2 ;  /* 0x02980002ff0075a7 */ /* 0x000e6e0008001106 */
[----:B------:R-:W-:Y:S01]  /*56d0*/  UISETP.NE.AND UP0, UPT, UR7, 0x2, UPT ;  /* 0x000000020700788c */ /* 0x000fe2000bf05270 */
[----:B-1----:R-:W-:Y:S10]  /*56e0*/  @!P0 BRA `(.L_x_112) ;  /* 0x0000009800f48947 */ /* 0x002ff40003800000 */
.L_x_271:
[----:B------:R-:W-:Y:S05]  /*56f0*/  BRA.U !UP0, `(.L_x_113) ;  /* 0x0000000108047547 */ /* 0x000fea000b800000 */
[----:B------:R-:W-:Y:S05]  /*5700*/  BPT.TRAP 0x1 ;  /* 0x000000040000795c */ /* 0x000fea0000300000 */
.L_x_113:
[----:B------:R-:W-:Y:S01]  /*5710*/  SHF.L.U32 R4, R10, 0x1f, RZ ;  /* 0x0000001f0a047819 */ /* 0x000fe200000006ff */
[----:B-1----:R-:W-:Y:S03]  /*5720*/  HFMA2 R0, -RZ, RZ, 0, 1.71661376953125e-05 ;  /* 0x00000120ff007431 */ /* 0x002fe600000001ff */
[----:B------:R-:W1:Y:S02]  /*5730*/  SYNCS.PHASECHK.TRANS64.TRYWAIT P0, [UR20+0x29858], R4 ;  /* 0x02985804ff0075a7 */ /* 0x000e640008001114 */
[----:B-1----:R-:W-:Y:S05]  /*5740*/  @!P0 BRA `(.L_x_114) ;  /* 0x0000009800f48947 */ /* 0x002fea0003800000 */
.L_x_273:
[----:B------:R-:W-:Y:S01]  /*5750*/  UIMAD UR6, UR8, 0x500, UR4 ;  /* 0x00000500080678a4 */ /* 0x000fe2000f8e0204 */
[----:B------:R-:W-:Y:S01]  /*5760*/  R2UR UR10, R0 ;  /* 0x00000000000a72ca */ /* 0x000fe200000e0000 */
[----:B------:R-:W-:Y:S01]  /*5770*/  UMOV UR16, 0x0 ;  /* 0x0000000000107882 */ /* 0x000fe20000000000 */
[----:B------:R-:W-:Y:S01]  /*5780*/  UMOV UR17, 0x8200010 ;  /* 0x0820001000117882 */ /* 0x000fe20000000000 */
[----:B------:R-:W-:Y:S01]  /*5790*/  UIADD3 UR14, UPT, UPT, UR6, 0x100, URZ ;  /* 0x00000100060e7890 */ /* 0x000fe2000fffe0ff */
[----:B------:R-:W-:Y:S01]  /*57a0*/  IMAD.MOV.U32 R0, RZ, RZ, 0x120 ;  /* 0x00000120ff007424 */ /* 0x000fe200078e00ff */
[----:B------:R-:W-:Y:S01]  /*57b0*/  UIADD3 UR12, UPT, UPT, UR6, 0x200, URZ ;  /* 0x00000200060c7890 */ /* 0x000fe2000fffe0ff */
[----:B------:R-:W-:Y:S01]  /*57c0*/  UMOV UR7, 0xc0004010 ;  /* 0xc000401000077882 */ /* 0x000fe20000000000 */
[----:B------:R-:W-:Y:S02]  /*57d0*/  UMOV UR11, 0x8200010 ;  /* 0x08200010000b7882 */ /* 0x000fe40000000000 */
[C---:B------:R-:W-:Y:S01]  /*57e0*/  R2UR UR23, R0.reuse ;  /* 0x00000000001772ca */ /* 0x040fe200000e0000 */
[----:B------:R-:W-:Y:S01]  /*57f0*/  UMOV UR15, 0xc0004010 ;  /* 0xc0004010000f7882 */ /* 0x000fe20000000000 */
[----:B------:R-:W-:Y:S01]  /*5800*/  UMOV UR18, UR36 ;  /* 0x0000002400127c82 */ /* 0x000fe20008000000 */
[----:B------:R-:W-:Y:S01]  /*5810*/  UMOV UR19, 0xc0004010 ;  /* 0xc000401000137882 */ /* 0x000fe20000000000 */
[----:B------:R2:W-:Y:S01]  /*5820*/  UTCHMMA gdesc[UR38], gdesc[UR6], tmem[UR10], tmem[UR16], idesc[UR17], !UPT ;  /* 0x00ff1006260075ea */ /* 0x0005e2000f80000a */
[C---:B------:R-:W-:Y:S01]  /*5830*/  R2UR UR22, R0.reuse ;  /* 0x00000000001672ca */ /* 0x040fe200000e0000 */
[----:B------:R-:W-:Y:S01]  /*5840*/  UMOV UR13, 0xc0004010 ;  /* 0xc0004010000d7882 */ /* 0x000fe20000000000 */
[----:B------:R-:W-:Y:S01]  /*5850*/  R2UR UR21, R0 ;  /* 0x00000000001572ca */ /* 0x000fe200000e0000 */
[----:B--2---:R-:W-:Y:S01]  /*5860*/  UMOV UR10, 0x0 ;  /* 0x00000000000a7882 */ /* 0x004fe20000000000 */
[----:B------:R-:W-:Y:S04]  /*5870*/  UMOV UR16, UR34 ;  /* 0x0000002200107c82 */ /* 0x000fe80008000000 */
[----:B------:R2:W-:Y:S01]  /*5880*/  UTCHMMA gdesc[UR18], gdesc[UR14], tmem[UR23], tmem[UR10], idesc[UR11], UPT ;  /* 0x00ff0a0e120075ea */ /* 0x0005e2000b800017 */
[----:B------:R-:W-:Y:S01]  /*5890*/  UMOV UR17, 0xc0004010 ;  /* 0xc000401000117882 */ /* 0x000fe20000000000 */
[----:B--2---:R-:W-:Y:S01]  /*58a0*/  UIADD3 UR10, UPT, UPT, UR6, 0x300, URZ ;  /* 0x00000300060a7890 */ /* 0x004fe2000fffe0ff */
[----:B------:R-:W-:Y:S01]  /*58b0*/  R2UR UR18, R16 ;  /* 0x00000000101272ca */ /* 0x000fe200000e0000 */
[----:B------:R-:W-:Y:S01]  /*58c0*/  UIADD3 UR6, UPT, UPT, UR6, 0x400, URZ ;  /* 0x0000040006067890 */ /* 0x000fe2000fffe0ff */
[----:B------:R-:W-:Y:S01]  /*58d0*/  R2UR UR19, R17 ;  /* 0x00000000111372ca */ /* 0x000fe200000e0000 */
[----:B------:R-:W-:Y:S01]  /*58e0*/  UMOV UR14, 0x0 ;  /* 0x00000000000e7882 */ /* 0x000fe20000000000 */
[----:B------:R-:W-:Y:S01]  /*58f0*/  UMOV UR15, 0x8200010 ;  /* 0x08200010000f7882 */ /* 0x000fe20000000000 */
[----:B------:R-:W-:Y:S01]  /*5900*/  UMOV UR11, 0xc0004010 ;  /* 0xc0004010000b7882 */ /* 0x000fe20000000000 */
[----:B------:R2:W-:Y:S01]  /*5910*/  UTCHMMA gdesc[UR16], gdesc[UR12], tmem[UR22], tmem[UR14], idesc[UR15], UPT ;  /* 0x00ff0e0c100075ea */ /* 0x0005e2000b800016 */
[----:B------:R-:W-:Y:S01]  /*5920*/  R2UR UR23, R15 ;  /* 0x000000000f1772ca */ /* 0x000fe200000e0000 */
[----:B--2---:R-:W-:Y:S01]  /*5930*/  UMOV UR12, 0x0 ;  /* 0x00000000000c7882 */ /* 0x004fe20000000000 */
[----:B------:R-:W-:Y:S01]  /*5940*/  UMOV UR13, 0x8200010 ;  /* 0x08200010000d7882 */ /* 0x000fe20000000000 */
[----:B------:R-:W-:Y:S05]  /*5950*/  R2UR UR22, R14 ;  /* 0x000000000e1672ca */ /* 0x000fea00000e0000 */
[----:B------:R2:W-:Y:S01]  /*5960*/  UTCHMMA gdesc[UR18], gdesc[UR10], tmem[UR21], tmem[UR12], idesc[UR13], UPT ;  /* 0x00ff0c0a120075ea */ /* 0x0005e2000b800015 */
[----:B------:R-:W-:Y:S01]  /*5970*/  R2UR UR14, R0 ;  /* 0x00000000000e72ca */ /* 0x000fe200000e0000 */
[----:B--2---:R-:W-:Y:S01]  /*5980*/  UMOV UR18, 0x0 ;  /* 0x0000000000127882 */ /* 0x004fe20000000000 */
[----:B------:R-:W-:Y:S11]  /*5990*/  UMOV UR19, 0x8200010 ;  /* 0x0820001000137882 */ /* 0x000ff60000000000 */
[----:B------:R2:W-:Y:S02]  /*59a0*/  UTCHMMA gdesc[UR22], gdesc[UR6], tmem[UR14], tmem[UR18], idesc[UR19], UPT ;  /* 0x00ff1206160075ea */ /* 0x0005e4000b80000e */
[----:B--2---:R-:W-:Y:S01]  /*59b0*/  UIADD3 UR22, UPT, UPT, UR8, 0x1, URZ ;  /* 0x0000000108167890 */ /* 0x004fe2000fffe0ff */
[----:B------:R-:W-:Y:S11]  /*59c0*/  BRA.U !UP0, `(.L_x_115) ;  /* 0x0000000108047547 */ /* 0x000ff6000b800000 */
[----:B------:R-:W-:Y:S05]  /*59d0*/  BPT.TRAP 0x1 ;  /* 0x000000040000795c */ /* 0x000fea0000300000 */
.L_x_115:
[----:B------:R-:W-:Y:S09]  /*59e0*/  UIADD3 UR6, UPT, UPT, UR20, 0x29850, URZ ;  /* 0x0002985014067890 */ /* 0x000ff2000fffe0ff */
[----:B------:R2:W-:Y:S01]  /*59f0*/  UTCBAR [UR6], URZ ;  /* 0x000000ff060073e9 */ /* 0x0005e200080000ff */
[----:B------:R-:W-:Y:S05]  /*5a00*/  BRA.U !UP0, `(.L_x_116) ;  /* 0x0000000108047547 */ /* 0x000fea000b800000 */
[----:B--2---:R-:W-:Y:S05]  /*5a10*/  BPT.TRAP 0x1 ;  /* 0x000000040000795c */ /* 0x004fea0000300000 */
.L_x_116:
[----:B-1----:R-:W-:Y:S04]  /*5a20*/  SHF.L.U32 R2, R13, 0x1f, RZ ;  /* 0x0000001f0d027819 */ /* 0x002fe800000006ff */
[----:B------:R-:W1:Y:S02]  /*5a30*/  SYNCS.PHASECHK.TRANS64.TRYWAIT P0, [UR20+0x29890], R2 ;  /* 0x02989002ff0075a7 */ /* 0x000e640008001114 */
[----:B-1----:R-:W-:Y:S05]  /*5a40*/  @!P0 BRA `(.L_x_117) ;  /* 0x00000098004c8947 */ /* 0x002fea0003800000 */
.L_x_275:
[----:B------:R-:W-:Y:S05]  /*5a50*/  BRA.U !UP0, `(.L_x_118) ;  /* 0x0000000108047547 */ /* 0x000fea000b800000 */
[----:B--2---:R-:W-:Y:S05]  /*5a60*/  BPT.TRAP 0x1 ;  /* 0x000000040000795c */ /* 0x004fea0000300000 */
.L_x_118:
[----:B-1----:R-:W-:Y:S04]  /*5a70*/  SHF.L.U32 R2, R12, 0x1f, RZ ;  /* 0x0000001f0c027819 */ /* 0x002fe800000006ff */
[----:B------:R-:W1:Y:S02]  /*5a80*/  SYNCS.PHASECHK.TRANS64.TRYWAIT P0, [UR20+0x29868], R2 ;  /* 0x02986802ff0075a7 */ /* 0x000e640008001114 */
[----:B-1----:R-:W-:Y:S05]  /*5a90*/  @!P0 BRA `(.L_x_119) ;  /* 0x0000009800508947 */ /* 0x002fea0003800000 */
.L_x_277:
[----:B------:R-:W-:Y:S02]  /*5aa0*/  R2UR UR18, R18 ;  /* 0x00000000121272ca */ /* 0x000fe400000e0000 */
[----:B------:R-:W-:Y:S02]  /*5ab0*/  ELECT P0, URZ, PT ;  /* 0x0000000000ff782f */ /* 0x000fe40003800000 */
[----:B------:R-:W-:Y:S01]  /*5ac0*/  R2UR UR19, R19 ;  /* 0x00000000131372ca */ /* 0x000fe200000e0000 */
[----:B------:R-:W-:Y:S01]  /*5ad0*/  UMOV UR16, 0x0 ;  /* 0x0000000000107882 */ /* 0x000fe20000000000 */
[----:B------:R-:W-:Y:S01]  /*5ae0*/  UMOV UR17, 0x8158010 ;  /* 0x0815801000117882 */ /* 0x000fe20000000000 */
[----:B------:R-:W-:Y:S01]  /*5af0*/  UMOV UR14, 0x0 ;  /* 0x00000000000e7882 */ /* 0x000fe20000000000 */
[----:B-1----:R-:W-:Y:S02]  /*5b00*/  IMAD.MOV.U32 R0, RZ, RZ, 0xa0 ;  /* 0x000000a0ff007424 */ /* 0x002fe400078e00ff */
[----:B------:R-:W-:Y:S03]  /*5b10*/  IMAD.MOV.U32 R2, RZ, RZ, 0xa0 ;  /* 0x000000a0ff027424 */ /* 0x000fe600078e00ff */
[C---:B------:R-:W-:Y:S02]  /*5b20*/  R2UR UR8, R0.reuse ;  /* 0x00000000000872ca */ /* 0x040fe400000e0000 */
[C---:B------:R-:W-:Y:S01]  /*5b30*/  R2UR UR15, R0.reuse ;  /* 0x00000000000f72ca */ /* 0x040fe200000e0000 */
[----:B------:R-:W-:Y:S01]  /*5b40*/  @P0 IMAD.MOV.U32 R21, RZ, RZ, -0x3fffbff0 ;  /* 0xc0004010ff150424 */ /* 0x000fe200078e00ff */
[----:B--2---:R-:W-:Y:S02]  /*5b50*/  @P0 R2UR UR6, R5 ;  /* 0x00000000050602ca */ /* 0x004fe400000e0000 */
[----:B------:R-:W-:Y:S02]  /*5b60*/  R2UR UR12, R0 ;  /* 0x00000000000c72ca */ /* 0x000fe400000e0000 */
[----:B------:R-:W-:Y:S02]  /*5b70*/  @P0 R2UR UR7, R21 ;  /* 0x00000000150702ca */ /* 0x000fe400000e0000 */
[----:B------:R-:W-:Y:S02]  /*5b80*/  R2UR UR11, R2 ;  /* 0x00000000020b72ca */ /* 0x000fe400000e0000 */
[C---:B------:R-:W-:Y:S02]  /*5b90*/  R2UR UR10, R0.reuse ;  /* 0x00000000000a72ca */ /* 0x040fe400000e0000 */
[----:B------:R-:W-:Y:S03]  /*5ba0*/  R2UR UR13, R0 ;  /* 0x00000000000d72ca */ /* 0x000fe600000e0000 */
[----:B------:R-:W-:Y:S05]  /*5bb0*/  IMAD.U32 R20, RZ, RZ, UR6 ;  /* 0x00000006ff147e24 */ /* 0x000fea000f8e00ff */
[----:B------:R-:W-:Y:S02]  /*5bc0*/  @P0 R2UR UR6, R20 ;  /* 0x00000000140602ca */ /* 0x000fe400000e0000 */
[----:B------:R-:W-:Y:S11]  /*5bd0*/  ELECT P0, URZ, PT ;  /* 0x0000000000ff782f */ /* 0x000ff60003800000 */
[----:B------:R1:W-:Y:S02]  /*5be0*/  UTCHMMA gdesc[UR40], gdesc[UR6], tmem[UR8], tmem[UR16], idesc[UR17], !UPT ;  /* 0x00ff1006280075ea */ /* 0x0003e4000f800008 */
[----:B------:R-:W-:Y:S01]  /*5bf0*/  @P0 VIADD R2, R5, 0xa0 ;  /* 0x000000a005020836 */ /* 0x000fe20000000000 */
[----:B-1----:R-:W-:Y:S01]  /*5c00*/  UMOV UR6, 0x0 ;  /* 0x0000000000067882 */ /* 0x002fe20000000000 */
[----:B------:R-:W-:Y:S02]  /*5c10*/  UMOV UR7, 0x8158010 ;  /* 0x0815801000077882 */ /* 0x000fe40000000000 */
[----:B------:R1:W-:Y:S02]  /*5c20*/  UTCHMMA gdesc[UR18], gdesc[UR64], tmem[UR15], tmem[UR6], idesc[UR7], UPT ;  /* 0x00ff0640120075ea */ /* 0x0003e4000b80000f */
[----:B-1----:R-:W-:Y:S01]  /*5c30*/  UMOV UR15, 0x8158010 ;  /* 0x08158010000f7882 */ /* 0x002fe20000000000 */
[----:B------:R-:W-:Y:S01]  /*5c40*/  UMOV UR18, 0x0 ;  /* 0x0000000000127882 */ /* 0x000fe20000000000 */
[----:B------:R1:W-:Y:S01]  /*5c50*/  UTCHMMA gdesc[UR76], gdesc[UR62], tmem[UR12], tmem[UR14], idesc[UR15], UPT ;  /* 0x00ff0e3e4c0075ea */ /* 0x0003e2000b80000c */
[----:B------:R-:W-:Y:S01]  /*5c60*/  UMOV UR19, 0x8158010 ;  /* 0x0815801000137882 */ /* 0x000fe20000000000 */
[----:B------:R-:W-:Y:S01]  /*5c70*/  @P0 R2UR UR6, R2 ;  /* 0x00000000020602ca */ /* 0x000fe200000e0000 */
[----:B------:R2:W-:Y:S01]  /*5c80*/  UTCHMMA gdesc[UR74], gdesc[UR60], tmem[UR11], tmem[UR18], idesc[UR19], UPT ;  /* 0x00ff123c4a0075ea */ /* 0x0005e2000b80000b */
[----:B------:R3:W-:Y:S01]  /*5c90*/  UTCHMMA gdesc[UR72], gdesc[UR58], tmem[UR10], tmem[UR16], idesc[UR17], UPT ;  /* 0x00ff103a480075ea */ /* 0x0007e2000b80000a */
[----:B------:R-:W-:Y:S01]  /*5ca0*/  UMOV UR7, 0xc0004010 ;  /* 0xc000401000077882 */ /* 0x000fe20000000000 */
[----:B-1----:R-:W-:Y:S01]  /*5cb0*/  R2UR UR14, R0 ;  /* 0x00000000000e72ca */ /* 0x002fe200000e0000 */
[----:B--2---:R-:W-:Y:S01]  /*5cc0*/  UMOV UR11, 0x8158010 ;  /* 0x08158010000b7882 */ /* 0x004fe20000000000 */
[----:B---3--:R-:W-:Y:S11]  /*5cd0*/  UMOV UR10, 0x0 ;  /* 0x00000000000a7882 */ /* 0x008ff60000000000 */
[----:B------:R1:W-:Y:S01]  /*5ce0*/  UTCHMMA gdesc[UR70], gdesc[UR6], tmem[UR14], tmem[UR10], idesc[UR11], UPT ;  /* 0x00ff0a06460075ea */ /* 0x0003e2000b80000e */
[----:B------:R1:W-:Y:S01]  /*5cf0*/  UTCHMMA gdesc[UR68], gdesc[UR56], tmem[UR13], tmem[UR18], idesc[UR19], UPT ;  /* 0x00ff1238440075ea */ /* 0x0003e2000b80000d */
[----:B------:R1:W-:Y:S01]  /*5d00*/  UTCHMMA gdesc[UR66], gdesc[UR54], tmem[UR8], tmem[UR16], idesc[UR17], UPT ;  /* 0x00ff1036420075ea */ /* 0x0003e2000b800008 */
[----:B------:R-:W-:Y:S05]  /*5d10*/  BRA.U !UP0, `(.L_x_120) ;  /* 0x0000000108047547 */ /* 0x000fea000b800000 */
[----:B-1----:R-:W-:Y:S05]  /*5d20*/  BPT.TRAP 0x1 ;  /* 0x000000040000795c */ /* 0x002fea0000300000 */
.L_x_120:
[----:B------:R-:W-:Y:S01]  /*5d30*/  UISETP.NE.U32.AND UP1, UPT, UR30, URZ, UPT ;  /* 0x000000ff1e00728c */ /* 0x000fe2000bf25070 */
[----:B------:R-:W-:Y:S01]  /*5d40*/  IMAD.MOV.U32 R0, RZ, RZ, RZ ;  /* 0x000000ffff007224 */ /* 0x000fe200078e00ff */
[----:B-1----:R-:W-:Y:S01]  /*5d50*/  UIADD3 UR8, UPT, UPT, UR20, 0x29870, URZ ;  /* 0x0002987014087890 */ /* 0x002fe2000fffe0ff */
[----:B------:R-:W-:Y:S01]  /*5d60*/  BSSY.RECONVERGENT B0, `(.L_x_121) ;  /* 0x0000030000007945 */ /* 0x000fe20003800200 */
[----:B------:R-:W-:Y:S01]  /*5d70*/  UIMAD UR6, UR9, 0x500, UR5 ;  /* 0x00000500090678a4 */ /* 0x000fe2000f8e0205 */
[----:B------:R-:W-:Y:S01]  /*5d80*/  LOP3.LUT R11, R11, 0x1, RZ, 0x3c, !PT ;  /* 0x000000010b0b7812 */ /* 0x000fe200078e3cff */
[----:B------:R-:W-:Y:S01]  /*5d90*/  UMOV UR10, 0x0 ;  /* 0x00000000000a7882 */ /* 0x000fe20000000000 */
[C---:B------:R-:W-:Y:S01]  /*5da0*/  R2UR UR14, R0.reuse ;  /* 0x00000000000e72ca */ /* 0x040fe200000e0000 */
[----:B------:R-:W-:Y:S01]  /*5db0*/  UIADD3 UR12, UPT, UPT, UR6, 0x20, URZ ;  /* 0x00000020060c7890 */ /* 0x000fe2000fffe0ff */
[C---:B------:R-:W-:Y:S01]  /*5dc0*/  R2UR UR16, R0.reuse ;  /* 0x00000000001072ca */ /* 0x040fe200000e0000 */
[----:B------:R-:W-:Y:S01]  /*5dd0*/  UMOV UR11, 0x8150010 ;  /* 0x08150010000b7882 */ /* 0x000fe20000000000 */
[----:B------:R1:W-:Y:S01]  /*5de0*/  UTCBAR [UR8], URZ ;  /* 0x000000ff080073e9 */ /* 0x0003e200080000ff */
[----:B------:R-:W-:Y:S01]  /*5df0*/  UMOV UR7, 0xc0004010 ;  /* 0xc000401000077882 */ /* 0x000fe20000000000 */
[----:B------:R-:W-:Y:S01]  /*5e00*/  UMOV UR30, 0x0 ;  /* 0x00000000001e7882 */ /* 0x000fe20000000000 */
[----:B------:R-:W-:Y:S01]  /*5e10*/  UMOV UR31, 0x8150010 ;  /* 0x08150010001f7882 */ /* 0x000fe20000000000 */
[----:B------:R-:W-:Y:S01]  /*5e20*/  UMOV UR13, 0xc0004010 ;  /* 0xc0004010000d7882 */ /* 0x000fe20000000000 */
[C---:B------:R-:W-:Y:S01]  /*5e30*/  R2UR UR19, R0.reuse ;  /* 0x00000000001372ca */ /* 0x040fe200000e0000 */
[----:B------:R-:W-:Y:S01]  /*5e40*/  UMOV UR17, 0x8150010 ;  /* 0x0815001000117882 */ /* 0x000fe20000000000 */
[C---:B------:R-:W-:Y:S01]  /*5e50*/  R2UR UR18, R0.reuse ;  /* 0x00000000001272ca */ /* 0x040fe200000e0000 */
[----:B------:R-:W-:Y:S01]  /*5e60*/  UMOV UR15, 0xc0004010 ;  /* 0xc0004010000f7882 */ /* 0x000fe20000000000 */
[----:B------:R2:W-:Y:S02]  /*5e70*/  UTCHMMA gdesc[UR32], gdesc[UR6], tmem[UR14], tmem[UR10], idesc[UR11], UP1 ;  /* 0x00ff0a06200075ea */ /* 0x0005e4000880000e */
[----:B------:R3:W-:Y:S01]  /*5e80*/  UTCHMMA gdesc[UR52], gdesc[UR12], tmem[UR16], tmem[UR30], idesc[UR31], UPT ;  /* 0x00ff1e0c340075ea */ /* 0x0007e2000b800010 */
[C---:B-1----:R-:W-:Y:S01]  /*5e90*/  R2UR UR8, R0.reuse ;  /* 0x00000000000872ca */ /* 0x042fe200000e0000 */
[----:B--2---:R-:W-:Y:S01]  /*5ea0*/  UIADD3 UR10, UPT, UPT, UR6, 0x40, URZ ;  /* 0x00000040060a7890 */ /* 0x004fe2000fffe0ff */
[C---:B------:R-:W-:Y:S01]  /*5eb0*/  R2UR UR7, R0.reuse ;  /* 0x00000000000772ca */ /* 0x040fe200000e0000 */
[----:B------:R-:W-:Y:S02]  /*5ec0*/  UIADD3 UR14, UPT, UPT, UR6, 0x60, URZ ;  /* 0x00000060060e7890 */ /* 0x000fe4000fffe0ff */
[----:B---3--:R-:W-:Y:S01]  /*5ed0*/  UIADD3 UR12, UPT, UPT, UR32, 0x400, URZ ;  /* 0x00000400200c7890 */ /* 0x008fe2000fffe0ff */
[----:B------:R-:W-:Y:S01]  /*5ee0*/  UMOV UR16, 0x0 ;  /* 0x0000000000107882 */ /* 0x000fe20000000000 */
[----:B------:R-:W-:Y:S01]  /*5ef0*/  UMOV UR11, 0xc0004010 ;  /* 0xc0004010000b7882 */ /* 0x000fe20000000000 */
[----:B------:R-:W-:Y:S02]  /*5f00*/  UMOV UR13, 0x40004040 ;  /* 0x40004040000d7882 */ /* 0x000fe40000000000 */
[----:B------:R1:W-:Y:S02]  /*5f10*/  UTCHMMA gdesc[UR50], gdesc[UR10], tmem[UR19], tmem[UR16], idesc[UR17], UPT ;  /* 0x00ff100a320075ea */ /* 0x0003e4000b800013 */
[----:B------:R2:W-:Y:S01]  /*5f20*/  UTCHMMA gdesc[UR48], gdesc[UR14], tmem[UR18], tmem[UR30], idesc[UR31], UPT ;  /* 0x00ff1e0e300075ea */ /* 0x0005e2000b800012 */
[----:B-1----:R-:W-:Y:S02]  /*5f30*/  UIADD3 UR16, UPT, UPT, UR6, 0x80, URZ ;  /* 0x0000008006107890 */ /* 0x002fe4000fffe0ff */
[----:B------:R-:W-:Y:S01]  /*5f40*/  UIADD3 UR10, UPT, UPT, UR6, 0xa0, URZ ;  /* 0x000000a0060a7890 */ /* 0x000fe2000fffe0ff */
[C---:B--2---:R-:W-:Y:S01]  /*5f50*/  R2UR UR15, R0.reuse ;  /* 0x00000000000f72ca */ /* 0x044fe200000e0000 */
[----:B------:R-:W-:Y:S01]  /*5f60*/  UMOV UR17, 0xc0004010 ;  /* 0xc000401000117882 */ /* 0x000fe20000000000 */
[----:B------:R-:W-:Y:S01]  /*5f70*/  R2UR UR14, R0 ;  /* 0x00000000000e72ca */ /* 0x000fe200000e0000 */
[----:B------:R-:W-:Y:S01]  /*5f80*/  UMOV UR18, 0x0 ;  /* 0x0000000000127882 */ /* 0x000fe20000000000 */
[----:B------:R-:W-:Y:S02]  /*5f90*/  UMOV UR19, 0x8150010 ;  /* 0x0815001000137882 */ /* 0x000fe40000000000 */
[----:B------:R1:W-:Y:S02]  /*5fa0*/  UTCHMMA gdesc[UR12], gdesc[UR16], tmem[UR7], tmem[UR30], idesc[UR31], UPT ;  /* 0x00ff1e100c0075ea */ /* 0x0003e4000b800007 */
[----:B------:R2:W-:Y:S01]  /*5fb0*/  UTCHMMA gdesc[UR46], gdesc[UR10], tmem[UR8], tmem[UR30], idesc[UR31], UPT ;  /* 0x00ff1e0a2e0075ea */ /* 0x0005e2000b800008 */
[----:B-1----:R-:W-:Y:S02]  /*5fc0*/  UIADD3 UR12, UPT, UPT, UR6, 0xc0, URZ ;  /* 0x000000c0060c7890 */ /* 0x002fe4000fffe0ff */
[----:B------:R-:W-:Y:S01]  /*5fd0*/  UIADD3 UR6, UPT, UPT, UR6, 0xe0, URZ ;  /* 0x000000e006067890 */ /* 0x000fe2000fffe0ff */
[----:B------:R-:W-:Y:S01]  /*5fe0*/  UMOV UR13, 0xc0004010 ;  /* 0xc0004010000d7882 */ /* 0x000fe20000000000 */
[----:B------:R-:W-:Y:S01]  /*5ff0*/  UMOV UR16, 0x0 ;  /* 0x0000000000107882 */ /* 0x000fe20000000000 */
[----:B------:R-:W-:Y:S01]  /*6000*/  UMOV UR17, 0x8150010 ;  /* 0x0815001000117882 */ /* 0x000fe20000000000 */
[----:B------:R-:W-:Y:S03]  /*6010*/  UMOV UR7, 0xc0004010 ;  /* 0xc000401000077882 */ /* 0x000fe60000000000 */
[----:B------:R2:W-:Y:S02]  /*6020*/  UTCHMMA gdesc[UR44], gdesc[UR12], tmem[UR15], tmem[UR18], idesc[UR19], UPT ;  /* 0x00ff120c2c0075ea */ /* 0x0005e4000b80000f */
[----:B------:R2:W-:Y:S01]  /*6030*/  UTCHMMA gdesc[UR42], gdesc[UR6], tmem[UR14], tmem[UR16], idesc[UR17], UPT ;  /* 0x00ff10062a0075ea */ /* 0x0005e2000b80000e */
[----:B------:R-:W-:Y:S05]  /*6040*/  @!P2 BRA `(.L_x_122) ;  /* 0x000000000004a947 */ /* 0x000fea0003800000 */
[----:B--2---:R-:W-:Y:S05]  /*6050*/  BPT.TRAP 0x1 ;  /* 0x000000040000795c */ /* 0x004fea0000300000 */
.L_x_122:
[----:B--2---:R-:W-:Y:S05]  /*6060*/  BSYNC.RECONVERGENT B0 ;  /* 0x0000000000007941 */ /* 0x004fea0003800200 */
.L_x_121:
[----:B------:R-:W-:Y:S02]  /*6070*/  ULEA UR7, UR9, UR20, 0x3 ;  /* 0x0000001409077291 */ /* 0x000fe4000f8e18ff */
[----:B------:R-:W-:Y:S02]  /*6080*/  UIADD3 UR9, UPT, UPT, UR9, 0x1, URZ ;  /* 0x0000000109097890 */ /* 0x000fe4000fffe0ff */
[----:B------:R-:W-:Y:S02]  /*6090*/  UIADD3 UR6, UPT, UPT, UR7, 0x29810, URZ ;  /* 0x0002981007067890 */ /* 0x000fe4000fffe0ff */
[----:B------:R-:W-:Y:S04]  /*60a0*/  UISETP.NE.AND UP1, UPT, UR9, 0x2, UPT ;  /* 0x000000020900788c */ /* 0x000fe8000bf25270 */
[----:B------:R-:W-:Y:S03]  /*60b0*/  USEL UR9, UR9, URZ, UP1 ;  /* 0x000000ff09097287 */ /* 0x000fe60008800000 */
[----:B------:R1:W-:Y:S01]  /*60c0*/  UTCBAR [UR6], URZ ;  /* 0x000000ff060073e9 */ /* 0x0003e200080000ff */
[----:B------:R-:W-:Y:S08]  /*60d0*/  BRA.U !UP0, `(.L_x_123) ;  /* 0x0000000108047547 */ /* 0x000ff0000b800000 */
[----:B-1----:R-:W-:Y:S05]  /*60e0*/  BPT.TRAP 0x1 ;  /* 0x000000040000795c */ /* 0x002fea0000300000 */
.L_x_123:
[----:B------:R-:W-:Y:S01]  /*60f0*/  LOP3.LUT R13, R13, 0x1, RZ, 0x3c, !PT ;  /* 0x000000010d0d7812 */ /* 0x000fe200078e3cff */
[----:B-1----:R-:W-:Y:S09]  /*6100*/  UIADD3 UR6, UPT, UPT, UR20, 0x29898, URZ ;  /* 0x0002989814067890 */ /* 0x002ff2000fffe0ff */
[----:B------:R1:W-:Y:S01]  /*6110*/  UTCBAR [UR6], URZ ;  /* 0x000000ff060073e9 */ /* 0x0003e200080000ff */
[----:B------:R-:W-:Y:S05]  /*6120*/  BRA.U !UP0, `(.L_x_124) ;  /* 0x0000000108047547 */ /* 0x000fea000b800000 */
[----:B-1----:R-:W-:Y:S05]  /*6130*/  BPT.TRAP 0x1 ;  /* 0x000000040000795c */ /* 0x002fea0000300000 */
.L_x_124:
[----:B------:R-:W-:Y:S04]  /*6140*/  SHF.L.U32 R2, R11, 0x1f, RZ ;  /* 0x0000001f0b027819 */ /* 0x000fe800000006ff */
[----:B------:R-:W2:Y:S02]  /*6150*/  SYNCS.PHASECHK.TRANS64.TRYWAIT P0, [UR20+0x29878], R2 ;  /* 0x02987802ff0075a7 */ /* 0x000ea40008001114 */
[----:B--2---:R-:W-:Y:S05]  /*6160*/  @!P0 BRA `(.L_x_125) ;  /* 0x0000009000b48947 */ /* 0x004fea0003800000 */
.L_x_279:
[----:B------:R-:W-:Y:S05]  /*6170*/  BRA.U !UP4, `(.L_x_126) ;  /* 0x000000010c047547 */ /* 0x000fea000b800000 */
[----:B-1----:R-:W-:Y:S05]  /*6180*/  BPT.TRAP 0x1 ;  /* 0x000000040000795c */ /* 0x002fea0000300000 */
.L_x_126:
[----:B------:R-:W-:Y:S01]  /*6190*/  SHF.L.U32 R6, R8, 0x1f, RZ ;  /* 0x0000001f08067819 */ /* 0x000fe200000006ff */
[----:B--2---:R-:W-:Y:S02]  /*61a0*/  HFMA2 R0, -RZ, RZ, 0, 9.5367431640625e-06 ;  /* 0x000000a0ff007431 */ /* 0x004fe400000001ff */
[----:B------:R-:W-:Y:S01]  /*61b0*/  IMAD.MOV.U32 R2, RZ, RZ, 0xa0 ;  /* 0x000000a0ff027424 */ /* 0x000fe200078e00ff */
[----:B------:R-:W2:Y:S02]  /*61c0*/  SYNCS.PHASECHK.TRANS64.TRYWAIT P0, [UR20+0x29820], R6 ;  /* 0x02982006ff0075a7 */ /* 0x000ea40008001114 */
[----:B--2---:R-:W-:Y:S05]  /*61d0*/  @!P0 BRA `(.L_x_127) ;  /* 0x0000009000b08947 */ /* 0x004fea0003800000 */
.L_x_281:
[----:B------:R-:W-:Y:S01]  /*61e0*/  UIADD3 UR12, UPT, UPT, UR28, 0x100, URZ ;  /* 0x000001001c0c7890 */ /* 0x000fe2000fffe0ff */
[----:B------:R-:W-:Y:S01]  /*61f0*/  R2UR UR14, R2 ;  /* 0x00000000020e72ca */ /* 0x000fe200000e0000 */
[----:B------:R-:W-:Y:S01]  /*6200*/  UIADD3 UR10, UPT, UPT, UR26, 0x100, URZ ;  /* 0x000001001a0a7890 */ /* 0x000fe2000fffe0ff */
[----:B------:R-:W-:Y:S01]  /*6210*/  R2UR UR8, R0 ;  /* 0x00000000000872ca */ /* 0x000fe200000e0000 */
[----:B------:R-:W-:Y:S01]  /*6220*/  UIADD3 UR16, UPT, UPT, UR28, 0x200, URZ ;  /* 0x000002001c107890 */ /* 0x000fe2000fffe0ff */
[----:B------:R-:W-:Y:S01]  /*6230*/  IMAD.MOV.U32 R0, RZ, RZ, 0xa0 ;  /* 0x000000a0ff007424 */ /* 0x000fe200078e00ff */
[----:B-1----:R-:W-:Y:S01]  /*6240*/  UMOV UR6, 0x0 ;  /* 0x0000000000067882 */ /* 0x002fe20000000000 */
[----:B------:R-:W-:Y:S01]  /*6250*/  UMOV UR7, 0x8200010 ;  /* 0x0820001000077882 */ /* 0x000fe20000000000 */
[----:B------:R-:W-:Y:S01]  /*6260*/  UMOV UR30, 0x0 ;  /* 0x00000000001e7882 */ /* 0x000fe20000000000 */
[----:B------:R-:W-:Y:S01]  /*6270*/  UMOV UR31, 0x8200010 ;  /* 0x08200010001f7882 */ /* 0x000fe20000000000 */
[C---:B------:R-:W-:Y:S01]  /*6280*/  R2UR UR19, R0.reuse ;  /* 0x00000000001372ca */ /* 0x040fe200000e0000 */
[----:B------:R-:W-:Y:S01]  /*6290*/  UMOV UR13, 0xc0004010 ;  /* 0xc0004010000d7882 */ /* 0x000fe20000000000 */
[----:B------:R-:W-:Y:S01]  /*62a0*/  UMOV UR11, 0xc0004010 ;  /* 0xc0004010000b7882 */ /* 0x000fe20000000000 */
[----:B------:R-:W-:Y:S01]  /*62b0*/  UMOV UR17, 0xc0004010 ;  /* 0xc000401000117882 */ /* 0x000fe20000000000 */
[----:B------:R1:W-:Y:S01]  /*62c0*/  UTCHMMA gdesc[UR28], gdesc[UR26], tmem[UR14], tmem[UR6], idesc[UR7], !UPT ;  /* 0x00ff061a1c0075ea */ /* 0x0003e2000f80000e */
[C---:B------:R-:W-:Y:S01]  /*62d0*/  R2UR UR18, R0.reuse ;  /* 0x00000000001272ca */ /* 0x040fe200000e0000 */
[----:B------:R3:W-:Y:S01]  /*62e0*/  UTCHMMA gdesc[UR12], gdesc[UR10], tmem[UR8], tmem[UR30], idesc[UR31], UPT ;  /* 0x00ff1e0a0c0075ea */ /* 0x0007e2000b800008 */
[----:B------:R-:W-:Y:S01]  /*62f0*/  UMOV UR15, 0xc0004010 ;  /* 0xc0004010000f7882 */ /* 0x000fe20000000000 */
[----:B-1----:R-:W-:Y:S02]  /*6300*/  UIADD3 UR6, UPT, UPT, UR26, 0x200, URZ ;  /* 0x000002001a067890 */ /* 0x002fe4000fffe0ff */
[----:B------:R-:W-:Y:S01]  /*6310*/  UIADD3 UR14, UPT, UPT, UR28, 0x300, URZ ;  /* 0x000003001c0e7890 */ /* 0x000fe2000fffe0ff */
[----:B---3--:R-:W-:Y:S01]  /*6320*/  R2UR UR8, R0 ;  /* 0x00000000000872ca */ /* 0x008fe200000e0000 */
[----:B------:R-:W-:Y:S02]  /*6330*/  UIADD3 UR10, UPT, UPT, UR26, 0x300, URZ ;  /* 0x000003001a0a7890 */ /* 0x000fe4000fffe0ff */
[----:B------:R-:W-:Y:S01]  /*6340*/  UIADD3 UR12, UPT, UPT, UR28, 0x400, URZ ;  /* 0x000004001c0c7890 */ /* 0x000fe2000fffe0ff */
[----:B------:R-:W-:Y:S02]  /*6350*/  UMOV UR7, 0xc0004010 ;  /* 0xc000401000077882 */ /* 0x000fe40000000000 */
[----:B------:R1:W-:Y:S04]  /*6360*/  UTCHMMA gdesc[UR16], gdesc[UR6], tmem[UR19], tmem[UR30], idesc[UR31], UPT ;  /* 0x00ff1e06100075ea */ /* 0x0003e8000b800013 */
[----:B------:R3:W-:Y:S01]  /*6370*/  UTCHMMA gdesc[UR14], gdesc[UR10], tmem[UR18], tmem[UR30], idesc[UR31], UPT ;  /* 0x00ff1e0a0e0075ea */ /* 0x0007e2000b800012 */
[----:B-1----:R-:W-:Y:S01]  /*6380*/  UIADD3 UR6, UPT, UPT, UR26, 0x400, URZ ;  /* 0x000004001a067890 */ /* 0x002fe2000fffe0ff */
[----:B------:R-:W-:Y:S01]  /*6390*/  UMOV UR16, 0x0 ;  /* 0x0000000000107882 */ /* 0x000fe20000000000 */
[----:B------:R-:W-:Y:S07]  /*63a0*/  UMOV UR17, 0x8200010 ;  /* 0x0820001000117882 */ /* 0x000fee0000000000 */
[----:B------:R3:W-:Y:S01]  /*63b0*/  UTCHMMA gdesc[UR12], gdesc[UR6], tmem[UR8], tmem[UR16], idesc[UR17], UPT ;  /* 0x00ff10060c0075ea */ /* 0x0007e2000b800008 */
[----:B------:R-:W-:Y:S05]  /*63c0*/  BRA.U !UP0, `(.L_x_128) ;  /* 0x0000000108047547 */ /* 0x000fea000b800000 */
[----:B---3--:R-:W-:Y:S05]  /*63d0*/  BPT.TRAP 0x1 ;  /* 0x000000040000795c */ /* 0x008fea0000300000 */
.L_x_128:
[----:B---3--:R-:W-:Y:S09]  /*63e0*/  UIADD3 UR6, UPT, UPT, UR20, 0x29860, URZ ;  /* 0x0002986014067890 */ /* 0x008ff2000fffe0ff */
[----:B------:R1:W-:Y:S01]  /*63f0*/  UTCBAR [UR6], URZ ;  /* 0x000000ff060073e9 */ /* 0x0003e200080000ff */
[----:B------:R-:W-:Y:S05]  /*6400*/  BRA.U !UP0, `(.L_x_129) ;  /* 0x0000000108047547 */ /* 0x000fea000b800000 */
[----:B-1----:R-:W-:Y:S05]  /*6410*/  BPT.TRAP 0x1 ;  /* 0x000000040000795c */ /* 0x002fea0000300000 */
.L_x_129:
[----:B--2---:R-:W-:Y:S01]  /*6420*/  SHF.L.U32 R6, R9, 0x1f, RZ ;  /* 0x0000001f09067819 */ /* 0x004fe200000006ff */
[----:B------:R-:W-:Y:S01]  /*6430*/  IMAD.MOV.U32 R2, RZ, RZ, 0x120 ;  /* 0x00000120ff027424 */ /* 0x000fe200078e00ff */
[----:B------:R-:W-:Y:S02]  /*6440*/  MOV R0, 0x50 ;  /* 0x0000005000007802 */ /* 0x000fe40000000f00 */
[----:B------:R-:W2:Y:S02]  /*6450*/  SYNCS.PHASECHK.TRANS64.TRYWAIT P0, [UR20+0x29880], R6 ;  /* 0x02988006ff0075a7 */ /* 0x000ea40008001114 */
[----:B--2---:R-:W-:Y:S05]  /*6460*/  @!P0 BRA `(.L_x_130) ;  /* 0x0000009000248947 */ /* 0x004fea0003800000 */
.L_x_283:
[----:B------:R-:W-:Y:S01]  /*6470*/  R2UR UR15, R0 ;  /* 0x00000000000f72ca */ /* 0x000fe200000e0000 */
[----:B--2---:R-:W-:Y:S01]  /*6480*/  IMAD.MOV.U32 R4, RZ, RZ, 0x128 ;  /* 0x00000128ff047424 */ /* 0x004fe200078e00ff */
[----:B------:R-:W-:Y:S01]  /*6490*/  R2UR UR12, R2 ;  /* 0x00000000020c72ca */ /* 0x000fe200000e0000 */
[----:B------:R-:W-:Y:S01]  /*64a0*/  UIADD3 UR10, UPT, UPT, UR24, 0x20, URZ ;  /* 0x00000020180a7890 */ /* 0x000fe2000fffe0ff */
[----:B------:R-:W-:Y:S01]  /*64b0*/  IMAD.MOV.U32 R0, RZ, RZ, 0x50 ;  /* 0x00000050ff007424 */ /* 0x000fe200078e00ff */
[----:B------:R-:W-:Y:S01]  /*64c0*/  UMOV UR30, 0x0 ;  /* 0x00000000001e7882 */ /* 0x000fe20000000000 */
[----:B------:R-:W-:Y:S01]  /*64d0*/  R2UR UR8, R4 ;  /* 0x00000000040872ca */ /* 0x000fe200000e0000 */
[----:B------:R-:W-:Y:S01]  /*64e0*/  UMOV UR31, 0x8150010 ;  /* 0x08150010001f7882 */ /* 0x000fe20000000000 */
[----:B------:R-:W-:Y:S01]  /*64f0*/  UMOV UR18, 0x0 ;  /* 0x0000000000127882 */ /* 0x000fe20000000000 */
[----:B------:R-:W-:Y:S01]  /*6500*/  R2UR UR14, R0 ;  /* 0x00000000000e72ca */ /* 0x000fe200000e0000 */
[----:B------:R-:W-:Y:S01]  /*6510*/  UMOV UR19, 0x8150010 ;  /* 0x0815001000137882 */ /* 0x000fe20000000000 */
[----:B------:R-:W-:Y:S01]  /*6520*/  UMOV UR11, 0xc0004010 ;  /* 0xc0004010000b7882 */ /* 0x000fe20000000000 */
[----:B------:R-:W-:Y:S01]  /*6530*/  IMAD.MOV.U32 R0, RZ, RZ, 0x130 ;  /* 0x00000130ff007424 */ /* 0x000fe200078e00ff */
[----:B-1----:R-:W-:Y:S02]  /*6540*/  UIADD3 UR6, UPT, UPT, UR24, 0x40, URZ ;  /* 0x0000004018067890 */ /* 0x002fe4000fffe0ff */
[----:B------:R1:W-:Y:S01]  /*6550*/  UTCHMMA tmem[UR12], gdesc[UR24], tmem[UR15], tmem[UR30], idesc[UR31], UPT ;  /* 0x00ff1e180c0079ea */ /* 0x0003e2000b80000f */
[----:B------:R-:W-:Y:S01]  /*6560*/  UMOV UR7, 0xc0004010 ;  /* 0xc000401000077882 */ /* 0x000fe20000000000 */
[----:B------:R-:W-:Y:S01]  /*6570*/  R2UR UR17, R0 ;  /* 0x00000000001172ca */ /* 0x000fe200000e0000 */
[----:B------:R-:W-:Y:S04]  /*6580*/  IMAD.MOV.U32 R0, RZ, RZ, 0x50 ;  /* 0x00000050ff007424 */ /* 0x000fe800078e00ff */
[----:B------:R2:W-:Y:S01]  /*6590*/  UTCHMMA tmem[UR8], gdesc[UR10], tmem[UR14], tmem[UR18], idesc[UR19], UPT ;  /* 0x00ff120a080079ea */ /* 0x0005e2000b80000e */
[----:B------:R-:W-:Y:S01]  /*65a0*/  R2UR UR13, R0 ;  /* 0x00000000000d72ca */ /* 0x000fe200000e0000 */
[----:B------:R-:W-:Y:S05]  /*65b0*/  IMAD.MOV.U32 R0, RZ, RZ, 0x138 ;  /* 0x00000138ff007424 */ /* 0x000fea00078e00ff */
[----:B------:R-:W-:Y:S01]  /*65c0*/  R2UR UR16, R0 ;  /* 0x00000000001072ca */ /* 0x000fe200000e0000 */
[----:B------:R-:W-:Y:S05]  /*65d0*/  IMAD.MOV.U32 R0, RZ, RZ, 0x50 ;  /* 0x00000050ff007424 */ /* 0x000fea00078e00ff */
[----:B-1----:R-:W-:Y:S01]  /*65e0*/  R2UR UR12, R0 ;  /* 0x00000000000c72ca */ /* 0x002fe200000e0000 */
[----:B------:R-:W-:Y:S01]  /*65f0*/  UMOV UR15, 0x8150010 ;  /* 0x08150010000f7882 */ /* 0x000fe20000000000 */
[----:B------:R-:W-:Y:S01]  /*6600*/  IMAD.MOV.U32 R0, RZ, RZ, 0x140 ;  /* 0x00000140ff007424 */ /* 0x000fe200078e00ff */
[----:B--2---:R-:W-:Y:S04]  /*6610*/  UIADD3 UR10, UPT, UPT, UR24, 0x60, URZ ;  /* 0x00000060180a7890 */ /* 0x004fe8000fffe0ff */
[----:B------:R-:W-:Y:S01]  /*6620*/  R2UR UR19, R0 ;  /* 0x00000000001372ca */ /* 0x000fe200000e0000 */
[----:B------:R-:W-:Y:S01]  /*6630*/  UMOV UR14, 0x0 ;  /* 0x00000000000e7882 */ /* 0x000fe20000000000 */
[----:B------:R-:W-:Y:S01]  /*6640*/  IMAD.MOV.U32 R0, RZ, RZ, 0x50 ;  /* 0x00000050ff007424 */ /* 0x000fe200078e00ff */
[----:B------:R1:W-:Y:S04]  /*6650*/  UTCHMMA tmem[UR17], gdesc[UR6], tmem[UR13], tmem[UR14], idesc[UR15], UPT ;  /* 0x00ff0e06110079ea */ /* 0x0003e8000b80000d */
[----:B------:R-:W-:Y:S01]  /*6660*/  R2UR UR8, R0 ;  /* 0x00000000000872ca */ /* 0x000fe200000e0000 */
[----:B------:R2:W-:Y:S01]  /*6670*/  UTCHMMA tmem[UR16], gdesc[UR10], tmem[UR12], tmem[UR30], idesc[UR31], UPT ;  /* 0x00ff1e0a100079ea */ /* 0x0005e2000b80000c */
[----:B------:R-:W-:Y:S01]  /*6680*/  IMAD.MOV.U32 R0, RZ, RZ, 0x148 ;  /* 0x00000148ff007424 */ /* 0x000fe200078e00ff */
[----:B-1----:R-:W-:Y:S04]  /*6690*/  UIADD3 UR6, UPT, UPT, UR24, 0x80, URZ ;  /* 0x0000008018067890 */ /* 0x002fe8000fffe0ff */
[----:B------:R-:W-:Y:S01]  /*66a0*/  R2UR UR17, R0 ;  /* 0x00000000001172ca */ /* 0x000fe200000e0000 */
[----:B------:R-:W-:Y:S01]  /*66b0*/  IMAD.MOV.U32 R0, RZ, RZ, 0x50 ;  /* 0x00000050ff007424 */ /* 0x000fe200078e00ff */
[----:B------:R-:W-:Y:S01]  /*66c0*/  UMOV UR13, 0xc0004010 ;  /* 0xc0004010000d7882 */ /* 0x000fe20000000000 */
[----:B--2---:R-:W-:Y:S03]  /*66d0*/  UIADD3 UR12, UPT, UPT, UR24, 0xa0, URZ ;  /* 0x000000a0180c7890 */ /* 0x004fe6000fffe0ff */
[----:B------:R-:W-:Y:S01]  /*66e0*/  R2UR UR15, R0 ;  /* 0x00000000000f72ca */ /* 0x000fe200000e0000 */
[----:B------:R-:W-:Y:S01]  /*66f0*/  UMOV UR10, 0x0 ;  /* 0x00000000000a7882 */ /* 0x000fe20000000000 */
[----:B------:R-:W-:Y:S01]  /*6700*/  UMOV UR11, 0x8150010 ;  /* 0x08150010000b7882 */ /* 0x000fe20000000000 */
[----:B------:R-:W-:Y:S01]  /*6710*/  IMAD.MOV.U32 R0, RZ, RZ, 0x150 ;  /* 0x00000150ff007424 */ /* 0x000fe200078e00ff */
[----:B------:R1:W-:Y:S04]  /*6720*/  UTCHMMA tmem[UR19], gdesc[UR6], tmem[UR8], tmem[UR10], idesc[UR11], UPT ;  /* 0x00ff0a06130079ea */ /* 0x0003e8000b800008 */
[----:B------:R-:W-:Y:S01]  /*6730*/  R2UR UR18, R0 ;  /* 0x00000000001272ca */ /* 0x000fe200000e0000 */
[----:B------:R-:W-:Y:S04]  /*6740*/  IMAD.MOV.U32 R0, RZ, RZ, 0x50 ;  /* 0x00000050ff007424 */ /* 0x000fe800078e00ff */
[----:B------:R2:W-:Y:S01]  /*6750*/  UTCHMMA tmem[UR17], gdesc[UR12], tmem[UR15], tmem[UR30], idesc[UR31], UPT ;  /* 0x00ff1e0c110079ea */ /* 0x0005e2000b80000f */
[----:B------:R-:W-:Y:S01]  /*6760*/  R2UR UR14, R0 ;  /* 0x00000000000e72ca */ /* 0x000fe200000e0000 */
[----:B------:R-:W-:Y:S05]  /*6770*/  IMAD.MOV.U32 R0, RZ, RZ, 0x158 ;  /* 0x00000158ff007424 */ /* 0x000fea00078e00ff */
[----:B------:R-:W-:Y:S01]  /*6780*/  R2UR UR16, R0 ;  /* 0x00000000001072ca */ /* 0x000fe200000e0000 */
[----:B------:R-:W-:Y:S01]  /*6790*/  IMAD.MOV.U32 R0, RZ, RZ, 0x50 ;  /* 0x00000050ff007424 */ /* 0x000fe200078e00ff */
[----:B-1----:R-:W-:Y:S04]  /*67a0*/  UIADD3 UR10, UPT, UPT, UR24, 0xc0, URZ ;  /* 0x000000c0180a7890 */ /* 0x002fe8000fffe0ff */
[----:B------:R-:W-:Y:S01]  /*67b0*/  R2UR UR8, R0 ;  /* 0x00000000000872ca */ /* 0x000fe200000e0000 */
[----:B------:R-:W-:Y:S01]  /*67c0*/  UIADD3 UR6, UPT, UPT, UR24, 0xe0, URZ ;  /* 0x000000e018067890 */ /* 0x000fe2000fffe0ff */
[----:B------:R-:W-:Y:S03]  /*67d0*/  UMOV UR11, 0xc0004010 ;  /* 0xc0004010000b7882 */ /* 0x000fe60000000000 */
[----:B------:R1:W-:Y:S01]  /*67e0*/  UTCHMMA tmem[UR18], gdesc[UR10], tmem[UR14], tmem[UR30], idesc[UR31], UPT ;  /* 0x00ff1e0a120079ea */ /* 0x0003e2000b80000e */
[----:B--2---:R-:W-:Y:S01]  /*67f0*/  UMOV UR12, 0x0 ;  /* 0x00000000000c7882 */ /* 0x004fe20000000000 */
[----:B------:R-:W-:Y:S06]  /*6800*/  UMOV UR13, 0x8150010 ;  /* 0x08150010000d7882 */ /* 0x000fec0000000000 */
[----:B------:R1:W-:Y:S01]  /*6810*/  UTCHMMA tmem[UR16], gdesc[UR6], tmem[UR8], tmem[UR12], idesc[UR13], UPT ;  /* 0x00ff0c06100079ea */ /* 0x0003e2000b800008 */
[----:B------:R-:W-:Y:S05]  /*6820*/  BRA.U !UP0, `(.L_x_131) ;  /* 0x0000000108047547 */ /* 0x000fea000b800000 */
[----:B-1----:R-:W-:Y:S05]  /*6830*/  BPT.TRAP 0x1 ;  /* 0x000000040000795c */ /* 0x002fea0000300000 */
.L_x_131:
[----:B-1----:R-:W-:Y:S09]  /*6840*/  UIADD3 UR6, UPT, UPT, UR20, 0x29888, URZ ;  /* 0x0002988814067890 */ /* 0x002ff2000fffe0ff */
[----:B------:R1:W-:Y:S01]  /*6850*/  UTCBAR [UR6], URZ ;  /* 0x000000ff060073e9 */ /* 0x0003e200080000ff */
[----:B------:R-:W-:Y:S05]  /*6860*/  BRA.U !UP4, `(.L_x_132) ;  /* 0x000000010c047547 */ /* 0x000fea000b800000 */
[----:B-1----:R-:W-:Y:S05]  /*6870*/  BPT.TRAP 0x1 ;  /* 0x000000040000795c */ /* 0x002fea0000300000 */
.L_x_132:
[----:B------:R-:W-:Y:S01]  /*6880*/  LOP3.LUT R8, R8, 0x1, RZ, 0x3c, !PT ;  /* 0x0000000108087812 */ /* 0x000fe200078e3cff */
[----:B------:R-:W2:Y:S01]  /*6890*/  LDL.LU R0, [R1] ;  /* 0x0000000001007983 */ /* 0x000ea20000300800 */
[----:B------:R-:W-:Y:S01]  /*68a0*/  LOP3.LUT R10, R10, 0x1, RZ, 0x3c, !PT ;  /* 0x000000010a0a7812 */ /* 0x000fe200078e3cff */
[----:B-1----:R-:W-:Y:S01]  /*68b0*/  UIADD3 UR6, UPT, UPT, UR20, 0x29828, URZ ;  /* 0x0002982814067890 */ /* 0x002fe2000fffe0ff */
[----:B------:R-:W-:Y:S01]  /*68c0*/  LOP3.LUT R12, R12, 0x1, RZ, 0x3c, !PT ;  /* 0x000000010c0c7812 */ /* 0x000fe200078e3cff */
[----:B------:R-:W-:Y:S01]  /*68d0*/  UISETP.NE.AND UP1, UPT, UR22, 0x2, UPT ;  /* 0x000000021600788c */ /* 0x000fe2000bf25270 */
[----:B------:R-:W-:Y:S01]  /*68e0*/  LOP3.LUT R9, R9, 0x1, RZ, 0x3c, !PT ;  /* 0x0000000109097812 */ /* 0x000fe200078e3cff */
[----:B------:R-:W-:Y:S02]  /*68f0*/  UMOV UR30, 0x1 ;  /* 0x00000001001e7882 */ /* 0x000fe40000000000 */
[----:B------:R-:W-:Y:S02]  /*6900*/  USEL UR7, URZ, 0x1, UP1 ;  /* 0x00000001ff077887 */ /* 0x000fe40008800000 */
[----:B------:R-:W-:Y:S01]  /*6910*/  USEL UR8, UR22, URZ, UP1 ;  /* 0x000000ff16087287 */ /* 0x000fe20008800000 */
[----:B------:R1:W-:Y:S03]  /*6920*/  UTCBAR [UR6], URZ ;  /* 0x000000ff060073e9 */ /* 0x0003e600080000ff */
[----:B------:R-:W-:Y:S02]  /*6930*/  LOP3.LUT R7, R7, UR7, RZ, 0x3c, !PT ;  /* 0x0000000707077c12 */ /* 0x000fe4000f8e3cff */
[C---:B--2---:R-:W-:Y:S01]  /*6940*/  ISETP.GT.U32.AND P0, PT, R0.reuse, 0x2, PT ;  /* 0x000000020000780c */ /* 0x044fe20003f04070 */
[----:B------:R-:W-:Y:S05]  /*6950*/  VIADD R0, R0, 0xffffffff ;  /* 0xffffffff00007836 */ /* 0x000fea0000000000 */
[----:B------:R1:W-:Y:S07]  /*6960*/  STL [R1], R0 ;  /* 0x0000000001007387 */ /* 0x0003ee0000100800 */
[----:B------:R-:W-:Y:S05]  /*6970*/  @P0 BRA `(.L_x_133) ;  /* 0xffffffec00340947 */ /* 0x000fea000383ffff */
.L_x_109:
[----:B------:R-:W-:Y:S05]  /*6980*/  BRA.U !UP0, `(.L_x_134) ;  /* 0x0000000108047547 */ /* 0x000fea000b800000 */
[----:B-1----:R-:W-:Y:S05]  /*6990*/  BPT.TRAP 0x1 ;  /* 0x000000040000795c */ /* 0x002fea0000300000 */
.L_x_134:
[----:B------:R-:W-:-:S05]  /*69a0*/  HFMA2 R2, -RZ, RZ, 0, 5.9604644775390625e-08 ;  /* 0x00000001ff027431 */ /* 0x000fca00000001ff */
[----:B------:R-:W-:-:S04]  /*69b0*/  SHF.L.U32 R2, R2, 0x1f, RZ ;  /* 0x0000001f02027819 */ /* 0x000fc800000006ff */
[----:B------:R-:W2:Y:S02]  /*69c0*/  SYNCS.PHASECHK.TRANS64.TRYWAIT P0, [UR20+0x298b0], R2 ;  /* 0x0298b002ff0075a7 */ /* 0x000ea40008001114 */
[----:B--2---:R-:W-:Y:S05]  /*69d0*/  @!P0 BRA `(.L_x_135) ;  /* 0x0000008800e08947 */ /* 0x004fea0003800000 */
.L_x_285:
[----:B------:R-:W-:Y:S05]  /*69e0*/  BRA.U !UP0, `(.L_x_136) ;  /* 0x0000000108047547 */ /* 0x000fea000b800000 */
[----:B-1----:R-:W-:Y:S05]  /*69f0*/  BPT.TRAP 0x1 ;  /* 0x000000040000795c */ /* 0x002fea0000300000 */
.L_x_136:
[----:B------:R-:W-:-:S09]  /*6a00*/  UIADD3 UR4, UPT, UPT, UR20, 0x298a0, URZ ;  /* 0x000298a014047890 */ /* 0x000fd2000fffe0ff */
[----:B------:R2:W-:Y:S01]  /*6a10*/  UTCBAR [UR4], URZ ;  /* 0x000000ff040073e9 */ /* 0x0005e200080000ff */
[----:B------:R-:W-:Y:S05]  /*6a20*/  BRA.U !UP0, `(.L_x_137) ;  /* 0x0000000108047547 */ /* 0x000fea000b800000 */
[----:B-12---:R-:W-:Y:S05]  /*6a30*/  BPT.TRAP 0x1 ;  /* 0x000000040000795c */ /* 0x006fea0000300000 */
.L_x_137:
[----:B------:R-:W3:Y:S02]  /*6a40*/  SYNCS.PHASECHK.TRANS64.TRYWAIT P0, [UR20+0x298b8], R2 ;  /* 0x0298b802ff0075a7 */ /* 0x000ee40008001114 */
[----:B---3--:R-:W-:Y:S05]  /*6a50*/  @!P0 BRA `(.L_x_138) ;  /* 0x0000008800d88947 */ /* 0x008fea0003800000 */
.L_x_287:
[----:B------:R-:W-:Y:S05]  /*6a60*/  BRA.U !UP0, `(.L_x_139) ;  /* 0x0000000108047547 */ /* 0x000fea000b800000 */
[----:B-12---:R-:W-:Y:S05]  /*6a70*/  BPT.TRAP 0x1 ;  /* 0x000000040000795c */ /* 0x006fea0000300000 */
.L_x_139:
[----:B------:R-:W-:Y:S01]  /*6a80*/  SHF.L.U32 R13, R13, 0x1f, RZ ;  /* 0x0000001f0d0d7819 */ /* 0x000fe200000006ff */
[----:B------:R-:W-:Y:S01]  /*6a90*/  IMAD.MOV.U32 R4, RZ, RZ, RZ ;  /* 0x000000ffff047224 */ /* 0x000fe200078e00ff */
[----:B------:R-:W-:Y:S02]  /*6aa0*/  MOV R3, RZ ;  /* 0x000000ff00037202 */ /* 0x000fe40000000f00 */
[----:B------:R-:W3:Y:S02]  /*6ab0*/  SYNCS.PHASECHK.TRANS64.TRYWAIT P0, [UR20+0x29890], R13 ;  /* 0x0298900dff0075a7 */ /* 0x000ee40008001114 */
[----:B---3--:R-:W-:Y:S05]  /*6ac0*/  @!P0 BRA `(.L_x_140) ;  /* 0x0000008800d48947 */ /* 0x008fea0003800000 */
.L_x_289:
[----:B-1----:R-:W-:Y:S01]  /*6ad0*/  IMAD.MOV.U32 R2, RZ, RZ, RZ ;  /* 0x000000ffff027224 */ /* 0x002fe200078e00ff */
[----:B------:R-:W-:Y:S01]  /*6ae0*/  R2UR UR47, R4 ;  /* 0x00000000042f72ca */ /* 0x000fe200000e0000 */
[----:B------:R-:W-:Y:S01]  /*6af0*/  IMAD.MOV.U32 R0, RZ, RZ, RZ ;  /* 0x000000ffff007224 */ /* 0x000fe200078e00ff */
[----:B------:R-:W-:Y:S01]  /*6b00*/  R2UR UR46, R3 ;  /* 0x00000000032e72ca */ /* 0x000fe200000e0000 */
[----:B--2---:R-:W-:Y:S01]  /*6b10*/  UIMAD UR4, UR9, 0x500, UR5 ;  /* 0x00000500090478a4 */ /* 0x004fe2000f8e0205 */
[----:B------:R-:W-:Y:S01]  /*6b20*/  R2UR UR45, R2 ;  /* 0x00000000022d72ca */ /* 0x000fe200000e0000 */
[----:B------:R-:W-:Y:S01]  /*6b30*/  UISETP.NE.U32.AND UP1, UPT, UR30, URZ, UPT ;  /* 0x000000ff1e00728c */ /* 0x000fe2000bf25070 */
[----:B------:R-:W-:Y:S01]  /*6b40*/  R2UR UR44, R0 ;  /* 0x00000000002c72ca */ /* 0x000fe200000e0000 */
[----:B------:R-:W-:Y:S01]  /*6b50*/  UIADD3 UR22, UPT, UPT, UR32, 0x2, URZ ;  /* 0x0000000220167890 */ /* 0x000fe2000fffe0ff */
        /* <DEDUP_REMOVED lines=11> */
[----:B------:R-:W-:Y:S02]  /*6c10*/  UIADD3 UR12, UPT, UPT, UR32, 0x402, URZ ;  /* 0x00000402200c7890 */ /* 0x000fe4000fffe0ff */
[----:B------:R-:W-:Y:S02]  /*6c20*/  UIADD3 UR28, UPT, UPT, UR4, 0xa0, URZ ;  /* 0x000000a0041c7890 */ /* 0x000fe4000fffe0ff */
[----:B------:R-:W-:-:S02]  /*6c30*/  UIADD3 UR10, UPT, UPT, UR32, 0x404, URZ ;  /* 0x00000404200a7890 */ /* 0x000fc4000fffe0ff */
[----:B------:R-:W-:Y:S01]  /*6c40*/  UIADD3 UR26, UPT, UPT, UR4, 0xc0, URZ ;  /* 0x000000c0041a7890 */ /* 0x000fe2000fffe0ff */
[----:B------:R-:W-:Y:S01]  /*6c50*/  UMOV UR62, 0x0 ;  /* 0x00000000003e7882 */ /* 0x000fe20000000000 */
[----:B------:R-:W-:Y:S01]  /*6c60*/  UMOV UR63, 0x8150010 ;  /* 0x08150010003f7882 */ /* 0x000fe20000000000 */
[----:B------:R-:W-:Y:S01]  /*6c70*/  UIADD3 UR6, UPT, UPT, UR32, 0x406, URZ ;  /* 0x0000040620067890 */ /* 0x000fe2000fffe0ff */
[----:B------:R-:W-:Y:S01]  /*6c80*/  UMOV UR5, 0xc0004010 ;  /* 0xc000401000057882 */ /* 0x000fe20000000000 */
[----:B------:R-:W-:Y:S01]  /*6c90*/  UIADD3 UR24, UPT, UPT, UR4, 0xe0, URZ ;  /* 0x000000e004187890 */ /* 0x000fe2000fffe0ff */
[----:B------:R1:W-:Y:S01]  /*6ca0*/  UTCHMMA gdesc[UR32], gdesc[UR4], tmem[UR47], tmem[UR62], idesc[UR63], UP1 ;  /* 0x00ff3e04200075ea */ /* 0x0003e2000880002f */
        /* <DEDUP_REMOVED lines=36> */
[----:B-1----:R-:W-:Y:S05]  /*6ef0*/  BPT.TRAP 0x1 ;  /* 0x000000040000795c */ /* 0x002fea0000300000 */
.L_x_141:
[----:B-1----:R-:W-:Y:S01]  /*6f00*/  USHF.R.U32.HI UR4, URZ, 0x4, UR20 ;  /* 0x00000004ff047899 */ /* 0x002fe20008011614 */
[----:B------:R-:W-:Y:S01]  /*6f10*/  IMAD.MOV.U32 R0, RZ, RZ, 0xa0 ;  /* 0x000000a0ff007424 */ /* 0x000fe200078e00ff */
[----:B------:R-:W-:Y:S02]  /*6f20*/  ELECT P0, URZ, PT ;  /* 0x0000000000ff782f */ /* 0x000fe40003800000 */
[----:B------:R-:W-:Y:S02]  /*6f30*/  ULOP3.LUT UR4, UR4, 0x3fff, URZ, 0xc0, !UPT ;  /* 0x00003fff04047892 */ /* 0x000fe4000f8ec0ff */
[----:B------:R-:W-:Y:S02]  /*6f40*/  UIADD3 UR12, UPT, UPT, UR20, 0x298a8, URZ ;  /* 0x000298a8140c7890 */ /* 0x000fe4000fffe0ff */
[----:B------:R-:W-:Y:S01]  /*6f50*/  ULOP3.LUT UR4, UR4, 0x1000000, URZ, 0xfc, !UPT ;  /* 0x0100000004047892 */ /* 0x000fe2000f8efcff */
[----:B------:R-:W-:Y:S01]  /*6f60*/  UMOV UR18, 0x0 ;  /* 0x0000000000127882 */ /* 0x000fe20000000000 */
[----:B------:R-:W-:Y:S01]  /*6f70*/  UMOV UR19, 0x8158010 ;  /* 0x0815801000137882 */ /* 0x000fe20000000000 */
[----:B------:R-:W-:Y:S01]  /*6f80*/  UMOV UR16, 0x0 ;  /* 0x0000000000107882 */ /* 0x000fe20000000000 */
[----:B------:R-:W-:Y:S01]  /*6f90*/  UMOV UR17, 0x8158010 ;  /* 0x0815801000117882 */ /* 0x000fe20000000000 */
[----:B------:R-:W-:-:S02]  /*6fa0*/  UMOV UR5, 0x40004040 ;  /* 0x4000404000057882 */ /* 0x000fc40000000000 */
[----:B------:R-:W-:Y:S01]  /*6fb0*/  @P0 IMAD.U32 R5, RZ, RZ, UR4 ;  /* 0x00000004ff050e24 */ /* 0x000fe2000f8e00ff */
[----:B------:R-:W-:Y:S01]  /*6fc0*/  @P0 R2UR UR8, R0 ;  /* 0x00000000000802ca */ /* 0x000fe200000e0000 */
[----:B------:R-:W-:Y:S01]  /*6fd0*/  @P0 IMAD.MOV.U32 R3, RZ, RZ, -0x3fffbff0 ;  /* 0xc0004010ff030424 */ /* 0x000fe200078e00ff */
[----:B------:R-:W-:Y:S01]  /*6fe0*/  UTCBAR [UR12], URZ ;  /* 0x000000ff0c0073e9 */ /* 0x000fe200080000ff */
[----:B------:R-:W-:Y:S01]  /*6ff0*/  @P0 IMAD.MOV.U32 R2, RZ, RZ, R5 ;  /* 0x000000ffff020224 */ /* 0x000fe200078e0005 */
[----:B------:R-:W-:Y:S02]  /*7000*/  UIADD3 UR4, UPT, UPT, UR40, 0x80, URZ ;  /* 0x0000008028047890 */ /* 0x000fe4000fffe0ff */
[----:B------:R-:W-:Y:S02]  /*7010*/  @P0 R2UR.BROADCAST UR7, R3 ;  /* 0x00000000030702ca */ /* 0x000fe400008e0000 */
[----:B------:R-:W-:Y:S02]  /*7020*/  @P0 R2UR.BROADCAST UR6, R2 ;  /* 0x00000000020602ca */ /* 0x000fe400008e0000 */
[----:B------:R-:W-:-:S11]  /*7030*/  ELECT P0, URZ, PT ;  /* 0x0000000000ff782f */ /* 0x000fd60003800000 */
[----:B------:R1:W-:Y:S02]  /*7040*/  UTCHMMA gdesc[UR40], gdesc[UR6], tmem[UR8], tmem[UR18], idesc[UR19], !UPT ;  /* 0x00ff1206280075ea */ /* 0x0003e4000f800008 */
[----:B------:R-:W-:Y:S01]  /*7050*/  @P0 VIADD R2, R5, 0x20 ;  /* 0x0000002005020836 */ /* 0x000fe20000000000 */
[----:B------:R-:W-:Y:S01]  /*7060*/  @P0 R2UR UR15, R0 ;  /* 0x00000000000f02ca */ /* 0x000fe200000e0000 */
[----:B------:R-:W-:-:S03]  /*7070*/  @P0 IMAD.MOV.U32 R3, RZ, RZ, -0x3fffbff0 ;  /* 0xc0004010ff030424 */ /* 0x000fc600078e00ff */
[----:B------:R-:W-:Y:S02]  /*7080*/  @P0 R2UR.BROADCAST UR10, R2 ;  /* 0x00000000020a02ca */ /* 0x000fe400008e0000 */
[----:B------:R-:W-:Y:S02]  /*7090*/  @P0 R2UR.BROADCAST UR11, R3 ;  /* 0x00000000030b02ca */ /* 0x000fe400008e0000 */
[----:B------:R-:W-:-:S11]  /*70a0*/  ELECT P0, URZ, PT ;  /* 0x0000000000ff782f */ /* 0x000fd60003800000 */
[----:B------:R2:W-:Y:S02]  /*70b0*/  UTCHMMA gdesc[UR4], gdesc[UR10], tmem[UR15], tmem[UR16], idesc[UR17], UPT ;  /* 0x00ff100a040075ea */ /* 0x0005e4000b80000f */
[----:B------:R-:W-:Y:S01]  /*70c0*/  @P0 VIADD R2, R5, 0x40 ;  /* 0x0000004005020836 */ /* 0x000fe20000000000 */
[----:B------:R-:W-:Y:S01]  /*70d0*/  @P0 R2UR UR14, R0 ;  /* 0x00000000000e02ca */ /* 0x000fe200000e0000 */
[----:B------:R-:W-:Y:S01]  /*70e0*/  @P0 IMAD.MOV.U32 R3, RZ, RZ, -0x3fffbff0 ;  /* 0xc0004010ff030424 */ /* 0x000fe200078e00ff */
[----:B-1----:R-:W-:Y:S02]  /*70f0*/  UIADD3 UR6, UPT, UPT, UR40, 0x100, URZ ;  /* 0x0000010028067890 */ /* 0x002fe4000fffe0ff */
[----:B------:R-:W-:Y:S01]  /*7100*/  @P0 R2UR.BROADCAST UR12, R2 ;  /* 0x00000000020c02ca */ /* 0x000fe200008e0000 */
[----:B------:R-:W-:Y:S01]  /*7110*/  UMOV UR7, 0x40004040 ;  /* 0x4000404000077882 */ /* 0x000fe20000000000 */
[----:B------:R-:W-:Y:S02]  /*7120*/  @P0 R2UR.BROADCAST UR13, R3 ;  /* 0x00000000030d02ca */ /* 0x000fe400008e0000 */
[----:B------:R-:W-:-:S11]  /*7130*/  ELECT P0, URZ, PT ;  /* 0x0000000000ff782f */ /* 0x000fd60003800000 */
[----:B------:R1:W-:Y:S02]  /*7140*/  UTCHMMA gdesc[UR6], gdesc[UR12], tmem[UR14], tmem[UR18], idesc[UR19], UPT ;  /* 0x00ff120c060075ea */ /* 0x0003e4000b80000e */
[----:B------:R-:W-:Y:S01]  /*7150*/  @P0 VIADD R2, R5, 0x60 ;  /* 0x0000006005020836 */ /* 0x000fe20000000000 */
[----:B------:R-:W-:Y:S01]  /*7160*/  @P0 R2UR UR8, R0 ;  /* 0x00000000000802ca */ /* 0x000fe200000e0000 */
[----:B------:R-:W-:Y:S01]  /*7170*/  @P0 IMAD.MOV.U32 R3, RZ, RZ, -0x3fffbff0 ;  /* 0xc0004010ff030424 */ /* 0x000fe200078e00ff */
[----:B--2---:R-:W-:Y:S02]  /*7180*/  UIADD3 UR4, UPT, UPT, UR40, 0x180, URZ ;  /* 0x0000018028047890 */ /* 0x004fe4000fffe0ff */
[----:B------:R-:W-:Y:S02]  /*7190*/  @P0 R2UR.BROADCAST UR10, R2 ;  /* 0x00000000020a02ca */ /* 0x000fe400008e0000 */
[----:B------:R-:W-:Y:S02]  /*71a0*/  @P0 R2UR.BROADCAST UR11, R3 ;  /* 0x00000000030b02ca */ /* 0x000fe400008e0000 */
[----:B------:R-:W-:-:S11]  /*71b0*/  ELECT P0, URZ, PT ;  /* 0x0000000000ff782f */ /* 0x000fd60003800000 */
[----:B------:R2:W-:Y:S02]  /*71c0*/  UTCHMMA gdesc[UR4], gdesc[UR10], tmem[UR8], tmem[UR16], idesc[UR17], UPT ;  /* 0x00ff100a040075ea */ /* 0x0005e4000b800008 */
[----:B------:R-:W-:Y:S02]  /*71d0*/  @P0 VIADD R2, R5, 0x80 ;  /* 0x0000008005020836 */ /* 0x000fe40000000000 */
[----:B------:R-:W-:Y:S01]  /*71e0*/  @P0 IMAD.MOV.U32 R3, RZ, RZ, -0x3fffbff0 ;  /* 0xc0004010ff030424 */ /* 0x000fe200078e00ff */
[----:B-1----:R-:W-:Y:S01]  /*71f0*/  @P0 R2UR UR14, R0 ;  /* 0x00000000000e02ca */ /* 0x002fe200000e0000 */
[----:B------:R-:W-:Y:S01]  /*7200*/  UIADD3 UR6, UPT, UPT, UR40, 0x200, URZ ;  /* 0x0000020028067890 */ /* 0x000fe2000fffe0ff */
[----:B------:R-:W-:Y:S02]  /*7210*/  @P0 R2UR.BROADCAST UR12, R2 ;  /* 0x00000000020c02ca */ /* 0x000fe400008e0000 */
[----:B------:R-:W-:Y:S02]  /*7220*/  @P0 R2UR.BROADCAST UR13, R3 ;  /* 0x00000000030d02ca */ /* 0x000fe400008e0000 */
[----:B------:R-:W-:-:S11]  /*7230*/  ELECT P0, URZ, PT ;  /* 0x0000000000ff782f */ /* 0x000fd60003800000 */
[----:B------:R1:W-:Y:S02]  /*7240*/  UTCHMMA gdesc[UR6], gdesc[UR12], tmem[UR14], tmem[UR18], idesc[UR19], UPT ;  /* 0x00ff120c060075ea */ /* 0x0003e4000b80000e */
[----:B------:R-:W-:Y:S02]  /*7250*/  @P0 VIADD R2, R5, 0xa0 ;  /* 0x000000a005020836 */ /* 0x000fe40000000000 */
[----:B------:R-:W-:Y:S01]  /*7260*/  @P0 IMAD.MOV.U32 R3, RZ, RZ, -0x3fffbff0 ;  /* 0xc0004010ff030424 */ /* 0x000fe200078e00ff */
[----:B--2---:R-:W-:Y:S01]  /*7270*/  @P0 R2UR UR8, R0 ;  /* 0x00000000000802ca */ /* 0x004fe200000e0000 */
[----:B------:R-:W-:Y:S01]  /*7280*/  UIADD3 UR4, UPT, UPT, UR40, 0x280, URZ ;  /* 0x0000028028047890 */ /* 0x000fe2000fffe0ff */
[----:B------:R-:W-:Y:S02]  /*7290*/  @P0 R2UR.BROADCAST UR10, R2 ;  /* 0x00000000020a02ca */ /* 0x000fe400008e0000 */
[----:B------:R-:W-:Y:S02]  /*72a0*/  @P0 R2UR.BROADCAST UR11, R3 ;  /* 0x00000000030b02ca */ /* 0x000fe400008e0000 */
[----:B------:R-:W-:-:S11]  /*72b0*/  ELECT P0, URZ, PT ;  /* 0x0000000000ff782f */ /* 0x000fd60003800000 */
[----:B------:R2:W-:Y:S02]  /*72c0*/  UTCHMMA gdesc[UR4], gdesc[UR10], tmem[UR8], tmem[UR16], idesc[UR17], UPT ;  /* 0x00ff100a040075ea */ /* 0x0005e4000b800008 */
[C---:B------:R-:W-:Y:S02]  /*72d0*/  @P0 VIADD R2, R5.reuse, 0xc0 ;  /* 0x000000c005020836 */ /* 0x040fe40000000000 */
[----:B------:R-:W-:Y:S01]  /*72e0*/  @P0 IMAD.MOV.U32 R3, RZ, RZ, -0x3fffbff0 ;  /* 0xc0004010ff030424 */ /* 0x000fe200078e00ff */
[----:B-1----:R-:W-:Y:S01]  /*72f0*/  @P0 R2UR UR14, R0 ;  /* 0x00000000000e02ca */ /* 0x002fe200000e0000 */
[----:B------:R-:W-:Y:S01]  /*7300*/  UIADD3 UR6, UPT, UPT, UR40, 0x300, URZ ;  /* 0x0000030028067890 */ /* 0x000fe2000fffe0ff */
[----:B------:R-:W-:Y:S01]  /*7310*/  @P0 R2UR.BROADCAST UR12, R2 ;  /* 0x00000000020c02ca */ /* 0x000fe200008e0000 */
[----:B------:R-:W-:Y:S01]  /*7320*/  VIADD R2, R5, 0xe0 ;  /* 0x000000e005027836 */ /* 0x000fe20000000000 */
[----:B------:R-:W-:Y:S02]  /*7330*/  @P0 R2UR.BROADCAST UR13, R3 ;  /* 0x00000000030d02ca */ /* 0x000fe400008e0000 */
[----:B------:R-:W-:-:S11]  /*7340*/  ELECT P0, URZ, PT ;  /* 0x0000000000ff782f */ /* 0x000fd60003800000 */
[----:B------:R1:W-:Y:S02]  /*7350*/  UTCHMMA gdesc[UR6], gdesc[UR12], tmem[UR14], tmem[UR18], idesc[UR19], UPT ;  /* 0x00ff120c060075ea */ /* 0x0003e4000b80000e */
[----:B------:R-:W-:Y:S01]  /*7360*/  @P0 IMAD.MOV.U32 R3, RZ, RZ, -0x3fffbff0 ;  /* 0xc0004010ff030424 */ /* 0x000fe200078e00ff */
[----:B--2---:R-:W-:Y:S01]  /*7370*/  @P0 R2UR UR8, R0 ;  /* 0x00000000000802ca */ /* 0x004fe200000e0000 */
[----:B------:R-:W-:Y:S01]  /*7380*/  UIADD3 UR4, UPT, UPT, UR40, 0x380, URZ ;  /* 0x0000038028047890 */ /* 0x000fe2000fffe0ff */
[----:B------:R-:W-:Y:S02]  /*7390*/  @P0 R2UR.BROADCAST UR10, R2 ;  /* 0x00000000020a02ca */ /* 0x000fe400008e0000 */
[----:B------:R-:W-:-:S13]  /*73a0*/  @P0 R2UR.BROADCAST UR11, R3 ;  /* 0x00000000030b02ca */ /* 0x000fda00008e0000 */
[----:B------:R1:W-:Y:S01]  /*73b0*/  UTCHMMA gdesc[UR4], gdesc[UR10], tmem[UR8], tmem[UR16], idesc[UR17], UPT ;  /* 0x00ff100a040075ea */ /* 0x0003e2000b800008 */
[----:B------:R-:W-:Y:S05]  /*73c0*/  BRA.U !UP0, `(.L_x_142) ;  /* 0x0000000108047547 */ /* 0x000fea000b800000 */
[----:B-1----:R-:W-:Y:S05]  /*73d0*/  BPT.TRAP 0x1 ;  /* 0x000000040000795c */ /* 0x002fea0000300000 */
.L_x_142:
[----:B-1----:R-:W-:Y:S01]  /*73e0*/  UIADD3 UR4, UPT, UPT, UR20, 0x29870, URZ ;  /* 0x0002987014047890 */ /* 0x002fe2000fffe0ff */
[----:B------:R-:W-:Y:S08]  /*73f0*/  BSSY.RECONVERGENT B0, `(.L_x_143) ;  /* 0x0000004000007945 */ /* 0x000ff00003800200 */
[----:B------:R1:W-:Y:S01]  /*7400*/  UTCBAR [UR4], URZ ;  /* 0x000000ff040073e9 */ /* 0x0003e200080000ff */
[----:B------:R-:W-:Y:S05]  /*7410*/  @!P2 BRA `(.L_x_144) ;  /* 0x000000000004a947 */ /* 0x000fea0003800000 */
[----:B-1----:R-:W-:Y:S05]  /*7420*/  BPT.TRAP 0x1 ;  /* 0x000000040000795c */ /* 0x002fea0000300000 */
.L_x_144:
[----:B-1----:R-:W-:Y:S05]  /*7430*/  BSYNC.RECONVERGENT B0 ;  /* 0x0000000000007941 */ /* 0x002fea0003800200 */
.L_x_143:
[----:B------:R-:W-:-:S04]  /*7440*/  ULEA UR9, UR9, UR20, 0x3 ;  /* 0x0000001409097291 */ /* 0x000fc8000f8e18ff */
[----:B------:R-:W-:-:S09]  /*7450*/  UIADD3 UR9, UPT, UPT, UR9, 0x29810, URZ ;  /* 0x0002981009097890 */ /* 0x000fd2000fffe0ff */
[----:B------:R1:W-:Y:S01]  /*7460*/  UTCBAR [UR9], URZ ;  /* 0x000000ff090073e9 */ /* 0x0003e200080000ff */
[----:B------:R-:W-:Y:S05]  /*7470*/  BRA.U !UP0, `(.L_x_145) ;  /* 0x0000000108047547 */ /* 0x000fea000b800000 */
[----:B-1----:R-:W-:Y:S05]  /*7480*/  BPT.TRAP 0x1 ;  /* 0x000000040000795c */ /* 0x002fea0000300000 */
.L_x_145:
[----:B------:R-:W-:-:S13]  /*7490*/  ELECT P0, URZ, PT ;  /* 0x0000000000ff782f */ /* 0x000fda0003800000 */
[----:B-1----:R-:W-:Y:S05]  /*74a0*/  @!P0 EXIT ;  /* 0x000000000000894d */ /* 0x002fea0003800000 */
[----:B------:R-:W-:-:S09]  /*74b0*/  UIADD3 UR4, UPT, UPT, UR20, 0x29898, URZ ;  /* 0x0002989814047890 */ /* 0x000fd2000fffe0ff */
[----:B------:R1:W-:Y:S01]  /*74c0*/  UTCBAR [UR4], URZ ;  /* 0x000000ff040073e9 */ /* 0x0003e200080000ff */
[----:B------:R-:W-:Y:S01]  /*74d0*/  NOP ;  /* 0x0000000000007918 */ /* 0x000fe20000000000 */
[----:B-1----:R-:W-:Y:S05]  /*74e0*/  EXIT ;  /* 0x000000000000794d */ /* 0x002fea0003800000 */
.L_x_48:
[----:B------:R-:W-:Y:S01]  /*74f0*/  R2UR UR4, R3 ;  /* 0x00000000030472ca */ /* 0x000fe200000e0000 */
[----:B-1----:R-:W-:-:S12]  /*7500*/  IMAD.MOV.U32 R5, RZ, RZ, -0x3 ;  /* 0xfffffffdff057424 */ /* 0x002fd800078e00ff */
[----:B------:R-:W-:-:S05]  /*7510*/  IMAD.U32 R4, RZ, RZ, UR4 ;  /* 0x00000004ff047e24 */ /* 0x000fca000f8e00ff */
[----:B------:R-:W-:-:S05]  /*7520*/  VIADDMNMX.U32 R4, R4, R5, 0x2, PT ;  /* 0x0000000204047446 */ /* 0x000fca0003800005 */
[----:B------:R-:W-:-:S06]  /*7530*/  IMAD.SHL.U32 R4, R4, 0x4, RZ ;  /* 0x0000000404047824 */ /* 0x000fcc00078e00ff */
[----:B------:R-:W1:Y:S02]  /*7540*/  LDC R4, c[0x2][R4+0xc] ;  /* 0x0080030004047b82 */ /* 0x000e640000000800 */
[----:B-1----:R-:W-:-:S04]  /*7550*/  SHF.R.S32.HI R5, RZ, 0x1f, R4 ;  /* 0x0000001fff057819 */ /* 0x002fc80000011404 */
.L_x_306:
[----:B------:R-:W-:Y:S05]  /*7560*/  BRX R4 -0x7570                                                                                                                                                                                                                                        (*"BRANCH_TARGETS .L_x_166,.L_x_146,.L_x_305"*) ;  /* 0xffffff8804a47949 */ /* 0x000fea000383ffff */
.L_x_146:
[----:B------:R-:W-:-:S08]  /*7570*/  NOP ;  /* 0x0000000000007918 */ /* 0x000fd00000000000 */
[----:B------:R-:W1:Y:S02]  /*7580*/  USETMAXREG.TRY_ALLOC.CTAPOOL UP0, 0x98 ;  /* 0x00000098000079c8 */ /* 0x000e640008000600 */
[----:B-1----:R-:W-:Y:S05]  /*7590*/  BRA.U !UP0, `(.L_x_146) ;  /* 0xfffffffd08f47547 */ /* 0x002fea000b83ffff */
[C---:B------:R-:W-:Y:S01]  /*75a0*/  IMAD.U32 R4, R2.reuse, 0x10000, RZ ;  /* 0x0001000002047824 */ /* 0x040fe200078e00ff */
[C---:B------:R-:W-:Y:S01]  /*75b0*/  LOP3.LUT R101, R2.reuse, 0x7f, RZ, 0xc0, !PT ;  /* 0x0000007f02657812 */ /* 0x040fe200078ec0ff */
[----:B------:R-:W-:Y:S01]  /*75c0*/  IMAD.SHL.U32 R103, R2, 0x20, RZ ;  /* 0x0000002002677824 */ /* 0x000fe200078e00ff */
[----:B------:R-:W-:Y:S01]  /*75d0*/  CS2R R114, SRZ ;  /* 0x0000000000727805 */ /* 0x000fe2000001ff00 */
[----:B------:R-:W1:Y:S01]  /*75e0*/  LDCU.64 UR18, c[0x0][0x348] ;  /* 0x00006900ff1277ac */ /* 0x000e620008000a00 */
[----:B------:R-:W-:Y:S02]  /*75f0*/  LOP3.LUT R2, R4, 0xe00000, RZ, 0xc0, !PT ;  /* 0x00e0000004027812 */ /* 0x000fe400078ec0ff */
[----:B------:R-:W-:Y:S01]  /*7600*/  LOP3.LUT R103, R103, 0x1fe0, RZ, 0xc0, !PT ;  /* 0x00001fe067677812 */ /* 0x000fe200078ec0ff */
[----:B------:R-:W-:Y:S01]  /*7610*/  UMOV UR17, URZ ;  /* 0x000000ff00117c82 */ /* 0x000fe20008000000 */
[C---:B------:R-:W-:Y:S01]  /*7620*/  LOP3.LUT R102, R2.reuse, 0xa0, RZ, 0xfc, !PT ;  /* 0x000000a002667812 */ /* 0x040fe200078efcff */
[----:B------:R-:W-:Y:S01]  /*7630*/  UMOV UR7, URZ ;  /* 0x000000ff00077c82 */ /* 0x000fe20008000000 */
[C---:B------:R-:W-:Y:S01]  /*7640*/  LOP3.LUT R100, R2.reuse, 0xc0, RZ, 0xfc, !PT ;  /* 0x000000c002647812 */ /* 0x040fe200078efcff */
[----:B------:R-:W-:Y:S01]  /*7650*/  UMOV UR11, URZ ;  /* 0x000000ff000b7c82 */ /* 0x000fe20008000000 */
[----:B------:R-:W-:-:S02]  /*7660*/  LOP3.LUT R2, R2, 0xe0, RZ, 0xfc, !PT ;  /* 0x000000e002027812 */ /* 0x000fc400078efcff */
.L_x_165:
[----:B------:R-:W-:-:S13]  /*7670*/  R2UR UR4, R3 ;  /* 0x00000000030472ca */ /* 0x000fda00000e0000 */
[----:B------:R-:W-:-:S09]  /*7680*/  UISETP.NE.AND UP0, UPT, UR4, 0x4, UPT ;  /* 0x000000040400788c */ /* 0x000fd2000bf05270 */
[----:B--2---:R-:W-:Y:S05]  /*7690*/  BRA.U !UP0, `(.L_x_147) ;  /* 0x0000000108047547 */ /* 0x004fea000b800000 */
[----:B-1----:R-:W-:Y:S05]  /*76a0*/  BPT.TRAP 0x1 ;  /* 0x000000040000795c */ /* 0x002fea0000300000 */
.L_x_147:
[----:B------:R-:W2:Y:S01]  /*76b0*/  S2UR UR8, SR_CgaCtaId ;  /* 0x00000000000879c3 */ /* 0x000ea20000008800 */
[----:B------:R-:W-:Y:S01]  /*76c0*/  UMOV UR16, 0x400 ;  /* 0x0000040000107882 */ /* 0x000fe20000000000 */
[----:B------:R-:W-:Y:S01]  /*76d0*/  SHF.L.U32 R5, R114, 0x1f, RZ ;  /* 0x0000001f72057819 */ /* 0x000fe200000006ff */
[----:B--2---:R-:W-:-:S09]  /*76e0*/  ULEA UR16, UR8, UR16, 0x18 ;  /* 0x0000001008107291 */ /* 0x004fd2000f8ec0ff */
[----:B------:R-:W2:Y:S02]  /*76f0*/  SYNCS.PHASECHK.TRANS64.TRYWAIT P0, [UR16+0x29870], R5 ;  /* 0x02987005ff0075a7 */ /* 0x000ea40008001110 */
[----:B--2---:R-:W-:Y:S05]  /*7700*/  @!P0 BRA `(.L_x_148) ;  /* 0x0000007c00dc8947 */ /* 0x004fea0003800000 */
.L_x_291:
[----:B------:R-:W-:Y:S02]  /*7710*/  R2UR UR6, R102 ;  /* 0x00000000660672ca */ /* 0x000fe400000e0000 */
[----:B------:R-:W-:Y:S02]  /*7720*/  R2UR UR5, R100 ;  /* 0x00000000640572ca */ /* 0x000fe400000e0000 */
[----:B------:R-:W-:-:S09]  /*7730*/  R2UR UR4, R2 ;  /* 0x00000000020472ca */ /* 0x000fd200000e0000 */
[----:B------:R-:W3:Y:S02]  /*7740*/  LDTM.x32 R68, tmem[UR6] ;  /* 0x00000006004479ee */ /* 0x000ee400082c0000 */
[----:B------:R-:W4:Y:S02]  /*7750*/  LDTM.x32 R36, tmem[UR5] ;  /* 0x00000005002479ee */ /* 0x000f2400082c0000 */
[----:B--2---:R-:W2:Y:S01]  /*7760*/  LDTM.x32 R4, tmem[UR4] ;  /* 0x00000004000479ee */ /* 0x004ea200082c0000 */
[----:B------:R-:W-:Y:S01]  /*7770*/  NOP ;  /* 0x0000000000007918 */ /* 0x000fe20000000000 */
[----:B------:R-:W-:Y:S05]  /*7780*/  BRA.U !UP0, `(.L_x_149) ;  /* 0x0000000108087547 */ /* 0x000fea000b800000 */
[----:B-1----:R-:W-:Y:S05]  /*7790*/  BPT.TRAP 0x1 ;  /* 0x000000040000795c */ /* 0x002fea0000300000 */
[----:B------:R-:W-:Y:S05]  /*77a0*/  BPT.TRAP 0x1 ;  /* 0x000000040000795c */ /* 0x000fea0000300000 */
.L_x_149:
[----:B------:R-:W-:Y:S01]  /*77b0*/  ISETP.GE.U32.AND P0, PT, R115, 0x2, PT ;  /* 0x000000027300780c */ /* 0x000fe20003f06070 */
[----:B------:R-:W-:Y:S01]  /*77c0*/  UIADD3 UR4, UPT, UPT, UR16, 0x29878, URZ ;  /* 0x0002987810047890 */ /* 0x000fe2000fffe0ff */
[----:B------:R-:W-:Y:S02]  /*77d0*/  BSSY.RECONVERGENT B0, `(.L_x_150) ;  /* 0x0000006000007945 */ /* 0x000fe40003800200 */
[----:B------:R-:W-:Y:S01]  /*77e0*/  ISETP.NE.OR P0, PT, R101, RZ, !P0 ;  /* 0x000000ff6500720c */ /* 0x000fe20004705670 */
[----:B------:R-:W-:-:S09]  /*77f0*/  UPRMT UR4, UR8, 0x654, UR4 ;  /* 0x0000065408047896 */ /* 0x000fd20008000004 */
[----:B--2---:R-:W-:Y:S03]  /*7800*/  SYNCS.ARRIVE.TRANS64.RED.A1T0 RZ, [UR4], RZ ;  /* 0x000000ffffff79a7 */ /* 0x004fe60008100404 */
[----:B------:R-:W-:Y:S05]  /*7810*/  @P0 BRA `(.L_x_151) ;  /* 0x0000000000040947 */ /* 0x000fea0003800000 */
[----:B------:R-:W-:-:S04]  /*7820*/  DEPBAR.LE SB0, 0x1 ;  /* 0x000080400000791a */ /* 0x000fc80000000000 */
.L_x_151:
[----:B-1----:R-:W-:Y:S05]  /*7830*/  BSYNC.RECONVERGENT B0 ;  /* 0x0000000000007941 */ /* 0x002fea0003800200 */
.L_x_150:
[----:B------:R-:W1:Y:S01]  /*7840*/  S2UR UR5, SR_SWINHI ;  /* 0x00000000000579c3 */ /* 0x000e620000002f00 */
[----:B------:R-:W-:-:S07]  /*7850*/  USHF.L.U32 UR4, UR7, 0xc, URZ ;  /* 0x0000000c07047899 */ /* 0x000fce00080006ff */
[----:B------:R-:W-:Y:S01]  /*7860*/  BAR.SYNC.DEFER_BLOCKING 0x2, 0x80 ;  /* 0x0082000000007b1d */ /* 0x000fe20000010000 */
[----:B------:R-:W-:Y:S01]  /*7870*/  ISETP.NE.AND P4, PT, R101, RZ, PT ;  /* 0x000000ff6500720c */ /* 0x000fe20003f85270 */
[----:B------:R-:W-:Y:S01]  /*7880*/  USHF.L.U32 UR10, UR17, 0x7, URZ ;  /* 0x00000007110a7899 */ /* 0x000fe200080006ff */
[----:B------:R-:W-:Y:S01]  /*7890*/  IMAD.U32 R104, RZ, RZ, UR4 ;  /* 0x00000004ff687e24 */ /* 0x000fe2000f8e00ff */
[----:B------:R-:W-:Y:S02]  /*78a0*/  IADD3 R106, P0, PT, R103, UR4, RZ ;  /* 0x00000004676a7c10 */ /* 0x000fe4000ff1e0ff */
[----:B------:R-:W-:Y:S02]  /*78b0*/  BSSY.RECONVERGENT B0, `(.L_x_152) ;  /* 0x0000044000007945 */ /* 0x000fe40003800200 */
[----:B------:R-:W-:Y:S01]  /*78c0*/  LEA.HI.X.SX32 R104, R104, RZ, 0x1, P0 ;  /* 0x000000ff68687211 */ /* 0x000fe200000f0eff */
[----:B------:R-:W-:Y:S01]  /*78d0*/  UMOV UR14, UR16 ;  /* 0x00000010000e7c82 */ /* 0x000fe20008000000 */
[----:B-1----:R-:W-:Y:S01]  /*78e0*/  UMOV UR15, UR5 ;  /* 0x00000005000f7c82 */ /* 0x002fe20008000000 */
[----:B------:R-:W-:-:S04]  /*78f0*/  LEA R105, P0, R106, UR14, 0x2 ;  /* 0x0000000e6a697c11 */ /* 0x000fc8000f8010ff */
[----:B------:R-:W-:Y:S02]  /*7900*/  LEA.HI.X R104, R106, UR15, R104, 0x2, P0 ;  /* 0x0000000f6a687c11 */ /* 0x000fe400080f1468 */
[C---:B------:R-:W-:Y:S02]  /*7910*/  IADD3 R106, P3, PT, R105.reuse, 0x21000, RZ ;  /* 0x00021000696a7810 */ /* 0x040fe40007f7e0ff */
[C---:B------:R-:W-:Y:S02]  /*7920*/  IADD3 R108, P2, PT, R105.reuse, 0x21010, RZ ;  /* 0x00021010696c7810 */ /* 0x040fe40007f5e0ff */
[C---:B------:R-:W-:Y:S01]  /*7930*/  IADD3 R112, P0, PT, R105.reuse, 0x21030, RZ ;  /* 0x0002103069707810 */ /* 0x040fe20007f1e0ff */
[--C-:B------:R-:W-:Y:S01]  /*7940*/  IMAD.X R123, RZ, RZ, R104.reuse, P3 ;  /* 0x000000ffff7b7224 */ /* 0x100fe200018e0668 */
[----:B------:R-:W-:Y:S01]  /*7950*/  IADD3 R110, P1, PT, R105, 0x21020, RZ ;  /* 0x00021020696e7810 */ /* 0x000fe20007f3e0ff */
[--C-:B------:R-:W-:Y:S02]  /*7960*/  IMAD.X R121, RZ, RZ, R104.reuse, P2 ;  /* 0x000000ffff797224 */ /* 0x100fe400010e0668 */
[--C-:B------:R-:W-:Y:S01]  /*7970*/  IMAD.X R117, RZ, RZ, R104.reuse, P0 ;  /* 0x000000ffff757224 */ /* 0x100fe200000e0668 */
[----:B------:R-:W-:Y:S01]  /*7980*/  SHF.R.U64 R107, R106, 0x3, R123 ;  /* 0x000000036a6b7819 */ /* 0x000fe2000000127b */
[----:B------:R-:W-:Y:S01]  /*7990*/  IMAD.X R119, RZ, RZ, R104, P1 ;  /* 0x000000ffff777224 */ /* 0x000fe200008e0668 */
[----:B------:R-:W-:-:S02]  /*79a0*/  SHF.R.U64 R109, R108, 0x3, R121 ;  /* 0x000000036c6d7819 */ /* 0x000fc40000001279 */
[----:B------:R-:W-:Y:S02]  /*79b0*/  LOP3.LUT R122, R106, 0x70, R107, 0x78, !PT ;  /* 0x000000706a7a7812 */ /* 0x000fe400078e786b */
[C---:B------:R-:W-:Y:S02]  /*79c0*/  IADD3 R106, P3, PT, R105.reuse, 0x21040, RZ ;  /* 0x00021040696a7810 */ /* 0x040fe40007f7e0ff */
[----:B------:R-:W-:Y:S01]  /*79d0*/  LOP3.LUT R120, R108, 0x70, R109, 0x78, !PT ;  /* 0x000000706c787812 */ /* 0x000fe200078e786d */
[----:B---3--:R1:W-:Y:S01]  /*79e0*/  ST.E.128 desc[UR54][R122.64], R68 ;  /* 0x000000447a007985 */ /* 0x0083e2000c101d36 */
[C---:B------:R-:W-:Y:S01]  /*79f0*/  IADD3 R107, P2, PT, R105.reuse, 0x21050, RZ ;  /* 0x00021050696b7810 */ /* 0x040fe20007f5e0ff */
[--C-:B------:R-:W-:Y:S01]  /*7a00*/  IMAD.X R127, RZ, RZ, R104.reuse, P3 ;  /* 0x000000ffff7f7224 */ /* 0x100fe200018e0668 */
[----:B------:R-:W-:Y:S01]  /*7a10*/  SHF.R.U64 R113, R112, 0x3, R117 ;  /* 0x0000000370717819 */ /* 0x000fe20000001275 */
[----:B------:R1:W-:Y:S01]  /*7a20*/  ST.E.128 desc[UR54][R120.64], R72 ;  /* 0x0000004878007985 */ /* 0x0003e2000c101d36 */
[C---:B------:R-:W-:Y:S01]  /*7a30*/  IADD3 R108, P1, PT, R105.reuse, 0x21060, RZ ;  /* 0x00021060696c7810 */ /* 0x040fe20007f3e0ff */
[----:B------:R-:W-:Y:S01]  /*7a40*/  IMAD.X R125, RZ, RZ, R104, P2 ;  /* 0x000000ffff7d7224 */ /* 0x000fe200010e0668 */
[----:B------:R-:W-:-:S02]  /*7a50*/  IADD3 R105, P0, PT, R105, 0x21070, RZ ;  /* 0x0002107069697810 */ /* 0x000fc40007f1e0ff */
[----:B------:R-:W-:Y:S01]  /*7a60*/  LOP3.LUT R116, R112, 0x70, R113, 0x78, !PT ;  /* 0x0000007070747812 */ /* 0x000fe200078e7871 */
[--C-:B------:R-:W-:Y:S01]  /*7a70*/  IMAD.X R113, RZ, RZ, R104.reuse, P1 ;  /* 0x000000ffff717224 */ /* 0x100fe200008e0668 */
[----:B------:R-:W-:Y:S01]  /*7a80*/  SHF.R.U64 R111, R110, 0x3, R119 ;  /* 0x000000036e6f7819 */ /* 0x000fe20000001277 */
[----:B------:R-:W-:Y:S01]  /*7a90*/  IMAD.X R129, RZ, RZ, R104, P0 ;  /* 0x000000ffff817224 */ /* 0x000fe200000e0668 */
[----:B------:R-:W-:Y:S02]  /*7aa0*/  SHF.R.U64 R104, R106, 0x3, R127 ;  /* 0x000000036a687819 */ /* 0x000fe4000000127f */
[----:B------:R-:W-:Y:S02]  /*7ab0*/  LOP3.LUT R118, R110, 0x70, R111, 0x78, !PT ;  /* 0x000000706e767812 */ /* 0x000fe400078e786f */
[----:B------:R-:W-:Y:S02]  /*7ac0*/  SHF.R.U64 R109, R107, 0x3, R125 ;  /* 0x000000036b6d7819 */ /* 0x000fe4000000127d */
[----:B------:R-:W-:Y:S01]  /*7ad0*/  SHF.R.U64 R110, R108, 0x3, R113 ;  /* 0x000000036c6e7819 */ /* 0x000fe20000001271 */
[----:B------:R1:W-:Y:S01]  /*7ae0*/  ST.E.128 desc[UR54][R118.64], R76 ;  /* 0x0000004c76007985 */ /* 0x0003e2000c101d36 */
[----:B------:R-:W-:-:S02]  /*7af0*/  SHF.R.U64 R111, R105, 0x3, R129 ;  /* 0x00000003696f7819 */ /* 0x000fc40000001281 */
[----:B------:R-:W-:Y:S01]  /*7b00*/  LOP3.LUT R126, R106, 0x70, R104, 0x78, !PT ;  /* 0x000000706a7e7812 */ /* 0x000fe200078e7868 */
[----:B------:R1:W-:Y:S01]  /*7b10*/  ST.E.128 desc[UR54][R116.64], R80 ;  /* 0x0000005074007985 */ /* 0x0003e2000c101d36 */
[----:B------:R-:W-:Y:S02]  /*7b20*/  LOP3.LUT R124, R107, 0x70, R109, 0x78, !PT ;  /* 0x000000706b7c7812 */ /* 0x000fe400078e786d */
[----:B------:R-:W-:Y:S01]  /*7b30*/  LOP3.LUT R112, R108, 0x70, R110, 0x78, !PT ;  /* 0x000000706c707812 */ /* 0x000fe200078e786e */
[----:B------:R1:W-:Y:S01]  /*7b40*/  ST.E.128 desc[UR54][R126.64], R84 ;  /* 0x000000547e007985 */ /* 0x0003e2000c101d36 */
[----:B------:R-:W-:-:S03]  /*7b50*/  LOP3.LUT R128, R105, 0x70, R111, 0x78, !PT ;  /* 0x0000007069807812 */ /* 0x000fc600078e786f */
[----:B------:R1:W-:Y:S04]  /*7b60*/  ST.E.128 desc[UR54][R124.64], R88 ;  /* 0x000000587c007985 */ /* 0x0003e8000c101d36 */
[----:B------:R1:W-:Y:S04]  /*7b70*/  ST.E.128 desc[UR54][R112.64], R92 ;  /* 0x0000005c70007985 */ /* 0x0003e8000c101d36 */
[----:B------:R1:W-:Y:S01]  /*7b80*/  ST.E.128 desc[UR54][R128.64], R96 ;  /* 0x0000006080007985 */ /* 0x0003e2000c101d36 */
[----:B------:R-:W-:Y:S01]  /*7b90*/  @!PT LDS RZ, [RZ] ;  /* 0x00000000fffff984 */ /* 0x000fe20000000800 */
[----:B------:R-:W-:Y:S01]  /*7ba0*/  @!PT LDS RZ, [RZ] ;  /* 0x00000000fffff984 */ /* 0x000fe20000000800 */
[----:B------:R-:W-:Y:S01]  /*7bb0*/  @!PT LDS RZ, [RZ] ;  /* 0x00000000fffff984 */ /* 0x000fe20000000800 */
[----:B------:R-:W-:Y:S01]  /*7bc0*/  @!PT LDS RZ, [RZ] ;  /* 0x00000000fffff984 */ /* 0x000fe20000000800 */
[----:B------:R2:W-:Y:S06]  /*7bd0*/  MEMBAR.ALL.CTA ;  /* 0x0000000000007992 */ /* 0x0005ec0000008000 */
[----:B--2---:R-:W2:Y:S02]  /*7be0*/  FENCE.VIEW.ASYNC.S ;  /* 0x00000000000073c6 */ /* 0x004ea40000000000 */
[----:B--2---:R-:W-:Y:S06]  /*7bf0*/  BAR.SYNC.DEFER_BLOCKING 0x2, 0x80 ;  /* 0x0082000000007b1d */ /* 0x004fec0000010000 */
[----:B------:R-:W-:Y:S05]  /*7c00*/  @P4 BRA `(.L_x_153) ;  /* 0x0000000000384947 */ /* 0x000fea0003800000 */
[----:B------:R-:W-:Y:S01]  /*7c10*/  UIADD3 UR4, UP0, UPT, UR18, 0x500, URZ ;  /* 0x0000050012047890 */ /* 0x000fe2000ff1e0ff */
[----:B------:R-:W-:Y:S01]  /*7c20*/  PLOP3.LUT P0, PT, PT, PT, PT, 0x80, 0x8 ;  /* 0x000000000008781c */ /* 0x000fe20003f0f070 */
[----:B------:R-:W-:Y:S02]  /*7c30*/  ULEA UR8, UR7, UR16, 0xe ;  /* 0x0000001007087291 */ /* 0x000fe4000f8e70ff */
[----:B------:R-:W-:Y:S02]  /*7c40*/  UIADD3.X UR5, UPT, UPT, URZ, UR19, URZ, UP0, !UPT ;  /* 0x00000013ff057290 */ /* 0x000fe400087fe4ff */
[----:B------:R-:W-:Y:S01]  /*7c50*/  UIADD3 UR8, UPT, UPT, UR8, 0x21000, URZ ;  /* 0x0002100008087890 */ /* 0x000fe2000fffe0ff */
[----:B------:R-:W-:-:S11]  /*7c60*/  UMOV UR9, URZ ;  /* 0x000000ff00097c82 */ /* 0x000fd60008000000 */
.L_x_154:
[----:B------:R-:W-:Y:S01]  /*7c70*/  @P0 ELECT P1, URZ, PT ;  /* 0x0000000000ff082f */ /* 0x000fe20003820000 */
[----:B------:R-:W-:Y:S01]  /*7c80*/  UMOV UR12, UR45 ;  /* 0x0000002d000c7c82 */ /* 0x000fe20008000000 */
[----:B------:R-:W-:Y:S02]  /*7c90*/  UMOV UR13, UR46 ;  /* 0x0000002e000d7c82 */ /* 0x000fe40008000000 */
[----:B------:R2:W-:Y:S09]  /*7ca0*/  UTMAREDG.5D.ADD [UR8], [UR4] ;  /* 0x00000008040073b6 */ /* 0x0005f20008020000 */
[----:B------:R-:W-:-:S02]  /*7cb0*/  @P1 PLOP3.LUT P0, PT, P1, PT, PT, 0x8, 0x80 ;  /* 0x000000000080181c */ /* 0x000fc40000f0e170 */
[----:B------:R-:W-:-:S11]  /*7cc0*/  PLOP3.LUT P1, PT, PT, PT, PT, 0x8, 0x80 ;  /* 0x000000000080781c */ /* 0x000fd60003f2e170 */
[----:B--2---:R-:W-:Y:S05]  /*7cd0*/  @P0 BRA.U.ANY `(.L_x_154) ;  /* 0xfffffffd00e40947 */ /* 0x004fea000393ffff */
[----:B------:R0:W-:Y:S02]  /*7ce0*/  UTMACMDFLUSH ;  /* 0x00000000000079b7 */ /* 0x0001e40000000000 */
.L_x_153:
[----:B------:R-:W-:Y:S05]  /*7cf0*/  BSYNC.RECONVERGENT B0 ;  /* 0x0000000000007941 */ /* 0x000fea0003800200 */
.L_x_152:
[----:B-1----:R-:W-:Y:S01]  /*7d00*/  VIADD R68, R115, 0xffffffff ;  /* 0xffffffff73447836 */ /* 0x002fe20000000000 */
[----:B------:R-:W-:Y:S01]  /*7d10*/  UIADD3 UR4, UPT, UPT, UR7, 0x1, URZ ;  /* 0x0000000107047890 */ /* 0x000fe2000fffe0ff */
[----:B------:R-:W-:Y:S03]  /*7d20*/  BSSY.RECONVERGENT B0, `(.L_x_155) ;  /* 0x0000007000007945 */ /* 0x000fe60003800200 */
[----:B------:R-:W-:Y:S01]  /*7d30*/  ISETP.GT.U32.AND P0, PT, R68, -0x3, PT ;  /* 0xfffffffd4400780c */ /* 0x000fe20003f04070 */
[----:B------:R-:W-:-:S03]  /*7d40*/  UISETP.NE.AND UP0, UPT, UR4, 0x2, UPT ;  /* 0x000000020400788c */ /* 0x000fc6000bf05270 */
[----:B------:R-:W-:Y:S01]  /*7d50*/  ISETP.NE.OR P0, PT, R101, RZ, P0 ;  /* 0x000000ff6500720c */ /* 0x000fe20000705670 */
[----:B------:R-:W-:-:S12]  /*7d60*/  USEL UR6, UR4, URZ, UP0 ;  /* 0x000000ff04067287 */ /* 0x000fd80008000000 */
[----:B------:R-:W-:Y:S05]  /*7d70*/  @P0 BRA `(.L_x_156) ;  /* 0x0000000000040947 */ /* 0x000fea0003800000 */
[----:B------:R-:W-:-:S04]  /*7d80*/  DEPBAR.LE SB0, 0x1 ;  /* 0x000080400000791a */ /* 0x000fc80000000000 */
.L_x_156:
[----:B------:R-:W-:Y:S05]  /*7d90*/  BSYNC.RECONVERGENT B0 ;  /* 0x0000000000007941 */ /* 0x000fea0003800200 */
.L_x_155:
[----:B------:R-:W-:Y:S01]  /*7da0*/  USHF.L.U32 UR4, UR6, 0xc, URZ ;  /* 0x0000000c06047899 */ /* 0x000fe200080006ff */
[----:B------:R-:W-:Y:S05]  /*7db0*/  BAR.SYNC.DEFER_BLOCKING 0x2, 0x80 ;  /* 0x0082000000007b1d */ /* 0x000fea0000010000 */
[----:B------:R-:W-:Y:S01]  /*7dc0*/  IMAD.U32 R68, RZ, RZ, UR4 ;  /* 0x00000004ff447e24 */ /* 0x000fe2000f8e00ff */
[----:B------:R-:W-:Y:S01]  /*7dd0*/  IADD3 R70, P0, PT, R103, UR4, RZ ;  /* 0x0000000467467c10 */ /* 0x000fe2000ff1e0ff */
[----:B------:R-:W-:Y:S03]  /*7de0*/  BSSY.RECONVERGENT B0, `(.L_x_157) ;  /* 0x0000042000007945 */ /* 0x000fe60003800200 */
[----:B------:R-:W-:-:S02]  /*7df0*/  LEA.HI.X.SX32 R68, R68, RZ, 0x1, P0 ;  /* 0x000000ff44447211 */ /* 0x000fc400000f0eff */
        /* <DEDUP_REMOVED lines=15> */
[----:B----4-:R1:W-:Y:S01]  /*7ef0*/  ST.E.128 desc[UR54][R84.64], R36 ;  /* 0x0000002454007985 */ /* 0x0103e2000c101d36 */
        /* <DEDUP_REMOVED lines=39> */
[----:B------:R-:W-:-:S11]  /*8170*/  UMOV UR9, 0x20 ;  /* 0x0000002000097882 */ /* 0x000fd60000000000 */
.L_x_159:
        /* <DEDUP_REMOVED lines=8> */
.L_x_158:
[----:B------:R-:W-:Y:S05]  /*8200*/  BSYNC.RECONVERGENT B0 ;  /* 0x0000000000007941 */ /* 0x000fea0003800200 */
.L_x_157:
[----:B------:R-:W-:Y:S01]  /*8210*/  ISETP.GT.U32.AND P0, PT, R115, -0x3, PT ;  /* 0xfffffffd7300780c */ /* 0x000fe20003f04070 */
[----:B------:R-:W-:Y:S01]  /*8220*/  UIADD3 UR4, UPT, UPT, UR6, 0x1, URZ ;  /* 0x0000000106047890 */ /* 0x000fe2000fffe0ff */
[----:B------:R-:W-:Y:S02]  /*8230*/  BSSY.RECONVERGENT B0, `(.L_x_160) ;  /* 0x0000006000007945 */ /* 0x000fe40003800200 */
[----:B------:R-:W-:Y:S01]  /*8240*/  ISETP.NE.OR P0, PT, R101, RZ, P0 ;  /* 0x000000ff6500720c */ /* 0x000fe20000705670 */
[----:B------:R-:W-:-:S04]  /*8250*/  UISETP.NE.AND UP0, UPT, UR4, 0x2, UPT ;  /* 0x000000020400788c */ /* 0x000fc8000bf05270 */
[----:B------:R-:W-:-:S08]  /*8260*/  USEL UR7, UR4, URZ, UP0 ;  /* 0x000000ff04077287 */ /* 0x000fd00008000000 */
[----:B------:R-:W-:Y:S05]  /*8270*/  @P0 BRA `(.L_x_161) ;  /* 0x0000000000040947 */ /* 0x000fea0003800000 */
[----:B------:R-:W-:-:S04]  /*8280*/  DEPBAR.LE SB0, 0x1 ;  /* 0x000080400000791a */ /* 0x000fc80000000000 */
.L_x_161:
[----:B------:R-:W-:Y:S05]  /*8290*/  BSYNC.RECONVERGENT B0 ;  /* 0x0000000000007941 */ /* 0x000fea0003800200 */
.L_x_160:
[----:B------:R-:W-:Y:S01]  /*82a0*/  USHF.L.U32 UR4, UR7, 0xc, URZ ;  /* 0x0000000c07047899 */ /* 0x000fe200080006ff */
[----:B------:R-:W-:Y:S05]  /*82b0*/  BAR.SYNC.DEFER_BLOCKING 0x2, 0x80 ;  /* 0x0082000000007b1d */ /* 0x000fea0000010000 */
[----:B-1----:R-:W-:Y:S01]  /*82c0*/  IMAD.U32 R36, RZ, RZ, UR4 ;  /* 0x00000004ff247e24 */ /* 0x002fe2000f8e00ff */
        /* <DEDUP_REMOVED lines=18> */
[----:B------:R1:W-:Y:S01]  /*83f0*/  ST.E.128 desc[UR54][R52.64], R4 ;  /* 0x0000000434007985 */ /* 0x0003e2000c101d36 */
        /* <DEDUP_REMOVED lines=40> */
.L_x_164:
        /* <DEDUP_REMOVED lines=8> */
.L_x_163:
[----:B------:R-:W-:Y:S05]  /*8700*/  BSYNC.RECONVERGENT B0 ;  /* 0x0000000000007941 */ /* 0x000fea0003800200 */
.L_x_162:
[----:B-1----:R-:W2:Y:S01]  /*8710*/  LDL.LU R4, [R1] ;  /* 0x0000000001047983 */ /* 0x002ea20000300800 */
[----:B------:R-:W-:Y:S01]  /*8720*/  R2UR UR4, R0 ;  /* 0x00000000000472ca */ /* 0x000fe200000e0000 */
[----:B------:R-:W-:Y:S01]  /*8730*/  UIADD3 UR6, UPT, UPT, UR17, 0x1, URZ ;  /* 0x0000000111067890 */ /* 0x000fe2000fffe0ff */
[----:B------:R-:W-:Y:S01]  /*8740*/  VIADD R115, R115, 0x3 ;  /* 0x0000000373737836 */ /* 0x000fe20000000000 */
[----:B------:R-:W-:Y:S01]  /*8750*/  UIADD3 UR5, UPT, UPT, UR7, 0x1, URZ ;  /* 0x0000000107057890 */ /* 0x000fe2000fffe0ff */
[----:B------:R-:W-:-:S03]  /*8760*/  LOP3.LUT R114, R114, 0x1, RZ, 0x3c, !PT ;  /* 0x0000000172727812 */ /* 0x000fc600078e3cff */
[----:B------:R-:W-:-:S04]  /*8770*/  UISETP.NE.AND UP1, UPT, UR5, 0x2, UPT ;  /* 0x000000020500788c */ /* 0x000fc8000bf25270 */
[----:B------:R-:W-:Y:S02]  /*8780*/  USEL UR7, UR5, URZ, UP1 ;  /* 0x000000ff05077287 */ /* 0x000fe40008800000 */
[----:B------:R-:W-:Y:S02]  /*8790*/  UISETP.NE.AND UP0, UPT, UR6, UR4, UPT ;  /* 0x000000040600728c */ /* 0x000fe4000bf05270 */
[----:B------:R-:W-:Y:S02]  /*87a0*/  UIADD3 UR4, UPT, UPT, UR11, 0x1, URZ ;  /* 0x000000010b047890 */ /* 0x000fe4000fffe0ff */
[----:B------:R-:W-:-:S07]  /*87b0*/  USEL UR17, UR6, URZ, UP0 ;  /* 0x000000ff06117287 */ /* 0x000fce0008000000 */
[----:B------:R-:W-:-:S07]  /*87c0*/  @UP0 UIADD3 UR4, UPT, UPT, UR11, URZ, URZ ;  /* 0x000000ff0b040290 */ /* 0x000fce000fffe0ff */
[----:B------:R-:W-:Y:S01]  /*87d0*/  UMOV UR11, UR4 ;  /* 0x00000004000b7c82 */ /* 0x000fe20008000000 */
[C---:B--2---:R-:W-:Y:S01]  /*87e0*/  ISETP.GT.U32.AND P0, PT, R4.reuse, 0x1, PT ;  /* 0x000000010400780c */ /* 0x044fe20003f04070 */
[----:B------:R-:W-:-:S05]  /*87f0*/  VIADD R4, R4, 0xffffffff ;  /* 0xffffffff04047836 */ /* 0x000fca0000000000 */
[----:B------:R2:W-:Y:S07]  /*8800*/  STL [R1], R4 ;  /* 0x0000000401007387 */ /* 0x0005ee0000100800 */
[----:B------:R-:W-:Y:S05]  /*8810*/  @P0 BRA `(.L_x_165) ;  /* 0xffffffec00940947 */ /* 0x000fea000383ffff */
[----:B------:R-:W-:-:S04]  /*8820*/  DEPBAR.LE SB0, 0x0 ;  /* 0x000080000000791a */ /* 0x000fc80000000000 */
[----:B------:R-:W-:Y:S05]  /*8830*/  EXIT ;  /* 0x000000000000794d */ /* 0x000fea0003800000 */
.L_x_305:
[----:B------:R-:W-:-:S08]  /*8840*/  NOP ;  /* 0x0000000000007918 */ /* 0x000fd00000000000 */
[----:B------:R-:W-:-:S00]  /*8850*/  USETMAXREG.DEALLOC.CTAPOOL 0x60 ;  /* 0x00000060000079c8 */ /* 0x000fc000080e0500 */
[----:B------:R-:W-:Y:S05]  /*8860*/  EXIT ;  /* 0x000000000000794d */ /* 0x000fea0003800000 */
.L_x_166:
[----:B------:R-:W-:-:S08]  /*8870*/  NOP ;  /* 0x0000000000007918 */ /* 0x000fd00000000000 */
[----:B------:R-:W1:Y:S02]  /*8880*/  USETMAXREG.TRY_ALLOC.CTAPOOL UP0, 0x80 ;  /* 0x00000080000079c8 */ /* 0x000e640008000600 */
[----:B-1----:R-:W-:Y:S05]  /*8890*/  BRA.U !UP0, `(.L_x_166) ;  /* 0xfffffffd08f47547 */ /* 0x002fea000b83ffff */
[----:B------:R-:W-:Y:S02]  /*88a0*/  IMAD.MOV.U32 R2, RZ, RZ, 0x1 ;  /* 0x00000001ff027424 */ /* 0x000fe400078e00ff */
[----:B------:R-:W-:Y:S01]  /*88b0*/  HFMA2 R0, -RZ, RZ, 0, 5.9604644775390625e-08 ;  /* 0x00000001ff007431 */ /* 0x000fe200000001ff */
[----:B------:R1:W-:Y:S01]  /*88c0*/  STL [R1+0x10], RZ ;  /* 0x000010ff01007387 */ /* 0x0003e20000100800 */
[----:B------:R-:W-:Y:S01]  /*88d0*/  USHF.L.U32 UR4, UR39, 0x2, URZ ;  /* 0x0000000227047899 */ /* 0x000fe200080006ff */
[----:B------:R-:W-:Y:S02]  /*88e0*/  CS2R R124, SRZ ;  /* 0x00000000007c7805 */ /* 0x000fe4000001ff00 */
[----:B------:R1:W-:Y:S03]  /*88f0*/  STL [R1+0xc], R2 ;  /* 0x00000c0201007387 */ /* 0x0003e60000100800 */
[----:B------:R-:W-:Y:S01]  /*8900*/  IMAD.U32 R54, RZ, RZ, UR4 ;  /* 0x00000004ff367e24 */ /* 0x000fe2000f8e00ff */
[----:B------:R1:W-:Y:S04]  /*8910*/  STL [R1+0x4], RZ ;  /* 0x000004ff01007387 */ /* 0x0003e80000100800 */
[----:B------:R1:W-:Y:S02]  /*8920*/  STL [R1+0x8], R0 ;  /* 0x0000080001007387 */ /* 0x0003e40000100800 */
.L_x_211:
[----:B-12---:R-:W-:Y:S01]  /*8930*/  IMAD.MOV.U32 R0, RZ, RZ, 0x33334444 ;  /* 0x33334444ff007424 */ /* 0x006fe200078e00ff */
[----:B------:R-:W-:Y:S05]  /*8940*/  YIELD ;  /* 0x0000000000007946 */ /* 0x000fea0003800000 */
[----:B------:R-:W-:Y:S01]  /*8950*/  SHF.R.U64 R0, R0, R54, 0x123333 ;  /* 0x0012333300007419 */ /* 0x000fe20000001236 */
[----:B------:R-:W-:Y:S03]  /*8960*/  BSSY.RECONVERGENT B0, `(.L_x_167) ;  /* 0x0000007000007945 */ /* 0x000fe60003800200 */
[----:B------:R-:W-:Y:S04]  /*8970*/  LOP3.LUT R2, R0, 0x7, RZ, 0xc0, !PT ;  /* 0x0000000700027812 */ /* 0x000fe800078ec0ff */
[----:B------:R-:W-:Y:S01]  /*8980*/  ISETP.NE.AND P0, PT, R2, 0x3, PT ;  /* 0x000000030200780c */ /* 0x000fe20003f05270 */
[----:B------:R1:W-:Y:S11]  /*8990*/  STL [R1+0x14], R2 ;  /* 0x0000140201007387 */ /* 0x0003f60000100800 */
[----:B------:R-:W-:Y:S01]  /*89a0*/  @!UPT UIADD3 URZ, UPT, UPT, URZ, URZ, URZ ;  /* 0x000000fffffff290 */ /* 0x000fe2000fffe0ff */
[----:B------:R-:W-:Y:S05]  /*89b0*/  @!P0 BRA `(.L_x_168) ;  /* 0x0000000000048947 */ /* 0x000fea0003800000 */
[----:B------:R-:W-:Y:S05]  /*89c0*/  BPT.TRAP 0x1 ;  /* 0x000000040000795c */ /* 0x000fea0000300000 */
.L_x_168:
[----:B------:R-:W-:Y:S05]  /*89d0*/  BSYNC.RECONVERGENT B0 ;  /* 0x0000000000007941 */ /* 0x000fea0003800200 */
.L_x_167:
[----:B------:R-:W2:Y:S01]  /*89e0*/  LDL R0, [R1+0x4] ;  /* 0x0000040001007983 */ /* 0x000ea20000100800 */
[----:B-1----:R-:W-:Y:S01]  /*89f0*/  MOV R2, 0x400 ;  /* 0x0000040000027802 */ /* 0x002fe20000000f00 */
[----:B------:R-:W-:Y:S01]  /*8a00*/  BSSY B0, `(.L_x_169) ;  /* 0x0000006000007945 */ /* 0x000fe20003800000 */
[----:B------:R-:W1:Y:S01]  /*8a10*/  S2R R72, SR_CgaCtaId ;  /* 0x0000000000487919 */ /* 0x000e620000008800 */
[----:B--2---:R-:W-:Y:S02]  /*8a20*/  SHF.L.U32 R0, R0, 0x1f, RZ ;  /* 0x0000001f00007819 */ /* 0x004fe400000006ff */
[----:B-1----:R-:W-:Y:S04]  /*8a30*/  LEA R2, R72, R2, 0x18 ;  /* 0x0000000248027211 */ /* 0x002fe800078ec0ff */
[----:B------:R-:W1:Y:S02]  /*8a40*/  SYNCS.PHASECHK.TRANS64.TRYWAIT P1, [R2+URZ+0x29850], R0 ;  /* 0x02985000020075a7 */ /* 0x000e6400080211ff */
[----:B-1----:R-:W-:Y:S05]  /*8a50*/  @!P1 BRA `(.L_x_170) ;  /* 0x0000006c00209947 */ /* 0x002fea0003800000 */
.L_x_292:
[----:B------:R-:W-:Y:S05]  /*8a60*/  BSYNC B0 ;  /* 0x0000000000007941 */ /* 0x000fea0003800000 */
.L_x_169:
[----:B------:R-:W-:Y:S04]  /*8a70*/  BSSY.RECONVERGENT B0, `(.L_x_171) ;  /* 0x0000003000007945 */ /* 0x000fe80003800200 */
[----:B------:R-:W-:Y:S05]  /*8a80*/  @!P0 BRA `(.L_x_172) ;  /* 0x0000000000048947 */ /* 0x000fea0003800000 */
[----:B------:R-:W-:Y:S05]  /*8a90*/  BPT.TRAP 0x1 ;  /* 0x000000040000795c */ /* 0x000fea0000300000 */
.L_x_172:
[----:B------:R-:W-:Y:S05]  /*8aa0*/  BSYNC.RECONVERGENT B0 ;  /* 0x0000000000007941 */ /* 0x000fea0003800200 */
.L_x_171:
[----:B-1----:R-:W2:Y:S01]  /*8ab0*/  LDL R0, [R1+0x8] ;  /* 0x0000080001007983 */ /* 0x002ea20000100800 */
[----:B------:R-:W-:Y:S01]  /*8ac0*/  BSSY B0, `(.L_x_173) ;  /* 0x0000004000007945 */ /* 0x000fe20003800000 */
[----:B--2---:R-:W-:Y:S04]  /*8ad0*/  SHF.L.U32 R0, R0, 0x1f, RZ ;  /* 0x0000001f00007819 */ /* 0x004fe800000006ff */
[----:B------:R-:W1:Y:S02]  /*8ae0*/  SYNCS.PHASECHK.TRANS64.TRYWAIT P1, [R2+URZ+0x29888], R0 ;  /* 0x02988800020075a7 */ /* 0x000e6400080211ff */
[----:B-1----:R-:W-:Y:S05]  /*8af0*/  @!P1 BRA `(.L_x_174) ;  /* 0x0000006c000c9947 */ /* 0x002fea0003800000 */
.L_x_293:
[----:B------:R-:W-:Y:S05]  /*8b00*/  BSYNC B0 ;  /* 0x0000000000007941 */ /* 0x000fea0003800000 */
.L_x_173:
[----:B------:R-:W-:Y:S04]  /*8b10*/  BSSY.RECONVERGENT B0, `(.L_x_175) ;  /* 0x0000003000007945 */ /* 0x000fe80003800200 */
[----:B------:R-:W-:Y:S05]  /*8b20*/  @!P0 BRA `(.L_x_176) ;  /* 0x0000000000048947 */ /* 0x000fea0003800000 */
[----:B------:R-:W-:Y:S05]  /*8b30*/  BPT.TRAP 0x1 ;  /* 0x000000040000795c */ /* 0x000fea0000300000 */
.L_x_176:
[----:B------:R-:W-:Y:S05]  /*8b40*/  BSYNC.RECONVERGENT B0 ;  /* 0x0000000000007941 */ /* 0x000fea0003800200 */
.L_x_175:
[----:B------:R-:W-:Y:S01]  /*8b50*/  SHF.L.U32 R3, R124, 0x1f, RZ ;  /* 0x0000001f7c037819 */ /* 0x000fe200000006ff */
[----:B------:R-:W2:Y:S03]  /*8b60*/  S2R R73, SR_TID.X ;  /* 0x0000000000497919 */ /* 0x000ea60000002100 */
[----:B------:R-:W3:Y:S01]  /*8b70*/  SYNCS.PHASECHK.TRANS64.TRYWAIT P0, [R2+URZ+0x29830], R3 ;  /* 0x02983003020075a7 */ /* 0x000ee200080011ff */
[----:B--2---:R-:W-:Y:S01]  /*8b80*/  SHF.R.U32.HI R75, RZ, 0x3, R73 ;  /* 0x00000003ff4b7819 */ /* 0x004fe20000011649 */
[----:B-1----:R-:W-:Y:S05]  /*8b90*/  IMAD.U32 R0, R73, 0x10000, RZ ;  /* 0x0001000049007824 */ /* 0x002fea00078e00ff */
[----:B------:R-:W-:Y:S04]  /*8ba0*/  LOP3.LUT R75, R0, 0x600010, R75, 0xc8, !PT ;  /* 0x00600010004b7812 */ /* 0x000fe800078ec84b */
[----:B------:R-:W-:Y:S01]  /*8bb0*/  LOP3.LUT R74, R75, 0x120, RZ, 0xfc, !PT ;  /* 0x000001204b4a7812 */ /* 0x000fe200078efcff */
[----:B---3--:R-:W-:Y:S06]  /*8bc0*/  @!P0 BRA `(.L_x_177) ;  /* 0x0000006800ec8947 */ /* 0x008fec0003800000 */
.L_x_294:
[----:B-1----:R-:W-:Y:S01]  /*8bd0*/  SHF.R.U32.HI R3, RZ, 0x5, R73 ;  /* 0x00000005ff037819 */ /* 0x002fe20000011649 */
[----:B------:R-:W-:Y:S05]  /*8be0*/  WARPSYNC.ALL ;  /* 0x0000000000007948 */ /* 0x000fea0003800000 */
[C---:B------:R-:W-:Y:S01]  /*8bf0*/  R2UR UR4, R74.reuse ;  /* 0x000000004a0472ca */ /* 0x040fe200000e0000 */
[----:B------:R-:W-:Y:S01]  /*8c00*/  VIADD R0, R74, 0x20 ;  /* 0x000000204a007836 */ /* 0x000fe20000000000 */
[----:B------:R-:W-:Y:S04]  /*8c10*/  LOP3.LUT R16, R3, 0x3, RZ, 0xc0, !PT ;  /* 0x0000000303107812 */ /* 0x000fe800078ec0ff */
[----:B------:R-:W-:Y:S04]  /*8c20*/  SHF.R.U32.HI R0, RZ, 0x15, R0 ;  /* 0x00000015ff007819 */ /* 0x000fe80000011600 */
[----:B------:R-:W-:Y:S03]  /*8c30*/  ISETP.NE.AND P0, PT, R16, R0, PT ;  /* 0x000000001000720c */ /* 0x000fe60003f05270 */
[----:B------:R-:W1:Y:S10]  /*8c40*/  LDTM.x16 R56, tmem[UR4] ;  /* 0x00000004003879ee */ /* 0x000e740008240000 */
[----:B-1----:R-:W-:Y:S05]  /*8c50*/  @!P0 BRA `(.L_x_178) ;  /* 0x0000000000408947 */ /* 0x002fea0003800000 */
[----:B------:R-:W1:Y:S01]  /*8c60*/  LDCU.64 UR8, c[0x4][0x80] ;  /* 0x01001000ff0877ac */ /* 0x000e620008000a00 */
[----:B------:R-:W-:Y:S01]  /*8c70*/  MOV R15, 0x0 ;  /* 0x00000000000f7802 */ /* 0x000fe20000000f00 */
[----:B------:R-:W-:Y:S02]  /*8c80*/  HFMA2 R12, -RZ, RZ, 0, 5.9604644775390625e-08 ;  /* 0x00000001ff0c7431 */ /* 0x000fe400000001ff */
[----:B------:R-:W-:Y:S02]  /*8c90*/  IMAD.MOV.U32 R8, RZ, RZ, 0x192 ;  /* 0x00000192ff087424 */ /* 0x000fe400078e00ff */
[----:B------:R-:W-:Y:S01]  /*8ca0*/  IMAD.MOV.U32 R13, RZ, RZ, RZ ;  /* 0x000000ffff0d7224 */ /* 0x000fe200078e00ff */
[----:B------:R-:W2:Y:S01]  /*8cb0*/  LDCU.64 UR6, c[0x4][0x88] ;  /* 0x01001100ff0677ac */ /* 0x000ea20008000a00 */
[----:B------:R-:W3:Y:S01]  /*8cc0*/  LDC.64 R14, c[0x4][R15] ;  /* 0x010000000f0e7b82 */ /* 0x000ee20000000a00 */
[----:B------:R-:W4:Y:S01]  /*8cd0*/  LDCU.64 UR4, c[0x4][0x8] ;  /* 0x01000100ff0477ac */ /* 0x000f220008000a00 */
[----:B-1----:R-:W-:Y:S01]  /*8ce0*/  MOV R5, UR9 ;  /* 0x0000000900057c02 */ /* 0x002fe20008000f00 */
[----:B------:R-:W-:Y:S01]  /*8cf0*/  IMAD.U32 R4, RZ, RZ, UR8 ;  /* 0x00000008ff047e24 */ /* 0x000fe2000f8e00ff */
[----:B--2---:R-:W-:Y:S01]  /*8d00*/  MOV R7, UR7 ;  /* 0x0000000700077c02 */ /* 0x004fe20008000f00 */
[----:B------:R-:W-:Y:S01]  /*8d10*/  IMAD.U32 R6, RZ, RZ, UR6 ;  /* 0x00000006ff067e24 */ /* 0x000fe2000f8e00ff */
[----:B----4-:R-:W-:Y:S01]  /*8d20*/  MOV R11, UR5 ;  /* 0x00000005000b7c02 */ /* 0x010fe20008000f00 */
[----:B------:R-:W-:Y:S02]  /*8d30*/  IMAD.U32 R10, RZ, RZ, UR4 ;  /* 0x00000004ff0a7e24 */ /* 0x000fe4000f8e00ff */
[----:B------:R-:W-:Y:S07]  /*8d40*/  LEPC R20, `(.L_x_178) ;  /* 0x000000001014794e */ /* 0x000fee0000000000 */
[----:B---3--:R-:W-:Y:S05]  /*8d50*/  CALL.ABS.NOINC R14 ;  /* 0x000000000e007343 */ /* 0x008fea0003c00000 */
.L_x_178:
[----:B------:R-:W-:Y:S05]  /*8d60*/  WARPSYNC.ALL ;  /* 0x0000000000007948 */ /* 0x000fea0003800000 */
[C---:B------:R-:W-:Y:S01]  /*8d70*/  R2UR UR4, R74.reuse ;  /* 0x000000004a0472ca */ /* 0x040fe200000e0000 */
[----:B------:R-:W-:Y:S05]  /*8d80*/  VIADD R0, R74, 0x40 ;  /* 0x000000404a007836 */ /* 0x000fea0000000000 */
[----:B------:R-:W-:Y:S04]  /*8d90*/  SHF.R.U32.HI R0, RZ, 0x15, R0 ;  /* 0x00000015ff007819 */ /* 0x000fe80000011600 */
[----:B------:R-:W-:Y:S03]  /*8da0*/  ISETP.NE.AND P0, PT, R16, R0, PT ;  /* 0x000000001000720c */ /* 0x000fe60003f05270 */
[----:B------:R-:W1:Y:S10]  /*8db0*/  LDTM.x16 R40, tmem[UR4+0x20] ;  /* 0x00002004002879ee */ /* 0x000e740008240000 */
        /* <DEDUP_REMOVED lines=17> */
.L_x_179:
[----:B------:R-:W-:Y:S05]  /*8ed0*/  WARPSYNC.ALL ;  /* 0x0000000000007948 */ /* 0x000fea0003800000 */
[C---:B------:R-:W-:Y:S01]  /*8ee0*/  R2UR UR4, R74.reuse ;  /* 0x000000004a0472ca */ /* 0x040fe200000e0000 */
[----:B------:R-:W-:Y:S01]  /*8ef0*/  VIADD R0, R74, 0x60 ;  /* 0x000000604a007836 */ /* 0x000fe20000000000 */
[----:B------:R-:W-:Y:S04]  /*8f00*/  BSSY.RECONVERGENT B6, `(.L_x_180) ;  /* 0x0000015000067945 */ /* 0x000fe80003800200 */
        /* <DEDUP_REMOVED lines=20> */
.L_x_181:
[----:B------:R-:W-:Y:S05]  /*9050*/  BSYNC.RECONVERGENT B6 ;  /* 0x0000000000067941 */ /* 0x000fea0003800200 */
.L_x_180:
[----:B------:R-:W1:Y:S01]  /*9060*/  LDC R3, c[0x0][0x448] ;  /* 0x00011200ff037b82 */ /* 0x000e620000000800 */
[----:B------:R-:W-:Y:S05]  /*9070*/  WARPSYNC.ALL ;  /* 0x0000000000007948 */ /* 0x000fea0003800000 */
[----:B------:R-:W-:Y:S02]  /*9080*/  R2UR UR4, R74 ;  /* 0x000000004a0472ca */ /* 0x000fe400000e0000 */
[----:B------:R-:W-:Y:S04]  /*9090*/  SHF.R.U32.HI R0, RZ, 0x1, R73 ;  /* 0x00000001ff007819 */ /* 0x000fe80000011649 */
[----:B------:R-:W-:Y:S04]  /*90a0*/  LOP3.LUT R0, R0, 0x40, RZ, 0xc0, !PT ;  /* 0x0000004000007812 */ /* 0x000fe800078ec0ff */
[----:B------:R-:W-:Y:S05]  /*90b0*/  IADD3 R0, PT, PT, R2, R0, RZ ;  /* 0x0000000002007210 */ /* 0x000fea0007ffe0ff */
[----:B------:R-:W2:Y:S08]  /*90c0*/  LDS.128 R4, [R0+0x29000] ;  /* 0x0290000000047984 */ /* 0x000eb00000000c00 */
[----:B------:R-:W3:Y:S08]  /*90d0*/  LDS.128 R8, [R0+0x29010] ;  /* 0x0290100000087984 */ /* 0x000ef00000000c00 */
[----:B------:R-:W4:Y:S08]  /*90e0*/  LDS.128 R12, [R0+0x29020] ;  /* 0x02902000000c7984 */ /* 0x000f300000000c00 */
[----:B------:R-:W5:Y:S08]  /*90f0*/  LDS.128 R16, [R0+0x29030] ;  /* 0x0290300000107984 */ /* 0x000f700000000c00 */
[----:B------:R-:W-:Y:S01]  /*9100*/  LDS.128 R20, [R0+0x29130] ;  /* 0x0291300000147984 */ /* 0x000fe20000000c00 */
[----:B-1----:R-:W-:Y:S04]  /*9110*/  FMUL R3, R3, 1.4426950216293334961 ;  /* 0x3fb8aa3b03037820 */ /* 0x002fe80000400000 */
[C---:B--2---:R-:W-:Y:S02]  /*9120*/  FFMA2 R4, R3.reuse.F32, R56.F32x2.HI_LO, R4.F32x2.HI_LO ;  /* 0x0000003803047249 */ /* 0x044fe40000040004 */
[----:B------:R-:W-:Y:S03]  /*9130*/  FFMA2 R6, R3.F32, R58.F32x2.HI_LO, R6.F32x2.HI_LO ;  /* 0x0000003a03067249 */ /* 0x000fe60000040006 */
[----:B------:R-:W-:Y:S02]  /*9140*/  FSETP.GEU.AND P2, PT, R4, -126, PT ;  /* 0xc2fc00000400780b */ /* 0x000fe40003f4e000 */
[----:B------:R-:W-:Y:S01]  /*9150*/  FSETP.GEU.AND P1, PT, R5, -126, PT ;  /* 0xc2fc00000500780b */ /* 0x000fe20003f2e000 */
[C---:B---3--:R-:W-:Y:S01]  /*9160*/  FFMA2 R8, R3.reuse.F32, R60.F32x2.HI_LO, R8.F32x2.HI_LO ;  /* 0x0000003c03087249 */ /* 0x048fe20000040008 */
[----:B------:R-:W-:Y:S01]  /*9170*/  FSETP.GEU.AND P6, PT, R6, -126, PT ;  /* 0xc2fc00000600780b */ /* 0x000fe20003fce000 */
[----:B------:R-:W-:Y:S01]  /*9180*/  FFMA2 R10, R3.F32, R62.F32x2.HI_LO, R10.F32x2.HI_LO ;  /* 0x0000003e030a7249 */ /* 0x000fe2000004000a */
[----:B------:R-:W-:Y:S02]  /*9190*/  FSETP.GEU.AND P5, PT, R7, -126, PT ;  /* 0xc2fc00000700780b */ /* 0x000fe40003fae000 */
[----:B------:R-:W-:Y:S02]  /*91a0*/  FSETP.GEU.AND P4, PT, R8, -126, PT ;  /* 0xc2fc00000800780b */ /* 0x000fe40003f8e000 */
[----:B------:R-:W-:Y:S01]  /*91b0*/  FSETP.GEU.AND P3, PT, R9, -126, PT ;  /* 0xc2fc00000900780b */ /* 0x000fe20003f6e000 */
[C---:B----4-:R-:W-:Y:S01]  /*91c0*/  FFMA2 R12, R3.reuse.F32, R64.F32x2.HI_LO, R12.F32x2.HI_LO ;  /* 0x00000040030c7249 */ /* 0x050fe2000004000c */
[----:B------:R-:W-:Y:S01]  /*91d0*/  FSETP.GEU.AND P0, PT, R10, -126, PT ;  /* 0xc2fc00000a00780b */ /* 0x000fe20003f0e000 */
[----:B------:R-:W-:Y:S01]  /*91e0*/  @!P2 FMUL R4, R4, 0.5 ;  /* 0x3f0000000404a820 */ /* 0x000fe20000400000 */
[----:B------:R-:W-:Y:S02]  /*91f0*/  FFMA2 R14, R3.F32, R66.F32x2.HI_LO, R14.F32x2.HI_LO ;  /* 0x00000042030e7249 */ /* 0x000fe4000004000e */
[----:B------:R-:W-:Y:S01]  /*9200*/  @!P1 FMUL R5, R5, 0.5 ;  /* 0x3f00000005059820 */ /* 0x000fe20000400000 */
[----:B------:R-:W1:Y:S01]  /*9210*/  MUFU.EX2 R56, R4 ;  /* 0x0000000400387308 */ /* 0x000e620000000800 */
[----:B------:R-:W-:Y:S01]  /*9220*/  @!P6 FMUL R6, R6, 0.5 ;  /* 0x3f0000000606e820 */ /* 0x000fe20000400000 */
[----:B------:R-:W-:Y:S01]  /*9230*/  @!P5 FMUL R7, R7, 0.5 ;  /* 0x3f0000000707d820 */ /* 0x000fe20000400000 */
[----:B-----5:R-:W-:Y:S02]  /*9240*/  FFMA2 R16, R3.F32, R68.F32x2.HI_LO, R16.F32x2.HI_LO ;  /* 0x0000004403107249 */ /* 0x020fe40000040010 */
[----:B------:R-:W-:Y:S01]  /*9250*/  @!P4 FMUL R8, R8, 0.5 ;  /* 0x3f0000000808c820 */ /* 0x000fe20000400000 */
[----:B------:R-:W-:Y:S01]  /*9260*/  @!P3 FMUL R9, R9, 0.5 ;  /* 0x3f0000000909b820 */ /* 0x000fe20000400000 */
[----:B------:R-:W-:Y:S03]  /*9270*/  FFMA2 R18, R3.F32, R70.F32x2.HI_LO, R18.F32x2.HI_LO ;  /* 0x0000004603127249 */ /* 0x000fe60000040012 */
[----:B------:R-:W2:Y:S01]  /*9280*/  MUFU.EX2 R57, R5 ;  /* 0x0000000500397308 */ /* 0x000ea20000000800 */
[----:B------:R-:W-:Y:S09]  /*9290*/  @!P0 FMUL R10, R10, 0.5 ;  /* 0x3f0000000a0a8820 */ /* 0x000ff20000400000 */
[----:B------:R-:W3:Y:S01]  /*92a0*/  MUFU.EX2 R58, R6 ;  /* 0x00000006003a7308 */ /* 0x000ee20000000800 */
[----:B-1----:R-:W-:Y:S01]  /*92b0*/  @!P2 FMUL R56, R56, R56 ;  /* 0x000000383838a220 */ /* 0x002fe20000400000 */
[----:B------:R-:W-:Y:S08]  /*92c0*/  FSETP.GEU.AND P2, PT, R11, -126, PT ;  /* 0xc2fc00000b00780b */ /* 0x000ff00003f4e000 */
[----:B------:R1:W4:Y:S01]  /*92d0*/  MUFU.EX2 R59, R7 ;  /* 0x00000007003b7308 */ /* 0x0003220000000800 */
[----:B--2---:R-:W-:Y:S01]  /*92e0*/  @!P1 FMUL R57, R57, R57 ;  /* 0x0000003939399220 */ /* 0x004fe20000400000 */
[----:B------:R-:W-:Y:S03]  /*92f0*/  FSETP.GEU.AND P1, PT, R12, -126, PT ;  /* 0xc2fc00000c00780b */ /* 0x000fe60003f2e000 */
[----:B------:R-:W-:Y:S05]  /*9300*/  @!P2 FMUL R11, R11, 0.5 ;  /* 0x3f0000000b0ba820 */ /* 0x000fea0000400000 */
[----:B------:R-:W2:Y:S01]  /*9310*/  MUFU.EX2 R60, R8 ;  /* 0x00000008003c7308 */ /* 0x000ea20000000800 */
[----:B---3--:R-:W-:Y:S01]  /*9320*/  @!P6 FMUL R58, R58, R58 ;  /* 0x0000003a3a3ae220 */ /* 0x008fe20000400000 */
[----:B------:R-:W-:Y:S03]  /*9330*/  FSETP.GEU.AND P6, PT, R13, -126, PT ;  /* 0xc2fc00000d00780b */ /* 0x000fe60003fce000 */
[----:B------:R-:W-:Y:S05]  /*9340*/  @!P1 FMUL R12, R12, 0.5 ;  /* 0x3f0000000c0c9820 */ /* 0x000fea0000400000 */
[----:B------:R-:W3:Y:S01]  /*9350*/  MUFU.EX2 R61, R9 ;  /* 0x00000009003d7308 */ /* 0x000ee20000000800 */
[----:B-1----:R-:W1:Y:S01]  /*9360*/  LDS.128 R4, [R0+0x29080] ;  /* 0x0290800000047984 */ /* 0x002e620000000c00 */
[----:B----4-:R-:W-:Y:S01]  /*9370*/  @!P5 FMUL R59, R59, R59 ;  /* 0x0000003b3b3bd220 */ /* 0x010fe20000400000 */
[----:B------:R-:W-:Y:S02]  /*9380*/  FSETP.GEU.AND P5, PT, R14, -126, PT ;  /* 0xc2fc00000e00780b */ /* 0x000fe40003fae000 */
[----:B------:R-:W-:Y:S05]  /*9390*/  @!P6 FMUL R13, R13, 0.5 ;  /* 0x3f0000000d0de820 */ /* 0x000fea0000400000 */
[----:B------:R-:W4:Y:S01]  /*93a0*/  MUFU.EX2 R62, R10 ;  /* 0x0000000a003e7308 */ /* 0x000f220000000800 */
[----:B--2---:R-:W-:Y:S01]  /*93b0*/  @!P4 FMUL R60, R60, R60 ;  /* 0x0000003c3c3cc220 */ /* 0x004fe20000400000 */
[----:B------:R-:W-:Y:S08]  /*93c0*/  FSETP.GEU.AND P4, PT, R15, -126, PT ;  /* 0xc2fc00000f00780b */ /* 0x000ff00003f8e000 */
[----:B------:R2:W5:Y:S01]  /*93d0*/  MUFU.EX2 R63, R11 ;  /* 0x0000000b003f7308 */ /* 0x0005620000000800 */
[----:B------:R-:W-:Y:S01]  /*93e0*/  @!P5 FMUL R14, R14, 0.5 ;  /* 0x3f0000000e0ed820 */ /* 0x000fe20000400000 */
[----:B---3--:R-:W-:Y:S01]  /*93f0*/  @!P3 FMUL R61, R61, R61 ;  /* 0x0000003d3d3db220 */ /* 0x008fe20000400000 */
[----:B------:R-:W-:Y:S02]  /*9400*/  FSETP.GEU.AND P3, PT, R16, -126, PT ;  /* 0xc2fc00001000780b */ /* 0x000fe40003f6e000 */
[----:B------:R-:W-:Y:S05]  /*9410*/  @!P4 FMUL R15, R15, 0.5 ;  /* 0x3f0000000f0fc820 */ /* 0x000fea0000400000 */
[----:B------:R-:W3:Y:S01]  /*9420*/  MUFU.EX2 R64, R12 ;  /* 0x0000000c00407308 */ /* 0x000ee20000000800 */
[----:B----4-:R-:W-:Y:S01]  /*9430*/  @!P0 FMUL R62, R62, R62 ;  /* 0x0000003e3e3e8220 */ /* 0x010fe20000400000 */
[----:B------:R-:W-:Y:S08]  /*9440*/  FSETP.GEU.AND P0, PT, R17, -126, PT ;  /* 0xc2fc00001100780b */ /* 0x000ff00003f0e000 */
[----:B------:R-:W4:Y:S01]  /*9450*/  MUFU.EX2 R65, R13 ;  /* 0x0000000d00417308 */ /* 0x000f220000000800 */
[----:B--2---:R-:W2:Y:S01]  /*9460*/  LDS.128 R8, [R0+0x29090] ;  /* 0x0290900000087984 */ /* 0x004ea20000000c00 */
[----:B------:R-:W-:Y:S01]  /*9470*/  @!P3 FMUL R16, R16, 0.5 ;  /* 0x3f0000001010b820 */ /* 0x000fe20000400000 */
[----:B-----5:R-:W-:Y:S01]  /*9480*/  @!P2 FMUL R63, R63, R63 ;  /* 0x0000003f3f3fa220 */ /* 0x020fe20000400000 */
[----:B------:R-:W-:Y:S01]  /*9490*/  FSETP.GEU.AND P2, PT, R18, -126, PT ;  /* 0xc2fc00001200780b */ /* 0x000fe20003f4e000 */
[----:B------:R-:W-:Y:S05]  /*94a0*/  @!P0 FMUL R17, R17, 0.5 ;  /* 0x3f00000011118820 */ /* 0x000fea0000400000 */
[----:B------:R-:W5:Y:S01]  /*94b0*/  MUFU.EX2 R66, R14 ;  /* 0x0000000e00427308 */ /* 0x000f620000000800 */
[C---:B-1----:R-:W-:Y:S02]  /*94c0*/  FFMA2 R4, R3.reuse.F32, R40.F32x2.HI_LO, R4.F32x2.HI_LO ;  /* 0x0000002803047249 */ /* 0x042fe40000040004 */
[----:B------:R-:W-:Y:S02]  /*94d0*/  FFMA2 R6, R3.F32, R42.F32x2.HI_LO, R6.F32x2.HI_LO ;  /* 0x0000002a03067249 */ /* 0x000fe40000040006 */
[----:B---3--:R-:W-:Y:S01]  /*94e0*/  @!P1 FMUL R64, R64, R64 ;  /* 0x0000004040409220 */ /* 0x008fe20000400000 */
[----:B------:R-:W-:Y:S04]  /*94f0*/  FSETP.GEU.AND P1, PT, R19, -126, PT ;  /* 0xc2fc00001300780b */ /* 0x000fe80003f2e000 */
[----:B------:R1:W3:Y:S01]  /*9500*/  MUFU.EX2 R67, R15 ;  /* 0x0000000f00437308 */ /* 0x0002e20000000800 */
[----:B------:R-:W-:Y:S01]  /*9510*/  @!P2 FMUL R18, R18, 0.5 ;  /* 0x3f0000001212a820 */ /* 0x000fe20000400000 */
[----:B----4-:R-:W-:Y:S01]  /*9520*/  @!P6 FMUL R65, R65, R65 ;  /* 0x000000414141e220 */ /* 0x010fe20000400000 */
[----:B------:R-:W-:Y:S07]  /*9530*/  FSETP.GEU.AND P6, PT, R4, -126, PT ;  /* 0xc2fc00000400780b */ /* 0x000fee0003fce000 */
[----:B------:R-:W4:Y:S01]  /*9540*/  MUFU.EX2 R68, R16 ;  /* 0x0000001000447308 */ /* 0x000f220000000800 */
[----:B-----5:R-:W-:Y:S01]  /*9550*/  @!P5 FMUL R66, R66, R66 ;  /* 0x000000424242d220 */ /* 0x020fe20000400000 */
[----:B------:R-:W-:Y:S01]  /*9560*/  FSETP.GEU.AND P5, PT, R5, -126, PT ;  /* 0xc2fc00000500780b */ /* 0x000fe20003fae000 */
[----:B------:R-:W-:Y:S07]  /*9570*/  @!P1 FMUL R19, R19, 0.5 ;  /* 0x3f00000013139820 */ /* 0x000fee0000400000 */
[----:B------:R-:W5:Y:S01]  /*9580*/  MUFU.EX2 R69, R17 ;  /* 0x0000001100457308 */ /* 0x000f620000000800 */
[----:B-1----:R-:W1:Y:S01]  /*9590*/  LDS.128 R12, [R0+0x290a0] ;  /* 0x0290a000000c7984 */ /* 0x002e620000000c00 */
[----:B------:R-:W-:Y:S01]  /*95a0*/  @!P6 FMUL R4, R4, 0.5 ;  /* 0x3f0000000404e820 */ /* 0x000fe20000400000 */
[----:B---3--:R-:W-:Y:S01]  /*95b0*/  @!P4 FMUL R67, R67, R67 ;  /* 0x000000434343c220 */ /* 0x008fe20000400000 */
[----:B------:R-:W-:Y:S01]  /*95c0*/  FSETP.GEU.AND P4, PT, R6, -126, PT ;  /* 0xc2fc00000600780b */ /* 0x000fe20003f8e000 */
[----:B------:R-:W-:Y:S05]  /*95d0*/  @!P5 FMUL R5, R5, 0.5 ;  /* 0x3f0000000505d820 */ /* 0x000fea0000400000 */
[----:B------:R-:W3:Y:S01]  /*95e0*/  MUFU.EX2 R70, R18 ;  /* 0x0000001200467308 */ /* 0x000ee20000000800 */
[C---:B--2---:R-:W-:Y:S02]  /*95f0*/  FFMA2 R8, R3.reuse.F32, R44.F32x2.HI_LO, R8.F32x2.HI_LO ;  /* 0x0000002c03087249 */ /* 0x044fe40000040008 */
[----:B------:R-:W-:Y:S02]  /*9600*/  FFMA2 R10, R3.F32, R46.F32x2.HI_LO, R10.F32x2.HI_LO ;  /* 0x0000002e030a7249 */ /* 0x000fe4000004000a */
[----:B----4-:R-:W-:Y:S01]  /*9610*/  @!P3 FMUL R68, R68, R68 ;  /* 0x000000444444b220 */ /* 0x010fe20000400000 */
[----:B------:R-:W-:Y:S04]  /*9620*/  FSETP.GEU.AND P3, PT, R7, -126, PT ;  /* 0xc2fc00000700780b */ /* 0x000fe80003f6e000 */
[----:B------:R2:W4:Y:S01]  /*9630*/  MUFU.EX2 R71, R19 ;  /* 0x0000001300477308 */ /* 0x0005220000000800 */
[----:B------:R-:W-:Y:S01]  /*9640*/  @!P4 FMUL R6, R6, 0.5 ;  /* 0x3f0000000606c820 */ /* 0x000fe20000400000 */
[----:B-----5:R-:W-:Y:S01]  /*9650*/  @!P0 FMUL R69, R69, R69 ;  /* 0x0000004545458220 */ /* 0x020fe20000400000 */
[----:B------:R-:W-:Y:S07]  /*9660*/  FSETP.GEU.AND P0, PT, R8, -126, PT ;  /* 0xc2fc00000800780b */ /* 0x000fee0003f0e000 */
[----:B------:R-:W5:Y:S01]  /*9670*/  MUFU.EX2 R76, R4 ;  /* 0x00000004004c7308 */ /* 0x000f620000000800 */
[----:B---3--:R-:W-:Y:S01]  /*9680*/  @!P2 FMUL R70, R70, R70 ;  /* 0x000000464646a220 */ /* 0x008fe20000400000 */
[----:B------:R-:W-:Y:S01]  /*9690*/  FSETP.GEU.AND P2, PT, R9, -126, PT ;  /* 0xc2fc00000900780b */ /* 0x000fe20003f4e000 */
[----:B------:R-:W-:Y:S07]  /*96a0*/  @!P3 FMUL R7, R7, 0.5 ;  /* 0x3f0000000707b820 */ /* 0x000fee0000400000 */
[----:B------:R-:W3:Y:S01]  /*96b0*/  MUFU.EX2 R77, R5 ;  /* 0x00000005004d7308 */ /* 0x000ee20000000800 */
[----:B--2---:R-:W2:Y:S01]  /*96c0*/  LDS.128 R16, [R0+0x290b0] ;  /* 0x0290b00000107984 */ /* 0x004ea20000000c00 */
[----:B------:R-:W-:Y:S01]  /*96d0*/  @!P0 FMUL R8, R8, 0.5 ;  /* 0x3f00000008088820 */ /* 0x000fe20000400000 */
[----:B----4-:R-:W-:Y:S01]  /*96e0*/  @!P1 FMUL R71, R71, R71 ;  /* 0x0000004747479220 */ /* 0x010fe20000400000 */
[----:B------:R-:W-:Y:S01]  /*96f0*/  FSETP.GEU.AND P1, PT, R10, -126, PT ;  /* 0xc2fc00000a00780b */ /* 0x000fe20003f2e000 */
[----:B------:R-:W-:Y:S05]  /*9700*/  @!P2 FMUL R9, R9, 0.5 ;  /* 0x3f0000000909a820 */ /* 0x000fea0000400000 */
[----:B------:R-:W4:Y:S01]  /*9710*/  MUFU.EX2 R78, R6 ;  /* 0x00000006004e7308 */ /* 0x000f220000000800 */
[----:B-1----:R-:W-:Y:S01]  /*9720*/  FFMA2 R12, R3.F32, R48.F32x2.HI_LO, R12.F32x2.HI_LO ;  /* 0x00000030030c7249 */ /* 0x002fe2000004000c */
[----:B------:R-:W-:Y:S01]  /*9730*/  F2FP.F16.F32.PACK_AB R48, R57, R56 ;  /* 0x000000383930723e */ /* 0x000fe200000000ff */
[----:B------:R-:W-:Y:S01]  /*9740*/  FFMA2 R14, R3.F32, R50.F32x2.HI_LO, R14.F32x2.HI_LO ;  /* 0x00000032030e7249 */ /* 0x000fe2000004000e */
[----:B------:R-:W-:Y:S01]  /*9750*/  F2FP.F16.F32.PACK_AB R49, R59, R58 ;  /* 0x0000003a3b31723e */ /* 0x000fe200000000ff */
[----:B-----5:R-:W-:Y:S01]  /*9760*/  @!P6 FMUL R76, R76, R76 ;  /* 0x0000004c4c4ce220 */ /* 0x020fe20000400000 */
[----:B------:R-:W-:Y:S04]  /*9770*/  FSETP.GEU.AND P6, PT, R11, -126, PT ;  /* 0xc2fc00000b00780b */ /* 0x000fe80003fce000 */
[----:B------:R1:W5:Y:S01]  /*9780*/  MUFU.EX2 R79, R7 ;  /* 0x00000007004f7308 */ /* 0x0003620000000800 */
[----:B------:R-:W-:Y:S01]  /*9790*/  @!P1 FMUL R10, R10, 0.5 ;  /* 0x3f0000000a0a9820 */ /* 0x000fe20000400000 */
[----:B---3--:R-:W-:Y:S01]  /*97a0*/  @!P5 FMUL R77, R77, R77 ;  /* 0x0000004d4d4dd220 */ /* 0x008fe20000400000 */
[----:B------:R-:W-:Y:S02]  /*97b0*/  FSETP.GEU.AND P5, PT, R12, -126, PT ;  /* 0xc2fc00000c00780b */ /* 0x000fe40003fae000 */
[----:B------:R-:W-:Y:S02]  /*97c0*/  F2FP.F16.F32.PACK_AB R50, R61, R60 ;  /* 0x0000003c3d32723e */ /* 0x000fe400000000ff */
[----:B------:R-:W-:Y:S03]  /*97d0*/  F2FP.F16.F32.PACK_AB R51, R63, R62 ;  /* 0x0000003e3f33723e */ /* 0x000fe600000000ff */
[----:B------:R-:W3:Y:S01]  /*97e0*/  MUFU.EX2 R82, R8 ;  /* 0x0000000800527308 */ /* 0x000ee20000000800 */
[----:B----4-:R-:W-:Y:S01]  /*97f0*/  @!P4 FMUL R78, R78, R78 ;  /* 0x0000004e4e4ec220 */ /* 0x010fe20000400000 */
[----:B------:R-:W-:Y:S01]  /*9800*/  FSETP.GEU.AND P4, PT, R13, -126, PT ;  /* 0xc2fc00000d00780b */ /* 0x000fe20003f8e000 */
[----:B------:R-:W-:Y:S01]  /*9810*/  @!P6 FMUL R11, R11, 0.5 ;  /* 0x3f0000000b0be820 */ /* 0x000fe20000400000 */
[----:B------:R-:W-:Y:S06]  /*9820*/  F2FP.F16.F32.PACK_AB R40, R77, R76 ;  /* 0x0000004c4d28723e */ /* 0x000fec00000000ff */
[----:B------:R-:W4:Y:S01]  /*9830*/  MUFU.EX2 R83, R9 ;  /* 0x0000000900537308 */ /* 0x000f220000000800 */
[----:B-1----:R-:W1:Y:S01]  /*9840*/  LDS.128 R4, [R0+0x29100] ;  /* 0x0291000000047984 */ /* 0x002e620000000c00 */
[----:B------:R-:W-:Y:S01]  /*9850*/  @!P5 FMUL R12, R12, 0.5 ;  /* 0x3f0000000c0cd820 */ /* 0x000fe20000400000 */
[----:B-----5:R-:W-:Y:S01]  /*9860*/  @!P3 FMUL R79, R79, R79 ;  /* 0x0000004f4f4fb220 */ /* 0x020fe20000400000 */
[----:B------:R-:W-:Y:S01]  /*9870*/  FSETP.GEU.AND P3, PT, R14, -126, PT ;  /* 0xc2fc00000e00780b */ /* 0x000fe20003f6e000 */
[----:B------:R-:W-:Y:S05]  /*9880*/  @!P4 FMUL R13, R13, 0.5 ;  /* 0x3f0000000d0dc820 */ /* 0x000fea0000400000 */
[----:B------:R-:W5:Y:S01]  /*9890*/  MUFU.EX2 R86, R10 ;  /* 0x0000000a00567308 */ /* 0x000f620000000800 */
[----:B--2---:R-:W-:Y:S01]  /*98a0*/  FFMA2 R16, R3.F32, R52.F32x2.HI_LO, R16.F32x2.HI_LO ;  /* 0x0000003403107249 */ /* 0x004fe20000040010 */
[----:B------:R-:W-:Y:S01]  /*98b0*/  F2FP.F16.F32.PACK_AB R52, R65, R64 ;  /* 0x000000404134723e */ /* 0x000fe200000000ff */
[----:B------:R-:W-:Y:S01]  /*98c0*/  FFMA2 R18, R3.F32, R54.F32x2.HI_LO, R18.F32x2.HI_LO ;  /* 0x0000003603127249 */ /* 0x000fe20000040012 */
[----:B------:R-:W-:Y:S01]  /*98d0*/  F2FP.F16.F32.PACK_AB R53, R67, R66 ;  /* 0x000000424335723e */ /* 0x000fe200000000ff */
[----:B---3--:R-:W-:Y:S01]  /*98e0*/  @!P0 FMUL R82, R82, R82 ;  /* 0x0000005252528220 */ /* 0x008fe20000400000 */
[----:B------:R-:W-:Y:S04]  /*98f0*/  FSETP.GEU.AND P0, PT, R15, -126, PT ;  /* 0xc2fc00000f00780b */ /* 0x000fe80003f0e000 */
[----:B------:R2:W3:Y:S01]  /*9900*/  MUFU.EX2 R87, R11 ;  /* 0x0000000b00577308 */ /* 0x0004e20000000800 */
[----:B------:R-:W-:Y:S01]  /*9910*/  @!P3 FMUL R14, R14, 0.5 ;  /* 0x3f0000000e0eb820 */ /* 0x000fe20000400000 */
[----:B----4-:R-:W-:Y:S01]  /*9920*/  @!P2 FMUL R83, R83, R83 ;  /* 0x000000535353a220 */ /* 0x010fe20000400000 */
[----:B------:R-:W-:Y:S02]  /*9930*/  FSETP.GEU.AND P2, PT, R16, -126, PT ;  /* 0xc2fc00001000780b */ /* 0x000fe40003f4e000 */
[----:B------:R-:W-:Y:S02]  /*9940*/  F2FP.F16.F32.PACK_AB R54, R69, R68 ;  /* 0x000000444536723e */ /* 0x000fe400000000ff */
[----:B------:R-:W-:Y:S03]  /*9950*/  F2FP.F16.F32.PACK_AB R55, R71, R70 ;  /* 0x000000464737723e */ /* 0x000fe600000000ff */
[----:B------:R-:W4:Y:S01]  /*9960*/  MUFU.EX2 R80, R12 ;  /* 0x0000000c00507308 */ /* 0x000f220000000800 */
[----:B-----5:R-:W-:Y:S01]  /*9970*/  @!P1 FMUL R86, R86, R86 ;  /* 0x0000005656569220 */ /* 0x020fe20000400000 */
[----:B------:R-:W-:Y:S01]  /*9980*/  FSETP.GEU.AND P1, PT, R17, -126, PT ;  /* 0xc2fc00001100780b */ /* 0x000fe20003f2e000 */
[----:B------:R-:W-:Y:S01]  /*9990*/  @!P0 FMUL R15, R15, 0.5 ;  /* 0x3f0000000f0f8820 */ /* 0x000fe20000400000 */
[----:B------:R-:W-:Y:S02]  /*99a0*/  F2FP.F16.F32.PACK_AB R41, R79, R78 ;  /* 0x0000004e4f29723e */ /* 0x000fe400000000ff */
[----:B------:R-:W-:Y:S04]  /*99b0*/  F2FP.F16.F32.PACK_AB R42, R83, R82 ;  /* 0x00000052532a723e */ /* 0x000fe800000000ff */
[----:B------:R-:W5:Y:S01]  /*99c0*/  MUFU.EX2 R81, R13 ;  /* 0x0000000d00517308 */ /* 0x000f620000000800 */
[----:B--2---:R-:W2:Y:S01]  /*99d0*/  LDS.128 R8, [R0+0x29110] ;  /* 0x0291100000087984 */ /* 0x004ea20000000c00 */
[----:B------:R-:W-:Y:S01]  /*99e0*/  @!P2 FMUL R16, R16, 0.5 ;  /* 0x3f0000001010a820 */ /* 0x000fe20000400000 */
[----:B---3--:R-:W-:Y:S01]  /*99f0*/  @!P6 FMUL R87, R87, R87 ;  /* 0x000000575757e220 */ /* 0x008fe20000400000 */
[----:B------:R-:W-:Y:S01]  /*9a00*/  FSETP.GEU.AND P6, PT, R18, -126, PT ;  /* 0xc2fc00001200780b */ /* 0x000fe20003fce000 */
[----:B------:R-:W-:Y:S05]  /*9a10*/  @!P1 FMUL R17, R17, 0.5 ;  /* 0x3f00000011119820 */ /* 0x000fea0000400000 */
[----:B------:R-:W3:Y:S01]  /*9a20*/  MUFU.EX2 R84, R14 ;  /* 0x0000000e00547308 */ /* 0x000ee20000000800 */
[----:B-1----:R-:W-:Y:S01]  /*9a30*/  FFMA2 R4, R3.F32, R24.F32x2.HI_LO, R4.F32x2.HI_LO ;  /* 0x0000001803047249 */ /* 0x002fe20000040004 */
[----:B------:R-:W-:Y:S01]  /*9a40*/  F2FP.F16.F32.PACK_AB R43, R87, R86 ;  /* 0x00000056572b723e */ /* 0x000fe200000000ff */
[----:B------:R-:W-:Y:S02]  /*9a50*/  FFMA2 R6, R3.F32, R26.F32x2.HI_LO, R6.F32x2.HI_LO ;  /* 0x0000001a03067249 */ /* 0x000fe40000040006 */
[----:B------:R-:W-:Y:S01]  /*9a60*/  LDS.128 R24, [R0+0x29180] ;  /* 0x0291800000187984 */ /* 0x000fe20000000c00 */
[----:B----4-:R-:W-:Y:S01]  /*9a70*/  @!P5 FMUL R80, R80, R80 ;  /* 0x000000505050d220 */ /* 0x010fe20000400000 */
[----:B------:R-:W-:Y:S03]  /*9a80*/  FSETP.GEU.AND P5, PT, R19, -126, PT ;  /* 0xc2fc00001300780b */ /* 0x000fe60003fae000 */
[----:B------:R1:W4:Y:S01]  /*9a90*/  MUFU.EX2 R85, R15 ;  /* 0x0000000f00557308 */ /* 0x0003220000000800 */
[----:B------:R-:W-:Y:S01]  /*9aa0*/  @!P6 FMUL R18, R18, 0.5 ;  /* 0x3f0000001212e820 */ /* 0x000fe20000400000 */
[----:B-----5:R-:W-:Y:S01]  /*9ab0*/  @!P4 FMUL R81, R81, R81 ;  /* 0x000000515151c220 */ /* 0x020fe20000400000 */
[----:B------:R-:W-:Y:S04]  /*9ac0*/  FSETP.GEU.AND P4, PT, R4, -126, PT ;  /* 0xc2fc00000400780b */ /* 0x000fe80003f8e000 */
[----:B------:R-:W-:Y:S03]  /*9ad0*/  F2FP.F16.F32.PACK_AB R44, R81, R80 ;  /* 0x00000050512c723e */ /* 0x000fe600000000ff */
[----:B------:R-:W5:Y:S01]  /*9ae0*/  MUFU.EX2 R88, R16 ;  /* 0x0000001000587308 */ /* 0x000f620000000800 */
[----:B---3--:R-:W-:Y:S01]  /*9af0*/  @!P3 FMUL R84, R84, R84 ;  /* 0x000000545454b220 */ /* 0x008fe20000400000 */
[----:B------:R-:W-:Y:S01]  /*9b00*/  FSETP.GEU.AND P3, PT, R5, -126, PT ;  /* 0xc2fc00000500780b */ /* 0x000fe20003f6e000 */
[----:B------:R-:W-:Y:S07]  /*9b10*/  @!P5 FMUL R19, R19, 0.5 ;  /* 0x3f0000001313d820 */ /* 0x000fee0000400000 */
[----:B------:R-:W3:Y:S01]  /*9b20*/  MUFU.EX2 R89, R17 ;  /* 0x0000001100597308 */ /* 0x000ee20000000800 */
[----:B-1----:R-:W1:Y:S01]  /*9b30*/  LDS.128 R12, [R0+0x29120] ;  /* 0x02912000000c7984 */ /* 0x002e620000000c00 */
[----:B------:R-:W-:Y:S01]  /*9b40*/  @!P4 FMUL R4, R4, 0.5 ;  /* 0x3f0000000404c820 */ /* 0x000fe20000400000 */
[----:B----4-:R-:W-:Y:S01]  /*9b50*/  @!P0 FMUL R85, R85, R85 ;  /* 0x0000005555558220 */ /* 0x010fe20000400000 */
[----:B------:R-:W-:Y:S01]  /*9b60*/  FSETP.GEU.AND P0, PT, R6, -126, PT ;  /* 0xc2fc00000600780b */ /* 0x000fe20003f0e000 */
[----:B------:R-:W-:Y:S05]  /*9b70*/  @!P3 FMUL R5, R5, 0.5 ;  /* 0x3f0000000505b820 */ /* 0x000fea0000400000 */
[----:B------:R-:W4:Y:S01]  /*9b80*/  MUFU.EX2 R90, R18 ;  /* 0x00000012005a7308 */ /* 0x000f220000000800 */
[----:B--2---:R-:W-:Y:S01]  /*9b90*/  FFMA2 R8, R3.F32, R28.F32x2.HI_LO, R8.F32x2.HI_LO ;  /* 0x0000001c03087249 */ /* 0x004fe20000040008 */
[----:B------:R-:W-:Y:S01]  /*9ba0*/  F2FP.F16.F32.PACK_AB R45, R85, R84 ;  /* 0x00000054552d723e */ /* 0x000fe200000000ff */
[----:B------:R-:W-:Y:S02]  /*9bb0*/  FFMA2 R10, R3.F32, R30.F32x2.HI_LO, R10.F32x2.HI_LO ;  /* 0x0000001e030a7249 */ /* 0x000fe4000004000a */
[----:B------:R-:W2:Y:S01]  /*9bc0*/  LDS.128 R28, [R0+0x29190] ;  /* 0x02919000001c7984 */ /* 0x000ea20000000c00 */
[----:B-----5:R-:W-:Y:S01]  /*9bd0*/  @!P2 FMUL R88, R88, R88 ;  /* 0x000000585858a220 */ /* 0x020fe20000400000 */
[----:B------:R-:W-:Y:S03]  /*9be0*/  FSETP.GEU.AND P2, PT, R7, -126, PT ;  /* 0xc2fc00000700780b */ /* 0x000fe60003f4e000 */
[----:B------:R-:W5:Y:S01]  /*9bf0*/  MUFU.EX2 R91, R19 ;  /* 0x00000013005b7308 */ /* 0x000f620000000800 */
[----:B------:R-:W-:Y:S01]  /*9c00*/  @!P0 FMUL R6, R6, 0.5 ;  /* 0x3f00000006068820 */ /* 0x000fe20000400000 */
[----:B---3--:R-:W-:Y:S01]  /*9c10*/  @!P1 FMUL R89, R89, R89 ;  /* 0x0000005959599220 */ /* 0x008fe20000400000 */
[----:B------:R-:W-:Y:S04]  /*9c20*/  FSETP.GEU.AND P1, PT, R8, -126, PT ;  /* 0xc2fc00000800780b */ /* 0x000fe80003f2e000 */
[----:B------:R-:W-:Y:S03]  /*9c30*/  F2FP.F16.F32.PACK_AB R46, R89, R88 ;  /* 0x00000058592e723e */ /* 0x000fe600000000ff */
[----:B------:R-:W3:Y:S01]  /*9c40*/  MUFU.EX2 R92, R4 ;  /* 0x00000004005c7308 */ /* 0x000ee20000000800 */
[----:B----4-:R-:W-:Y:S01]  /*9c50*/  @!P6 FMUL R90, R90, R90 ;  /* 0x0000005a5a5ae220 */ /* 0x010fe20000400000 */
[----:B------:R-:W-:Y:S01]  /*9c60*/  FSETP.GEU.AND P6, PT, R9, -126, PT ;  /* 0xc2fc00000900780b */ /* 0x000fe20003fce000 */
[----:B------:R-:W-:Y:S07]  /*9c70*/  @!P2 FMUL R7, R7, 0.5 ;  /* 0x3f0000000707a820 */ /* 0x000fee0000400000 */
[----:B------:R-:W4:Y:S01]  /*9c80*/  MUFU.EX2 R93, R5 ;  /* 0x00000005005d7308 */ /* 0x000f220000000800 */
[----:B------:R-:W-:Y:S01]  /*9c90*/  @!P1 FMUL R8, R8, 0.5 ;  /* 0x3f00000008089820 */ /* 0x000fe20000400000 */
[----:B-----5:R-:W-:Y:S01]  /*9ca0*/  @!P5 FMUL R91, R91, R91 ;  /* 0x0000005b5b5bd220 */ /* 0x020fe20000400000 */
[----:B------:R-:W-:Y:S02]  /*9cb0*/  FSETP.GEU.AND P5, PT, R10, -126, PT ;  /* 0xc2fc00000a00780b */ /* 0x000fe40003fae000 */
[----:B------:R-:W-:Y:S05]  /*9cc0*/  @!P6 FMUL R9, R9, 0.5 ;  /* 0x3f0000000909e820 */ /* 0x000fea0000400000 */
[----:B------:R-:W5:Y:S01]  /*9cd0*/  MUFU.EX2 R94, R6 ;  /* 0x00000006005e7308 */ /* 0x000f620000000800 */
[----:B-1----:R-:W-:Y:S01]  /*9ce0*/  FFMA2 R12, R3.F32, R32.F32x2.HI_LO, R12.F32x2.HI_LO ;  /* 0x00000020030c7249 */ /* 0x002fe2000004000c */
[----:B------:R-:W-:Y:S01]  /*9cf0*/  F2FP.F16.F32.PACK_AB R47, R91, R90 ;  /* 0x0000005a5b2f723e */ /* 0x000fe200000000ff */
[----:B------:R-:W-:Y:S02]  /*9d00*/  FFMA2 R34, R3.F32, R34.F32x2.HI_LO, R14.F32x2.HI_LO ;  /* 0x0000002203227249 */ /* 0x000fe4000004000e */
[----:B---3--:R-:W-:Y:S01]  /*9d10*/  @!P4 FMUL R92, R92, R92 ;  /* 0x0000005c5c5cc220 */ /* 0x008fe20000400000 */
[----:B------:R-:W-:Y:S01]  /*9d20*/  FSETP.GEU.AND P4, PT, R11, -126, PT ;  /* 0xc2fc00000b00780b */ /* 0x000fe20003f8e000 */
[C---:B------:R-:W-:Y:S03]  /*9d30*/  FFMA2 R20, R3.reuse.F32, R36.F32x2.HI_LO, R20.F32x2.HI_LO ;  /* 0x0000002403147249 */ /* 0x040fe60000040014 */
[----:B------:R-:W1:Y:S01]  /*9d40*/  MUFU.EX2 R95, R7 ;  /* 0x00000007005f7308 */ /* 0x000e620000000800 */
[----:B------:R-:W-:Y:S01]  /*9d50*/  @!P5 FMUL R10, R10, 0.5 ;  /* 0x3f0000000a0ad820 */ /* 0x000fe20000400000 */
[----:B------:R-:W-:Y:S02]  /*9d60*/  FFMA2 R22, R3.F32, R38.F32x2.HI_LO, R22.F32x2.HI_LO ;  /* 0x0000002603167249 */ /* 0x000fe40000040016 */
[----:B----4-:R-:W-:Y:S01]  /*9d70*/  @!P3 FMUL R93, R93, R93 ;  /* 0x0000005d5d5db220 */ /* 0x010fe20000400000 */
[----:B------:R-:W-:Y:S05]  /*9d80*/  FSETP.GEU.AND P3, PT, R12, -126, PT ;  /* 0xc2fc00000c00780b */ /* 0x000fea0003f6e000 */
[----:B------:R-:W3:Y:S01]  /*9d90*/  MUFU.EX2 R98, R8 ;  /* 0x0000000800627308 */ /* 0x000ee20000000800 */
[----:B-----5:R-:W-:Y:S01]  /*9da0*/  @!P0 FMUL R94, R94, R94 ;  /* 0x0000005e5e5e8220 */ /* 0x020fe20000400000 */
[----:B------:R-:W-:Y:S01]  /*9db0*/  FSETP.GEU.AND P0, PT, R13, -126, PT ;  /* 0xc2fc00000d00780b */ /* 0x000fe20003f0e000 */
[----:B------:R-:W-:Y:S01]  /*9dc0*/  @!P4 FMUL R11, R11, 0.5 ;  /* 0x3f0000000b0bc820 */ /* 0x000fe20000400000 */
[----:B------:R-:W-:Y:S06]  /*9dd0*/  F2FP.F16.F32.PACK_AB R32, R93, R92 ;  /* 0x0000005c5d20723e */ /* 0x000fec00000000ff */
[----:B------:R-:W4:Y:S01]  /*9de0*/  MUFU.EX2 R99, R9 ;  /* 0x0000000900637308 */ /* 0x000f220000000800 */
[----:B-1----:R-:W-:Y:S01]  /*9df0*/  @!P2 FMUL R95, R95, R95 ;  /* 0x0000005f5f5fa220 */ /* 0x002fe20000400000 */
[----:B------:R-:W-:Y:S01]  /*9e00*/  @!P3 FMUL R12, R12, 0.5 ;  /* 0x3f0000000c0cb820 */ /* 0x000fe20000400000 */
[----:B------:R-:W-:Y:S03]  /*9e10*/  FSETP.GEU.AND P2, PT, R34, -126, PT ;  /* 0xc2fc00002200780b */ /* 0x000fe60003f4e000 */
[----:B------:R-:W-:Y:S01]  /*9e20*/  F2FP.F16.F32.PACK_AB R33, R95, R94 ;  /* 0x0000005e5f21723e */ /* 0x000fe200000000ff */
[----:B------:R-:W-:Y:S03]  /*9e30*/  @!P0 FMUL R13, R13, 0.5 ;  /* 0x3f0000000d0d8820 */ /* 0x000fe60000400000 */
[----:B------:R-:W1:Y:S01]  /*9e40*/  MUFU.EX2 R102, R10 ;  /* 0x0000000a00667308 */ /* 0x000e620000000800 */
[----:B---3--:R-:W-:Y:S01]  /*9e50*/  @!P1 FMUL R98, R98, R98 ;  /* 0x0000006262629220 */ /* 0x008fe20000400000 */
[----:B------:R-:W-:Y:S08]  /*9e60*/  FSETP.GEU.AND P1, PT, R35, -126, PT ;  /* 0xc2fc00002300780b */ /* 0x000ff00003f2e000 */
[----:B------:R-:W3:Y:S01]  /*9e70*/  MUFU.EX2 R103, R11 ;  /* 0x0000000b00677308 */ /* 0x000ee20000000800 */
[----:B------:R-:W-:Y:S01]  /*9e80*/  @!P2 FMUL R34, R34, 0.5 ;  /* 0x3f0000002222a820 */ /* 0x000fe20000400000 */
[----:B----4-:R-:W-:Y:S01]  /*9e90*/  @!P6 FMUL R99, R99, R99 ;  /* 0x000000636363e220 */ /* 0x010fe20000400000 */
[----:B------:R-:W-:Y:S02]  /*9ea0*/  FSETP.GEU.AND P6, PT, R20, -126, PT ;  /* 0xc2fc00001400780b */ /* 0x000fe40003fce000 */
[----:B------:R-:W-:Y:S05]  /*9eb0*/  @!P1 FMUL R35, R35, 0.5 ;  /* 0x3f00000023239820 */ /* 0x000fea0000400000 */
[----:B------:R-:W4:Y:S01]  /*9ec0*/  MUFU.EX2 R96, R12 ;  /* 0x0000000c00607308 */ /* 0x000f220000000800 */
[----:B-1----:R-:W-:Y:S01]  /*9ed0*/  @!P5 FMUL R102, R102, R102 ;  /* 0x000000666666d220 */ /* 0x002fe20000400000 */
[----:B------:R-:W-:Y:S08]  /*9ee0*/  FSETP.GEU.AND P5, PT, R21, -126, PT ;  /* 0xc2fc00001500780b */ /* 0x000ff00003fae000 */
[----:B------:R1:W5:Y:S01]  /*9ef0*/  MUFU.EX2 R97, R13 ;  /* 0x0000000d00617308 */ /* 0x0003620000000800 */
[----:B---3--:R-:W-:Y:S01]  /*9f00*/  @!P4 FMUL R103, R103, R103 ;  /* 0x000000676767c220 */ /* 0x008fe20000400000 */
[----:B------:R-:W-:Y:S01]  /*9f10*/  FSETP.GEU.AND P4, PT, R22, -126, PT ;  /* 0xc2fc00001600780b */ /* 0x000fe20003f8e000 */
[----:B------:R-:W-:Y:S02]  /*9f20*/  @!P6 FMUL R20, R20, 0.5 ;  /* 0x3f0000001414e820 */ /* 0x000fe40000400000 */
[----:B------:R-:W-:Y:S05]  /*9f30*/  @!P5 FMUL R21, R21, 0.5 ;  /* 0x3f0000001515d820 */ /* 0x000fea0000400000 */
[----:B------:R-:W3:Y:S01]  /*9f40*/  MUFU.EX2 R100, R34 ;  /* 0x0000002200647308 */ /* 0x000ee20000000800 */
[----:B----4-:R-:W-:Y:S01]  /*9f50*/  @!P3 FMUL R96, R96, R96 ;  /* 0x000000606060b220 */ /* 0x010fe20000400000 */
[----:B------:R-:W-:Y:S03]  /*9f60*/  FSETP.GEU.AND P3, PT, R23, -126, PT ;  /* 0xc2fc00001700780b */ /* 0x000fe60003f6e000 */
[----:B------:R-:W-:Y:S05]  /*9f70*/  @!P4 FMUL R22, R22, 0.5 ;  /* 0x3f0000001616c820 */ /* 0x000fea0000400000 */
[----:B------:R-:W4:Y:S01]  /*9f80*/  MUFU.EX2 R101, R35 ;  /* 0x0000002300657308 */ /* 0x000f220000000800 */
[----:B-1----:R-:W1:Y:S01]  /*9f90*/  LDTM.x16 R4, tmem[UR4+0x60] ;  /* 0x00006004000479ee */ /* 0x002e620008240000 */
[----:B-----5:R-:W-:Y:S03]  /*9fa0*/  @!P0 FMUL R97, R97, R97 ;  /* 0x0000006161618220 */ /* 0x020fe60000400000 */
[----:B------:R-:W-:Y:S05]  /*9fb0*/  @!P3 FMUL R23, R23, 0.5 ;  /* 0x3f0000001717b820 */ /* 0x000fea0000400000 */
[----:B------:R-:W5:Y:S01]  /*9fc0*/  MUFU.EX2 R104, R20 ;  /* 0x0000001400687308 */ /* 0x000f620000000800 */
[----:B---3--:R-:W-:Y:S01]  /*9fd0*/  @!P2 FMUL R100, R100, R100 ;  /* 0x000000646464a220 */ /* 0x008fe20000400000 */
[----:B------:R-:W-:Y:S02]  /*9fe0*/  F2FP.F16.F32.PACK_AB R34, R99, R98 ;  /* 0x000000626322723e */ /* 0x000fe400000000ff */
[----:B------:R-:W-:Y:S06]  /*9ff0*/  F2FP.F16.F32.PACK_AB R36, R97, R96 ;  /* 0x000000606124723e */ /* 0x000fec00000000ff */
[----:B------:R-:W3:Y:S01]  /*a000*/  MUFU.EX2 R105, R21 ;  /* 0x0000001500697308 */ /* 0x000ee20000000800 */
[----:B----4-:R-:W-:Y:S01]  /*a010*/  @!P1 FMUL R101, R101, R101 ;  /* 0x0000006565659220 */ /* 0x010fe20000400000 */
[----:B------:R-:W-:Y:S04]  /*a020*/  F2FP.F16.F32.PACK_AB R35, R103, R102 ;  /* 0x000000666723723e */ /* 0x000fe800000000ff */
[----:B------:R-:W-:Y:S04]  /*a030*/  F2FP.F16.F32.PACK_AB R37, R101, R100 ;  /* 0x000000646525723e */ /* 0x000fe800000000ff */
[----:B------:R-:W4:Y:S01]  /*a040*/  MUFU.EX2 R106, R22 ;  /* 0x00000016006a7308 */ /* 0x000f220000000800 */
[C---:B-1----:R-:W-:Y:S02]  /*a050*/  FFMA2 R24, R3.reuse.F32, R4.F32x2.HI_LO, R24.F32x2.HI_LO ;  /* 0x0000000403187249 */ /* 0x042fe40000040018 */
[C---:B------:R-:W-:Y:S02]  /*a060*/  FFMA2 R26, R3.reuse.F32, R6.F32x2.HI_LO, R26.F32x2.HI_LO ;  /* 0x00000006031a7249 */ /* 0x040fe4000004001a */
[----:B------:R-:W1:Y:S01]  /*a070*/  LDS.128 R4, [R0+0x291a0] ;  /* 0x0291a00000047984 */ /* 0x000e620000000c00 */
[----:B--2---:R-:W-:Y:S01]  /*a080*/  FFMA2 R28, R3.F32, R8.F32x2.HI_LO, R28.F32x2.HI_LO ;  /* 0x00000008031c7249 */ /* 0x004fe2000004001c */
[----:B------:R-:W-:Y:S03]  /*a090*/  FSETP.GEU.AND P2, PT, R25, -126, PT ;  /* 0xc2fc00001900780b */ /* 0x000fe60003f4e000 */
[----:B------:R-:W2:Y:S01]  /*a0a0*/  MUFU.EX2 R107, R23 ;  /* 0x00000017006b7308 */ /* 0x000ea20000000800 */
[----:B------:R-:W-:Y:S01]  /*a0b0*/  FFMA2 R30, R3.F32, R10.F32x2.HI_LO, R30.F32x2.HI_LO ;  /* 0x0000000a031e7249 */ /* 0x000fe2000004001e */
[----:B------:R-:W-:Y:S01]  /*a0c0*/  FSETP.GEU.AND P1, PT, R26, -126, PT ;  /* 0xc2fc00001a00780b */ /* 0x000fe20003f2e000 */
[----:B-----5:R-:W-:Y:S01]  /*a0d0*/  @!P6 FMUL R104, R104, R104 ;  /* 0x000000686868e220 */ /* 0x020fe20000400000 */
[----:B------:R-:W-:Y:S01]  /*a0e0*/  FSETP.GEU.AND P0, PT, R24, -126, PT ;  /* 0xc2fc00001800780b */ /* 0x000fe20003f0e000 */
[----:B------:R5:W1:Y:S01]  /*a0f0*/  LDS.128 R8, [R0+0x291b0] ;  /* 0x0291b00000087984 */ /* 0x000a620000000c00 */
[----:B------:R-:W-:Y:S01]  /*a100*/  NOP ;  /* 0x0000000000007918 */ /* 0x000fe20000000000 */
[----:B---3--:R-:W-:Y:S01]  /*a110*/  @!P5 FMUL R105, R105, R105 ;  /* 0x000000696969d220 */ /* 0x008fe20000400000 */
[----:B------:R-:W-:Y:S01]  /*a120*/  FSETP.GEU.AND P6, PT, R27, -126, PT ;  /* 0xc2fc00001b00780b */ /* 0x000fe20003fce000 */
[----:B----4-:R-:W-:Y:S01]  /*a130*/  @!P4 FMUL R106, R106, R106 ;  /* 0x0000006a6a6ac220 */ /* 0x010fe20000400000 */
[----:B------:R-:W-:Y:S01]  /*a140*/  FSETP.GEU.AND P5, PT, R28, -126, PT ;  /* 0xc2fc00001c00780b */ /* 0x000fe20003fae000 */
[----:B------:R-:W-:Y:S01]  /*a150*/  @!P2 FMUL R25, R25, 0.5 ;  /* 0x3f0000001919a820 */ /* 0x000fe20000400000 */
[----:B------:R-:W-:Y:S01]  /*a160*/  BAR.SYNC.DEFER_BLOCKING 0x3, 0x100 ;  /* 0x00c4000000007b1d */ /* 0x000fe20000010000 */
[----:B------:R-:W-:Y:S02]  /*a170*/  FSETP.GEU.AND P4, PT, R29, -126, PT ;  /* 0xc2fc00001d00780b */ /* 0x000fe40003f8e000 */
[----:B------:R-:W-:Y:S01]  /*a180*/  @!P1 FMUL R26, R26, 0.5 ;  /* 0x3f0000001a1a9820 */ /* 0x000fe20000400000 */
[----:B------:R-:W-:Y:S01]  /*a190*/  F2FP.F16.F32.PACK_AB R38, R105, R104 ;  /* 0x000000686926723e */ /* 0x000fe200000000ff */
[----:B--2---:R-:W-:Y:S01]  /*a1a0*/  @!P3 FMUL R107, R107, R107 ;  /* 0x0000006b6b6bb220 */ /* 0x004fe20000400000 */
[----:B------:R-:W-:Y:S01]  /*a1b0*/  FSETP.GEU.AND P3, PT, R30, -126, PT ;  /* 0xc2fc00001e00780b */ /* 0x000fe20003f6e000 */
[----:B------:R-:W2:Y:S01]  /*a1c0*/  MUFU.EX2 R109, R25 ;  /* 0x00000019006d7308 */ /* 0x000ea20000000800 */
[----:B------:R-:W-:Y:S01]  /*a1d0*/  @!P0 FMUL R24, R24, 0.5 ;  /* 0x3f00000018188820 */ /* 0x000fe20000400000 */
[----:B------:R-:W-:Y:S01]  /*a1e0*/  @!P6 FMUL R27, R27, 0.5 ;  /* 0x3f0000001b1be820 */ /* 0x000fe20000400000 */
[----:B------:R-:W3:Y:S01]  /*a1f0*/  S2R R22, SR_TID.X ;  /* 0x0000000000167919 */ /* 0x000ee20000002100 */
[----:B------:R-:W-:Y:S01]  /*a200*/  @!P5 FMUL R28, R28, 0.5 ;  /* 0x3f0000001c1cd820 */ /* 0x000fe20000400000 */
[----:B------:R-:W-:Y:S05]  /*a210*/  F2FP.F16.F32.PACK_AB R39, R107, R106 ;  /* 0x0000006a6b27723e */ /* 0x000fea00000000ff */
[----:B------:R-:W4:Y:S01]  /*a220*/  MUFU.EX2 R110, R26 ;  /* 0x0000001a006e7308 */ /* 0x000f220000000800 */
[----:B------:R-:W-:Y:S01]  /*a230*/  @!P4 FMUL R29, R29, 0.5 ;  /* 0x3f0000001d1dc820 */ /* 0x000fe20000400000 */
[----:B-----5:R-:W-:Y:S01]  /*a240*/  SHF.R.U32.HI R0, RZ, 0x4, R73 ;  /* 0x00000004ff007819 */ /* 0x020fe20000011649 */
[----:B------:R-:W-:Y:S03]  /*a250*/  @!P3 FMUL R30, R30, 0.5 ;  /* 0x3f0000001e1eb820 */ /* 0x000fe60000400000 */
[----:B------:R-:W-:Y:S04]  /*a260*/  LOP3.LUT R0, R0, 0x8, RZ, 0xc0, !PT ;  /* 0x0000000800007812 */ /* 0x000fe800078ec0ff */
[----:B------:R-:W5:Y:S01]  /*a270*/  MUFU.EX2 R108, R24 ;  /* 0x00000018006c7308 */ /* 0x000f620000000800 */
[----:B--2---:R-:W-:Y:S01]  /*a280*/  @!P2 FMUL R109, R109, R109 ;  /* 0x0000006d6d6da220 */ /* 0x004fe20000400000 */
[C---:B-1----:R-:W-:Y:S02]  /*a290*/  FFMA2 R4, R3.reuse.F32, R12.F32x2.HI_LO, R4.F32x2.HI_LO ;  /* 0x0000000c03047249 */ /* 0x042fe40000040004 */
[----:B------:R-:W-:Y:S03]  /*a2a0*/  FFMA2 R6, R3.F32, R14.F32x2.HI_LO, R6.F32x2.HI_LO ;  /* 0x0000000e03067249 */ /* 0x000fe60000040006 */
[----:B------:R-:W-:Y:S03]  /*a2b0*/  FSETP.GEU.AND P2, PT, R4, -126, PT ;  /* 0xc2fc00000400780b */ /* 0x000fe60003f4e000 */
[----:B------:R-:W1:Y:S01]  /*a2c0*/  MUFU.EX2 R111, R27 ;  /* 0x0000001b006f7308 */ /* 0x000e620000000800 */
[----:B----4-:R-:W-:Y:S01]  /*a2d0*/  @!P1 FMUL R110, R110, R110 ;  /* 0x0000006e6e6e9220 */ /* 0x010fe20000400000 */
[----:B------:R-:W-:Y:S01]  /*a2e0*/  FSETP.GEU.AND P1, PT, R5, -126, PT ;  /* 0xc2fc00000500780b */ /* 0x000fe20003f2e000 */
[C---:B------:R-:W-:Y:S01]  /*a2f0*/  FFMA2 R8, R3.reuse.F32, R16.F32x2.HI_LO, R8.F32x2.HI_LO ;  /* 0x0000001003087249 */ /* 0x040fe20000040008 */
[----:B------:R-:W-:Y:S01]  /*a300*/  IADD3 R16, PT, PT, R74, -R0, RZ ;  /* 0x800000004a107210 */ /* 0x000fe20007ffe0ff */
[----:B------:R-:W-:Y:S05]  /*a310*/  FFMA2 R10, R3.F32, R18.F32x2.HI_LO, R10.F32x2.HI_LO ;  /* 0x00000012030a7249 */ /* 0x000fea000004000a */
[----:B------:R-:W2:Y:S01]  /*a320*/  MUFU.EX2 R112, R28 ;  /* 0x0000001c00707308 */ /* 0x000ea20000000800 */
[----:B-----5:R-:W-:Y:S01]  /*a330*/  @!P0 FMUL R108, R108, R108 ;  /* 0x0000006c6c6c8220 */ /* 0x020fe20000400000 */
[----:B------:R-:W-:Y:S01]  /*a340*/  FSETP.GEU.AND P0, PT, R31, -126, PT ;  /* 0xc2fc00001f00780b */ /* 0x000fe20003f0e000 */
[----:B------:R-:W-:Y:S01]  /*a350*/  @!P2 FMUL R4, R4, 0.5 ;  /* 0x3f0000000404a820 */ /* 0x000fe20000400000 */
[----:B---3--:R-:W-:Y:S01]  /*a360*/  SHF.R.U32.HI R22, RZ, 0x5, R22 ;  /* 0x00000005ff167819 */ /* 0x008fe20000011616 */
[----:B------:R-:W-:Y:S05]  /*a370*/  @!P1 FMUL R5, R5, 0.5 ;  /* 0x3f00000005059820 */ /* 0x000fea0000400000 */
[----:B------:R-:W3:Y:S01]  /*a380*/  MUFU.EX2 R113, R29 ;  /* 0x0000001d00717308 */ /* 0x000ee20000000800 */
[----:B-1----:R-:W-:Y:S01]  /*a390*/  @!P6 FMUL R111, R111, R111 ;  /* 0x0000006f6f6fe220 */ /* 0x002fe20000400000 */
[----:B------:R-:W-:Y:S02]  /*a3a0*/  FSETP.GEU.AND P6, PT, R6, -126, PT ;  /* 0xc2fc00000600780b */ /* 0x000fe40003fce000 */
[----:B------:R-:W-:Y:S02]  /*a3b0*/  SHF.R.U32.HI R0, RZ, 0x15, R16 ;  /* 0x00000015ff007819 */ /* 0x000fe40000011610 */
[----:B------:R-:W-:Y:S01]  /*a3c0*/  LOP3.LUT R22, R22, 0x3, RZ, 0xc0, !PT ;  /* 0x0000000316167812 */ /* 0x000fe200078ec0ff */
[----:B------:R-:W-:Y:S03]  /*a3d0*/  @!P0 FMUL R31, R31, 0.5 ;  /* 0x3f0000001f1f8820 */ /* 0x000fe60000400000 */
[----:B------:R-:W1:Y:S01]  /*a3e0*/  MUFU.EX2 R114, R30 ;  /* 0x0000001e00727308 */ /* 0x000e620000000800 */
[----:B--2---:R-:W-:Y:S01]  /*a3f0*/  @!P5 FMUL R112, R112, R112 ;  /* 0x000000707070d220 */ /* 0x004fe20000400000 */
[----:B------:R-:W-:Y:S02]  /*a400*/  FSETP.GEU.AND P5, PT, R7, -126, PT ;  /* 0xc2fc00000700780b */ /* 0x000fe40003fae000 */
[----:B------:R-:W-:Y:S02]  /*a410*/  F2FP.F16.F32.PACK_AB R24, R109, R108 ;  /* 0x0000006c6d18723e */ /* 0x000fe400000000ff */
[----:B------:R-:W-:Y:S01]  /*a420*/  F2FP.F16.F32.PACK_AB R25, R111, R110 ;  /* 0x0000006e6f19723e */ /* 0x000fe200000000ff */
[----:B------:R-:W-:Y:S03]  /*a430*/  @!P6 FMUL R6, R6, 0.5 ;  /* 0x3f0000000606e820 */ /* 0x000fe60000400000 */
[----:B------:R-:W2:Y:S01]  /*a440*/  MUFU.EX2 R116, R4 ;  /* 0x0000000400747308 */ /* 0x000ea20000000800 */
[----:B---3--:R-:W-:Y:S01]  /*a450*/  @!P4 FMUL R113, R113, R113 ;  /* 0x000000717171c220 */ /* 0x008fe20000400000 */
[----:B------:R-:W-:Y:S04]  /*a460*/  FSETP.GEU.AND P4, PT, R8, -126, PT ;  /* 0xc2fc00000800780b */ /* 0x000fe80003f8e000 */
[----:B------:R-:W-:Y:S01]  /*a470*/  F2FP.F16.F32.PACK_AB R26, R113, R112 ;  /* 0x00000070711a723e */ /* 0x000fe200000000ff */
[----:B------:R-:W-:Y:S03]  /*a480*/  @!P5 FMUL R7, R7, 0.5 ;  /* 0x3f0000000707d820 */ /* 0x000fe60000400000 */
[----:B------:R-:W3:Y:S01]  /*a490*/  MUFU.EX2 R117, R5 ;  /* 0x0000000500757308 */ /* 0x000ee20000000800 */
[----:B-1----:R-:W-:Y:S01]  /*a4a0*/  @!P3 FMUL R114, R114, R114 ;  /* 0x000000727272b220 */ /* 0x002fe20000400000 */
[C---:B------:R-:W-:Y:S03]  /*a4b0*/  FSETP.GEU.AND P3, PT, R9.reuse, -126, PT ;  /* 0xc2fc00000900780b */ /* 0x040fe60003f6e000 */
[----:B------:R-:W-:Y:S05]  /*a4c0*/  @!P4 FMUL R8, R8, 0.5 ;  /* 0x3f0000000808c820 */ /* 0x000fea0000400000 */
[----:B------:R-:W1:Y:S01]  /*a4d0*/  MUFU.EX2 R115, R31 ;  /* 0x0000001f00737308 */ /* 0x000e620000000800 */
[----:B--2---:R-:W-:Y:S01]  /*a4e0*/  @!P2 FMUL R116, R116, R116 ;  /* 0x000000747474a220 */ /* 0x004fe20000400000 */
[C---:B------:R-:W-:Y:S03]  /*a4f0*/  FSETP.GEU.AND P2, PT, R10.reuse, -126, PT ;  /* 0xc2fc00000a00780b */ /* 0x040fe60003f4e000 */
[----:B------:R-:W-:Y:S05]  /*a500*/  @!P3 FMUL R9, R9, 0.5 ;  /* 0x3f0000000909b820 */ /* 0x000fea0000400000 */
[----:B------:R-:W2:Y:S01]  /*a510*/  MUFU.EX2 R118, R6 ;  /* 0x0000000600767308 */ /* 0x000ea20000000800 */
[----:B---3--:R-:W-:Y:S01]  /*a520*/  @!P1 FMUL R117, R117, R117 ;  /* 0x0000007575759220 */ /* 0x008fe20000400000 */
[----:B------:R-:W-:Y:S04]  /*a530*/  FSETP.GEU.AND P1, PT, R11, -126, PT ;  /* 0xc2fc00000b00780b */ /* 0x000fe80003f2e000 */
[----:B------:R-:W-:Y:S01]  /*a540*/  F2FP.F16.F32.PACK_AB R28, R117, R116 ;  /* 0x00000074751c723e */ /* 0x000fe200000000ff */
[----:B------:R-:W-:Y:S03]  /*a550*/  @!P2 FMUL R10, R10, 0.5 ;  /* 0x3f0000000a0aa820 */ /* 0x000fe60000400000 */
[----:B------:R-:W3:Y:S01]  /*a560*/  MUFU.EX2 R119, R7 ;  /* 0x0000000700777308 */ /* 0x000ee20000000800 */
[----:B-1----:R-:W-:Y:S01]  /*a570*/  @!P0 FMUL R115, R115, R115 ;  /* 0x0000007373738220 */ /* 0x002fe20000400000 */
[----:B------:R-:W-:Y:S04]  /*a580*/  ISETP.NE.AND P0, PT, R22, R0, PT ;  /* 0x000000001600720c */ /* 0x000fe80003f05270 */
[----:B------:R-:W-:Y:S01]  /*a590*/  F2FP.F16.F32.PACK_AB R27, R115, R114 ;  /* 0x00000072731b723e */ /* 0x000fe200000000ff */
[----:B------:R-:W-:Y:S03]  /*a5a0*/  @!P1 FMUL R11, R11, 0.5 ;  /* 0x3f0000000b0b9820 */ /* 0x000fe60000400000 */
[----:B------:R-:W1:Y:S01]  /*a5b0*/  MUFU.EX2 R120, R8 ;  /* 0x0000000800787308 */ /* 0x000e620000000800 */
[----:B--2---:R-:W-:Y:S09]  /*a5c0*/  @!P6 FMUL R118, R118, R118 ;  /* 0x000000767676e220 */ /* 0x004ff20000400000 */
[----:B------:R-:W2:Y:S01]  /*a5d0*/  MUFU.EX2 R121, R9 ;  /* 0x0000000900797308 */ /* 0x000ea20000000800 */
[----:B---3--:R-:W-:Y:S05]  /*a5e0*/  @!P5 FMUL R119, R119, R119 ;  /* 0x000000777777d220 */ /* 0x008fea0000400000 */
[----:B------:R-:W-:Y:S04]  /*a5f0*/  F2FP.F16.F32.PACK_AB R29, R119, R118 ;  /* 0x00000076771d723e */ /* 0x000fe800000000ff */
[----:B------:R-:W3:Y:S01]  /*a600*/  MUFU.EX2 R122, R10 ;  /* 0x0000000a007a7308 */ /* 0x000ee20000000800 */
[----:B-1----:R-:W-:Y:S09]  /*a610*/  @!P4 FMUL R120, R120, R120 ;  /* 0x000000787878c220 */ /* 0x002ff20000400000 */
[----:B------:R-:W1:Y:S01]  /*a620*/  MUFU.EX2 R123, R11 ;  /* 0x0000000b007b7308 */ /* 0x000e620000000800 */
[----:B--2---:R-:W-:Y:S05]  /*a630*/  @!P3 FMUL R121, R121, R121 ;  /* 0x000000797979b220 */ /* 0x004fea0000400000 */
[----:B------:R-:W-:Y:S01]  /*a640*/  F2FP.F16.F32.PACK_AB R30, R121, R120 ;  /* 0x00000078791e723e */ /* 0x000fe200000000ff */
[----:B---3--:R-:W-:Y:S01]  /*a650*/  @!P2 FMUL R122, R122, R122 ;  /* 0x0000007a7a7aa220 */ /* 0x008fe20000400000 */
[----:B-1----:R-:W-:Y:S05]  /*a660*/  @!P1 FMUL R123, R123, R123 ;  /* 0x0000007b7b7b9220 */ /* 0x002fea0000400000 */
[----:B------:R-:W-:Y:S01]  /*a670*/  F2FP.F16.F32.PACK_AB R31, R123, R122 ;  /* 0x0000007a7b1f723e */ /* 0x000fe200000000ff */
[----:B------:R-:W-:Y:S06]  /*a680*/  @!P0 BRA `(.L_x_182) ;  /* 0x0000000000408947 */ /* 0x000fec0003800000 */
        /* <DEDUP_REMOVED lines=16> */
.L_x_182:
[----:B------:R-:W-:Y:S05]  /*a790*/  WARPSYNC.ALL ;  /* 0x0000000000007948 */ /* 0x000fea0003800000 */
[C---:B------:R-:W-:Y:S01]  /*a7a0*/  R2UR UR4, R16.reuse ;  /* 0x00000000100472ca */ /* 0x040fe200000e0000 */
[----:B------:R-:W-:Y:S05]  /*a7b0*/  VIADD R0, R16, 0x10 ;  /* 0x0000001010007836 */ /* 0x000fea0000000000 */
[----:B------:R-:W-:Y:S04]  /*a7c0*/  SHF.R.U32.HI R0, RZ, 0x15, R0 ;  /* 0x00000015ff007819 */ /* 0x000fe80000011600 */
[----:B------:R-:W-:Y:S03]  /*a7d0*/  ISETP.NE.AND P0, PT, R22, R0, PT ;  /* 0x000000001600720c */ /* 0x000fe60003f05270 */
[----:B------:R1:W-:Y:S10]  /*a7e0*/  STTM.x8 tmem[UR4], R48 ;  /* 0x00000030000079ed */ /* 0x0003f400081c0004 */
[----:B------:R-:W-:Y:S05]  /*a7f0*/  @!P0 BRA `(.L_x_183) ;  /* 0x0000000000408947 */ /* 0x000fea0003800000 */
[----:B------:R-:W2:Y:S01]  /*a800*/  LDCU.64 UR8, c[0x4][0x80] ;  /* 0x01001000ff0877ac */ /* 0x000ea20008000a00 */
[----:B------:R-:W-:Y:S01]  /*a810*/  MOV R15, 0x0 ;  /* 0x00000000000f7802 */ /* 0x000fe20000000f00 */
[----:B------:R-:W-:Y:S02]  /*a820*/  HFMA2 R12, -RZ, RZ, 0, 5.9604644775390625e-08 ;  /* 0x00000001ff0c7431 */ /* 0x000fe400000001ff */
[----:B------:R-:W-:Y:S02]  /*a830*/  IMAD.MOV.U32 R8, RZ, RZ, 0x1be ;  /* 0x000001beff087424 */ /* 0x000fe400078e00ff */
[----:B------:R-:W-:Y:S01]  /*a840*/  IMAD.MOV.U32 R13, RZ, RZ, RZ ;  /* 0x000000ffff0d7224 */ /* 0x000fe200078e00ff */
[----:B------:R-:W3:Y:S01]  /*a850*/  LDCU.64 UR6, c[0x4][0x88] ;  /* 0x01001100ff0677ac */ /* 0x000ee20008000a00 */
[----:B------:R-:W4:Y:S01]  /*a860*/  LDC.64 R14, c[0x4][R15] ;  /* 0x010000000f0e7b82 */ /* 0x000f220000000a00 */
[----:B------:R-:W5:Y:S01]  /*a870*/  LDCU.64 UR4, c[0x4][0x10] ;  /* 0x01000200ff0477ac */ /* 0x000f620008000a00 */
[----:B--2---:R-:W-:Y:S01]  /*a880*/  MOV R5, UR9 ;  /* 0x0000000900057c02 */ /* 0x004fe20008000f00 */
[----:B------:R-:W-:Y:S01]  /*a890*/  IMAD.U32 R4, RZ, RZ, UR8 ;  /* 0x00000008ff047e24 */ /* 0x000fe2000f8e00ff */
[----:B---3--:R-:W-:Y:S01]  /*a8a0*/  MOV R7, UR7 ;  /* 0x0000000700077c02 */ /* 0x008fe20008000f00 */
[----:B------:R-:W-:Y:S01]  /*a8b0*/  IMAD.U32 R6, RZ, RZ, UR6 ;  /* 0x00000006ff067e24 */ /* 0x000fe2000f8e00ff */
[----:B-----5:R-:W-:Y:S01]  /*a8c0*/  MOV R11, UR5 ;  /* 0x00000005000b7c02 */ /* 0x020fe20008000f00 */
[----:B------:R-:W-:Y:S02]  /*a8d0*/  IMAD.U32 R10, RZ, RZ, UR4 ;  /* 0x00000004ff0a7e24 */ /* 0x000fe4000f8e00ff */
[----:B------:R-:W-:Y:S07]  /*a8e0*/  LEPC R20, `(.L_x_183) ;  /* 0x000000001014794e */ /* 0x000fee0000000000 */
[----:B-1--4-:R-:W-:Y:S05]  /*a8f0*/  CALL.ABS.NOINC R14 ;  /* 0x000000000e007343 */ /* 0x012fea0003c00000 */
.L_x_183:
[----:B------:R-:W-:Y:S05]  /*a900*/  WARPSYNC.ALL ;  /* 0x0000000000007948 */ /* 0x000fea0003800000 */
[C---:B------:R-:W-:Y:S01]  /*a910*/  R2UR UR4, R16.reuse ;  /* 0x00000000100472ca */ /* 0x040fe200000e0000 */
[----:B------:R-:W-:Y:S05]  /*a920*/  VIADD R0, R16, 0x20 ;  /* 0x0000002010007836 */ /* 0x000fea0000000000 */
[----:B------:R-:W-:Y:S04]  /*a930*/  SHF.R.U32.HI R0, RZ, 0x15, R0 ;  /* 0x00000015ff007819 */ /* 0x000fe80000011600 */
[----:B------:R-:W-:Y:S03]  /*a940*/  ISETP.NE.AND P0, PT, R22, R0, PT ;  /* 0x000000001600720c */ /* 0x000fe60003f05270 */
[----:B------:R2:W-:Y:S10]  /*a950*/  STTM.x8 tmem[UR4+0x10], R40 ;  /* 0x00001028000079ed */ /* 0x0005f400081c0004 */
[----:B------:R-:W-:Y:S05]  /*a960*/  @!P0 BRA `(.L_x_184) ;  /* 0x0000000000408947 */ /* 0x000fea0003800000 */
[----:B------:R-:W3:Y:S01]  /*a970*/  LDCU.64 UR8, c[0x4][0x80] ;  /* 0x01001000ff0877ac */ /* 0x000ee20008000a00 */
[----:B------:R-:W-:Y:S01]  /*a980*/  MOV R15, 0x0 ;  /* 0x00000000000f7802 */ /* 0x000fe20000000f00 */
[----:B------:R-:W-:Y:S02]  /*a990*/  HFMA2 R12, -RZ, RZ, 0, 5.9604644775390625e-08 ;  /* 0x00000001ff0c7431 */ /* 0x000fe400000001ff */
[----:B------:R-:W-:Y:S02]  /*a9a0*/  IMAD.MOV.U32 R8, RZ, RZ, 0x1be ;  /* 0x000001beff087424 */ /* 0x000fe400078e00ff */
[----:B------:R-:W-:Y:S01]  /*a9b0*/  IMAD.MOV.U32 R13, RZ, RZ, RZ ;  /* 0x000000ffff0d7224 */ /* 0x000fe200078e00ff */
[----:B------:R-:W4:Y:S01]  /*a9c0*/  LDCU.64 UR6, c[0x4][0x88] ;  /* 0x01001100ff0677ac */ /* 0x000f220008000a00 */
[----:B------:R-:W1:Y:S01]  /*a9d0*/  LDC.64 R14, c[0x4][R15] ;  /* 0x010000000f0e7b82 */ /* 0x000e620000000a00 */
[----:B------:R-:W5:Y:S01]  /*a9e0*/  LDCU.64 UR4, c[0x4][0x10] ;  /* 0x01000200ff0477ac */ /* 0x000f620008000a00 */
[----:B---3--:R-:W-:Y:S01]  /*a9f0*/  MOV R5, UR9 ;  /* 0x0000000900057c02 */ /* 0x008fe20008000f00 */
[----:B------:R-:W-:Y:S01]  /*aa00*/  IMAD.U32 R4, RZ, RZ, UR8 ;  /* 0x00000008ff047e24 */ /* 0x000fe2000f8e00ff */
[----:B----4-:R-:W-:Y:S01]  /*aa10*/  MOV R7, UR7 ;  /* 0x0000000700077c02 */ /* 0x010fe20008000f00 */
[----:B------:R-:W-:Y:S01]  /*aa20*/  IMAD.U32 R6, RZ, RZ, UR6 ;  /* 0x00000006ff067e24 */ /* 0x000fe2000f8e00ff */
[----:B-----5:R-:W-:Y:S01]  /*aa30*/  MOV R11, UR5 ;  /* 0x00000005000b7c02 */ /* 0x020fe20008000f00 */
[----:B------:R-:W-:Y:S02]  /*aa40*/  IMAD.U32 R10, RZ, RZ, UR4 ;  /* 0x00000004ff0a7e24 */ /* 0x000fe4000f8e00ff */
[----:B------:R-:W-:Y:S07]  /*aa50*/  LEPC R20, `(.L_x_184) ;  /* 0x000000001014794e */ /* 0x000fee0000000000 */
[----:B-12---:R-:W-:Y:S05]  /*aa60*/  CALL.ABS.NOINC R14 ;  /* 0x000000000e007343 */ /* 0x006fea0003c00000 */
.L_x_184:
[----:B------:R-:W-:Y:S05]  /*aa70*/  WARPSYNC.ALL ;  /* 0x0000000000007948 */ /* 0x000fea0003800000 */
[C---:B------:R-:W-:Y:S01]  /*aa80*/  R2UR UR4, R16.reuse ;  /* 0x00000000100472ca */ /* 0x040fe200000e0000 */
[----:B------:R-:W-:Y:S05]  /*aa90*/  VIADD R0, R16, 0x30 ;  /* 0x0000003010007836 */ /* 0x000fea0000000000 */
[----:B------:R-:W-:Y:S04]  /*aaa0*/  SHF.R.U32.HI R0, RZ, 0x15, R0 ;  /* 0x00000015ff007819 */ /* 0x000fe80000011600 */
[----:B------:R-:W-:Y:S03]  /*aab0*/  ISETP.NE.AND P0, PT, R22, R0, PT ;  /* 0x000000001600720c */ /* 0x000fe60003f05270 */
[----:B------:R3:W-:Y:S10]  /*aac0*/  STTM.x8 tmem[UR4+0x20], R32 ;  /* 0x00002020000079ed */ /* 0x0007f400081c0004 */
[----:B------:R-:W-:Y:S05]  /*aad0*/  @!P0 BRA `(.L_x_185) ;  /* 0x0000000000408947 */ /* 0x000fea0003800000 */
[----:B------:R-:W4:Y:S01]  /*aae0*/  LDCU.64 UR8, c[0x4][0x80] ;  /* 0x01001000ff0877ac */ /* 0x000f220008000a00 */
[----:B------:R-:W-:Y:S01]  /*aaf0*/  MOV R15, 0x0 ;  /* 0x00000000000f7802 */ /* 0x000fe20000000f00 */
[----:B------:R-:W-:Y:S02]  /*ab00*/  HFMA2 R12, -RZ, RZ, 0, 5.9604644775390625e-08 ;  /* 0x00000001ff0c7431 */ /* 0x000fe400000001ff */
[----:B------:R-:W-:Y:S02]  /*ab10*/  IMAD.MOV.U32 R8, RZ, RZ, 0x1be ;  /* 0x000001beff087424 */ /* 0x000fe400078e00ff */
[----:B------:R-:W-:Y:S01]  /*ab20*/  IMAD.MOV.U32 R13, RZ, RZ, RZ ;  /* 0x000000ffff0d7224 */ /* 0x000fe200078e00ff */
[----:B------:R-:W5:Y:S01]  /*ab30*/  LDCU.64 UR6, c[0x4][0x88] ;  /* 0x01001100ff0677ac */ /* 0x000f620008000a00 */
[----:B------:R-:W1:Y:S01]  /*ab40*/  LDC.64 R14, c[0x4][R15] ;  /* 0x010000000f0e7b82 */ /* 0x000e620000000a00 */
[----:B------:R-:W2:Y:S01]  /*ab50*/  LDCU.64 UR4, c[0x4][0x10] ;  /* 0x01000200ff0477ac */ /* 0x000ea20008000a00 */
[----:B----4-:R-:W-:Y:S01]  /*ab60*/  MOV R5, UR9 ;  /* 0x0000000900057c02 */ /* 0x010fe20008000f00 */
[----:B------:R-:W-:Y:S01]  /*ab70*/  IMAD.U32 R4, RZ, RZ, UR8 ;  /* 0x00000008ff047e24 */ /* 0x000fe2000f8e00ff */
[----:B-----5:R-:W-:Y:S01]  /*ab80*/  MOV R7, UR7 ;  /* 0x0000000700077c02 */ /* 0x020fe20008000f00 */
[----:B------:R-:W-:Y:S01]  /*ab90*/  IMAD.U32 R6, RZ, RZ, UR6 ;  /* 0x00000006ff067e24 */ /* 0x000fe2000f8e00ff */
[----:B--2---:R-:W-:Y:S01]  /*aba0*/  MOV R11, UR5 ;  /* 0x00000005000b7c02 */ /* 0x004fe20008000f00 */
[----:B------:R-:W-:Y:S02]  /*abb0*/  IMAD.U32 R10, RZ, RZ, UR4 ;  /* 0x00000004ff0a7e24 */ /* 0x000fe4000f8e00ff */
[----:B------:R-:W-:Y:S07]  /*abc0*/  LEPC R20, `(.L_x_185) ;  /* 0x000000001014794e */ /* 0x000fee0000000000 */
[----:B-1-3--:R-:W-:Y:S05]  /*abd0*/  CALL.ABS.NOINC R14 ;  /* 0x000000000e007343 */ /* 0x00afea0003c00000 */
.L_x_185:
[----:B------:R-:W4:Y:S01]  /*abe0*/  LDL.LU R17, [R1+0x14] ;  /* 0x0000140001117983 */ /* 0x000f220000300800 */
[----:B------:R-:W-:Y:S05]  /*abf0*/  WARPSYNC.ALL ;  /* 0x0000000000007948 */ /* 0x000fea0003800000 */
[----:B------:R-:W-:Y:S01]  /*ac00*/  R2UR UR4, R16 ;  /* 0x00000000100472ca */ /* 0x000fe200000e0000 */
[----:B------:R-:W-:Y:S11]  /*ac10*/  BSSY.RECONVERGENT B0, `(.L_x_186) ;  /* 0x0000008000007945 */ /* 0x000ff60003800200 */
[----:B------:R-:W-:Y:S01]  /*ac20*/  @!UPT UIADD3 URZ, UPT, UPT, URZ, URZ, URZ ;  /* 0x000000fffffff290 */ /* 0x000fe2000fffe0ff */
[----:B------:R1:W-:Y:S01]  /*ac30*/  STTM.x8 tmem[UR4+0x30], R24 ;  /* 0x00003018000079ed */ /* 0x0003e200081c0004 */
[----:B------:R-:W1:Y:S01]  /*ac40*/  FENCE.VIEW.ASYNC.T ;  /* 0x00000000000073c6 */ /* 0x000e620000000200 */
[----:B----4-:R-:W-:Y:S11]  /*ac50*/  ISETP.NE.AND P0, PT, R17, 0x3, PT ;  /* 0x000000031100780c */ /* 0x010ff60003f05270 */
[----:B------:R-:W-:Y:S02]  /*ac60*/  @!UPT UIADD3 URZ, UPT, UPT, URZ, URZ, URZ ;  /* 0x000000fffffff290 */ /* 0x000fe4000fffe0ff */
[----:B-1----:R-:W-:Y:S05]  /*ac70*/  @!P0 BRA `(.L_x_187) ;  /* 0x0000000000048947 */ /* 0x002fea0003800000 */
[----:B------:R-:W-:Y:S05]  /*ac80*/  BPT.TRAP 0x1 ;  /* 0x000000040000795c */ /* 0x000fea0000300000 */
.L_x_187:
[----:B------:R-:W-:Y:S05]  /*ac90*/  BSYNC.RECONVERGENT B0 ;  /* 0x0000000000007941 */ /* 0x000fea0003800200 */
.L_x_186:
[----:B------:R1:W-:Y:S01]  /*aca0*/  SYNCS.ARRIVE.TRANS64.A1T0 RZ, [R2+URZ+0x29880], RZ ;  /* 0x029880ff02ff79a7 */ /* 0x0003e200081000ff */
[----:B------:R-:W-:Y:S04]  /*acb0*/  BSSY.RECONVERGENT B0, `(.L_x_188) ;  /* 0x0000004000007945 */ /* 0x000fe80003800200 */
[----:B------:R-:W-:Y:S05]  /*acc0*/  @!P0 BRA `(.L_x_189) ;  /* 0x0000000000088947 */ /* 0x000fea0003800000 */
[----:B------:R-:W-:Y:S05]  /*acd0*/  BPT.TRAP 0x1 ;  /* 0x000000040000795c */ /* 0x000fea0000300000 */
[----:B------:R-:W-:Y:S05]  /*ace0*/  BPT.TRAP 0x1 ;  /* 0x000000040000795c */ /* 0x000fea0000300000 */
.L_x_189:
[----:B------:R-:W-:Y:S05]  /*acf0*/  BSYNC.RECONVERGENT B0 ;  /* 0x0000000000007941 */ /* 0x000fea0003800200 */
.L_x_188:
[----:B------:R-:W-:Y:S01]  /*ad00*/  IADD3 R0, PT, PT, R2, 0x29858, RZ ;  /* 0x0002985802007810 */ /* 0x000fe20007ffe0ff */
[----:B------:R-:W-:Y:S03]  /*ad10*/  BSSY.RECONVERGENT B0, `(.L_x_190) ;  /* 0x0000005000007945 */ /* 0x000fe60003800200 */
[----:B------:R-:W-:Y:S04]  /*ad20*/  PRMT R0, R72, 0x654, R0 ;  /* 0x0000065448007816 */ /* 0x000fe80000000000 */
[----:B------:R4:W-:Y:S01]  /*ad30*/  SYNCS.ARRIVE.TRANS64.RED.A1T0 RZ, [R0+URZ], RZ ;  /* 0x000000ff00ff79a7 */ /* 0x0009e200081004ff */
[----:B------:R-:W-:Y:S05]  /*ad40*/  @!P0 BRA `(.L_x_191) ;  /* 0x0000000000048947 */ /* 0x000fea0003800000 */
[----:B------:R-:W-:Y:S05]  /*ad50*/  BPT.TRAP 0x1 ;  /* 0x000000040000795c */ /* 0x000fea0000300000 */
.L_x_191:
[----:B------:R-:W-:Y:S05]  /*ad60*/  BSYNC.RECONVERGENT B0 ;  /* 0x0000000000007941 */ /* 0x000fea0003800200 */
.L_x_190:
[----:B----4-:R-:W-:Y:S01]  /*ad70*/  IADD3 R0, PT, PT, R2, 0x29838, RZ ;  /* 0x0002983802007810 */ /* 0x010fe20007ffe0ff */
[----:B------:R-:W-:Y:S03]  /*ad80*/  BSSY.RECONVERGENT B0, `(.L_x_192) ;  /* 0x0000005000007945 */ /* 0x000fe60003800200 */
[----:B------:R-:W-:Y:S04]  /*ad90*/  PRMT R0, R72, 0x654, R0 ;  /* 0x0000065448007816 */ /* 0x000fe80000000000 */
[----:B------:R4:W-:Y:S01]  /*ada0*/  SYNCS.ARRIVE.TRANS64.RED.A1T0 RZ, [R0+URZ], RZ ;  /* 0x000000ff00ff79a7 */ /* 0x0009e200081004ff */
[----:B------:R-:W-:Y:S05]  /*adb0*/  @!P0 BRA `(.L_x_193) ;  /* 0x0000000000048947 */ /* 0x000fea0003800000 */
[----:B------:R-:W-:Y:S05]  /*adc0*/  BPT.TRAP 0x1 ;  /* 0x000000040000795c */ /* 0x000fea0000300000 */
.L_x_193:
[----:B------:R-:W-:Y:S05]  /*add0*/  BSYNC.RECONVERGENT B0 ;  /* 0x0000000000007941 */ /* 0x000fea0003800200 */
.L_x_192:
[----:B----4-:R-:W-:Y:S01]  /*ade0*/  SHF.L.U32 R0, R125, 0x1f, RZ ;  /* 0x0000001f7d007819 */ /* 0x010fe200000006ff */
[----:B------:R-:W-:Y:S03]  /*adf0*/  BSSY B0, `(.L_x_194) ;  /* 0x0000003000007945 */ /* 0x000fe60003800000 */
[----:B------:R-:W4:Y:S02]  /*ae00*/  SYNCS.PHASECHK.TRANS64.TRYWAIT P1, [R2+URZ+0x29840], R0 ;  /* 0x02984000020075a7 */ /* 0x000f2400080211ff */
[----:B----4-:R-:W-:Y:S05]  /*ae10*/  @!P1 BRA `(.L_x_195) ;  /* 0x00000048006c9947 */ /* 0x010fea0003800000 */
.L_x_295:
[----:B------:R-:W-:Y:S05]  /*ae20*/  BSYNC B0 ;  /* 0x0000000000007941 */ /* 0x000fea0003800000 */
.L_x_194:
[----:B------:R-:W-:Y:S04]  /*ae30*/  BSSY.RECONVERGENT B0, `(.L_x_196) ;  /* 0x0000003000007945 */ /* 0x000fe80003800200 */
[----:B------:R-:W-:Y:S05]  /*ae40*/  @!P0 BRA `(.L_x_197) ;  /* 0x0000000000048947 */ /* 0x000fea0003800000 */
[----:B------:R-:W-:Y:S05]  /*ae50*/  BPT.TRAP 0x1 ;  /* 0x000000040000795c */ /* 0x000fea0000300000 */
.L_x_197:
[----:B------:R-:W-:Y:S05]  /*ae60*/  BSYNC.RECONVERGENT B0 ;  /* 0x0000000000007941 */ /* 0x000fea0003800200 */
.L_x_196:
[----:B----4-:R-:W4:Y:S01]  /*ae70*/  LDL R0, [R1+0x10] ;  /* 0x0000100001007983 */ /* 0x010f220000100800 */
[----:B------:R-:W-:Y:S01]  /*ae80*/  BSSY B0, `(.L_x_198) ;  /* 0x0000004000007945 */ /* 0x000fe20003800000 */
[----:B----4-:R-:W-:Y:S04]  /*ae90*/  SHF.L.U32 R0, R0, 0x1f, RZ ;  /* 0x0000001f00007819 */ /* 0x010fe800000006ff */
[----:B------:R-:W4:Y:S02]  /*aea0*/  SYNCS.PHASECHK.TRANS64.TRYWAIT P1, [R2+URZ+0x29860], R0 ;  /* 0x02986000020075a7 */ /* 0x000f2400080211ff */
[----:B----4-:R-:W-:Y:S05]  /*aeb0*/  @!P1 BRA `(.L_x_199) ;  /* 0x0000004800589947 */ /* 0x010fea0003800000 */
.L_x_296:
[----:B------:R-:W-:Y:S05]  /*aec0*/  BSYNC B0 ;  /* 0x0000000000007941 */ /* 0x000fea0003800000 */
.L_x_198:
[----:B------:R-:W-:Y:S04]  /*aed0*/  BSSY.RECONVERGENT B0, `(.L_x_200) ;  /* 0x0000003000007945 */ /* 0x000fe80003800200 */
[----:B------:R-:W-:Y:S05]  /*aee0*/  @!P0 BRA `(.L_x_201) ;  /* 0x0000000000048947 */ /* 0x000fea0003800000 */
[----:B------:R-:W-:Y:S05]  /*aef0*/  BPT.TRAP 0x1 ;  /* 0x000000040000795c */ /* 0x000fea0000300000 */
.L_x_201:
[----:B------:R-:W-:Y:S05]  /*af00*/  BSYNC.RECONVERGENT B0 ;  /* 0x0000000000007941 */ /* 0x000fea0003800200 */
.L_x_200:
[----:B----4-:R-:W4:Y:S01]  /*af10*/  LDL R0, [R1+0xc] ;  /* 0x00000c0001007983 */ /* 0x010f220000100800 */
[----:B------:R-:W-:Y:S01]  /*af20*/  VIADD R3, R74, 0xffffff80 ;  /* 0xffffff804a037836 */ /* 0x000fe20000000000 */
[----:B------:R-:W-:Y:S01]  /*af30*/  BSSY B0, `(.L_x_202) ;  /* 0x000000a000007945 */ /* 0x000fe20003800000 */
[----:B------:R-:W5:Y:S03]  /*af40*/  S2R R4, SR_TID.X ;  /* 0x0000000000047919 */ /* 0x000f660000002100 */
[----:B------:R-:W-:Y:S02]  /*af50*/  SHF.R.U32.HI R3, RZ, 0x15, R3 ;  /* 0x00000015ff037819 */ /* 0x000fe40000011603 */
[----:B----4-:R-:W-:Y:S02]  /*af60*/  SHF.L.U32 R0, R0, 0x1f, RZ ;  /* 0x0000001f00007819 */ /* 0x010fe400000006ff */
[----:B-----5:R-:W-:Y:S02]  /*af70*/  SHF.R.U32.HI R4, RZ, 0x5, R4 ;  /* 0x00000005ff047819 */ /* 0x020fe40000011604 */
[----:B------:R-:W4:Y:S02]  /*af80*/  SYNCS.PHASECHK.TRANS64.TRYWAIT P1, [R2+URZ+0x29898], R0 ;  /* 0x02989800020075a7 */ /* 0x000f2400080211ff */
[----:B------:R-:W-:Y:S04]  /*af90*/  LOP3.LUT R4, R4, 0x3, RZ, 0xc0, !PT ;  /* 0x0000000304047812 */ /* 0x000fe800078ec0ff */
[----:B------:R-:W-:Y:S01]  /*afa0*/  ISETP.NE.AND P0, PT, R4, R3, PT ;  /* 0x000000030400720c */ /* 0x000fe20003f05270 */
[----:B------:R-:W-:Y:S01]  /*afb0*/  @!UPT UIADD3 URZ, UPT, UPT, URZ, URZ, URZ ;  /* 0x000000fffffff290 */ /* 0x000fe2000fffe0ff */
[----:B----4-:R-:W-:Y:S11]  /*afc0*/  @!P1 BRA `(.L_x_203) ;  /* 0x0000004800289947 */ /* 0x010ff60003800000 */
.L_x_297:
[----:B------:R-:W-:Y:S05]  /*afd0*/  BSYNC B0 ;  /* 0x0000000000007941 */ /* 0x000fea0003800000 */
.L_x_202:
[----:B------:R-:W-:Y:S05]  /*afe0*/  @!P0 BRA `(.L_x_204) ;  /* 0x0000000000408947 */ /* 0x000fea0003800000 */
[----:B------:R-:W5:Y:S01]  /*aff0*/  LDCU.64 UR8, c[0x4][0x80] ;  /* 0x01001000ff0877ac */ /* 0x000f620008000a00 */
[----:B------:R-:W-:Y:S01]  /*b000*/  MOV R3, 0x0 ;  /* 0x0000000000037802 */ /* 0x000fe20000000f00 */
[----:B------:R-:W-:Y:S02]  /*b010*/  HFMA2 R12, -RZ, RZ, 0, 5.9604644775390625e-08 ;  /* 0x00000001ff0c7431 */ /* 0x000fe400000001ff */
[----:B------:R-:W-:Y:S02]  /*b020*/  IMAD.MOV.U32 R8, RZ, RZ, 0x192 ;  /* 0x00000192ff087424 */ /* 0x000fe400078e00ff */
[----:B------:R-:W-:Y:S01]  /*b030*/  IMAD.MOV.U32 R13, RZ, RZ, RZ ;  /* 0x000000ffff0d7224 */ /* 0x000fe200078e00ff */
[----:B------:R-:W2:Y:S01]  /*b040*/  LDCU.64 UR6, c[0x4][0x88] ;  /* 0x01001100ff0677ac */ /* 0x000ea20008000a00 */
[----:B-1--4-:R-:W1:Y:S01]  /*b050*/  LDC.64 R2, c[0x4][R3] ;  /* 0x0100000003027b82 */ /* 0x012e620000000a00 */
[----:B------:R-:W4:Y:S01]  /*b060*/  LDCU.64 UR4, c[0x4][0x8] ;  /* 0x01000100ff0477ac */ /* 0x000f220008000a00 */
[----:B-----5:R-:W-:Y:S01]  /*b070*/  MOV R5, UR9 ;  /* 0x0000000900057c02 */ /* 0x020fe20008000f00 */
[----:B------:R-:W-:Y:S01]  /*b080*/  IMAD.U32 R4, RZ, RZ, UR8 ;  /* 0x00000008ff047e24 */ /* 0x000fe2000f8e00ff */
[----:B--2---:R-:W-:Y:S01]  /*b090*/  MOV R7, UR7 ;  /* 0x0000000700077c02 */ /* 0x004fe20008000f00 */
[----:B------:R-:W-:Y:S01]  /*b0a0*/  IMAD.U32 R6, RZ, RZ, UR6 ;  /* 0x00000006ff067e24 */ /* 0x000fe2000f8e00ff */
[----:B----4-:R-:W-:Y:S01]  /*b0b0*/  MOV R11, UR5 ;  /* 0x00000005000b7c02 */ /* 0x010fe20008000f00 */
[----:B------:R-:W-:Y:S02]  /*b0c0*/  IMAD.U32 R10, RZ, RZ, UR4 ;  /* 0x00000004ff0a7e24 */ /* 0x000fe4000f8e00ff */
[----:B------:R-:W-:Y:S07]  /*b0d0*/  LEPC R20, `(.L_x_204) ;  /* 0x000000001014794e */ /* 0x000fee0000000000 */
[----:B-1-3--:R-:W-:Y:S05]  /*b0e0*/  CALL.ABS.NOINC R2 ;  /* 0x0000000002007343 */ /* 0x00afea0003c00000 */
.L_x_204:
[----:B------:R-:W5:Y:S01]  /*b0f0*/  S2R R16, SR_TID.X ;  /* 0x0000000000107919 */ /* 0x000f620000002100 */
[----:B------:R-:W-:Y:S05]  /*b100*/  WARPSYNC.ALL ;  /* 0x0000000000007948 */ /* 0x000fea0003800000 */
[C---:B------:R-:W-:Y:S01]  /*b110*/  R2UR UR4, R74.reuse ;  /* 0x000000004a0472ca */ /* 0x040fe200000e0000 */
[----:B----4-:R-:W-:Y:S05]  /*b120*/  VIADD R0, R74, 0xffffffa0 ;  /* 0xffffffa04a007836 */ /* 0x010fea0000000000 */
[----:B------:R-:W-:Y:S07]  /*b130*/  SHF.R.U32.HI R0, RZ, 0x15, R0 ;  /* 0x00000015ff007819 */ /* 0x000fee0000011600 */
[----:B--2---:R-:W2:Y:S01]  /*b140*/  LDTM.x16 R40, tmem[UR4+-0x80] ;  /* 0xffff8004002879ee */ /* 0x004ea2000824ff00 */
[----:B-----5:R-:W-:Y:S04]  /*b150*/  SHF.R.U32.HI R16, RZ, 0x5, R16 ;  /* 0x00000005ff107819 */ /* 0x020fe80000011610 */
[----:B------:R-:W-:Y:S04]  /*b160*/  LOP3.LUT R16, R16, 0x3, RZ, 0xc0, !PT ;  /* 0x0000000310107812 */ /* 0x000fe800078ec0ff */
[----:B------:R-:W-:Y:S11]  /*b170*/  ISETP.NE.AND P0, PT, R16, R0, PT ;  /* 0x000000001000720c */ /* 0x000ff60003f05270 */
[----:B------:R-:W-:Y:S02]  /*b180*/  @!UPT UIADD3 URZ, UPT, UPT, URZ, URZ, URZ ;  /* 0x000000fffffff290 */ /* 0x000fe4000fffe0ff */
[----:B--2---:R-:W-:Y:S05]  /*b190*/  @!P0 BRA `(.L_x_205) ;  /* 0x0000000000408947 */ /* 0x004fea0003800000 */
[----:B------:R-:W2:Y:S01]  /*b1a0*/  LDCU.64 UR8, c[0x4][0x80] ;  /* 0x01001000ff0877ac */ /* 0x000ea20008000a00 */
[----:B------:R-:W-:Y:S01]  /*b1b0*/  MOV R3, 0x0 ;  /* 0x0000000000037802 */ /* 0x000fe20000000f00 */
[----:B------:R-:W-:Y:S02]  /*b1c0*/  HFMA2 R12, -RZ, RZ, 0, 5.9604644775390625e-08 ;  /* 0x00000001ff0c7431 */ /* 0x000fe400000001ff */
[----:B------:R-:W-:Y:S02]  /*b1d0*/  IMAD.MOV.U32 R8, RZ, RZ, 0x192 ;  /* 0x00000192ff087424 */ /* 0x000fe400078e00ff */
[----:B------:R-:W-:Y:S01]  /*b1e0*/  IMAD.MOV.U32 R13, RZ, RZ, RZ ;  /* 0x000000ffff0d7224 */ /* 0x000fe200078e00ff */
[----:B------:R-:W4:Y:S01]  /*b1f0*/  LDCU.64 UR6, c[0x4][0x88] ;  /* 0x01001100ff0677ac */ /* 0x000f220008000a00 */
[----:B-1----:R-:W1:Y:S01]  /*b200*/  LDC.64 R2, c[0x4][R3] ;  /* 0x0100000003027b82 */ /* 0x002e620000000a00 */
[----:B------:R-:W5:Y:S01]  /*b210*/  LDCU.64 UR4, c[0x4][0x8] ;  /* 0x01000100ff0477ac */ /* 0x000f620008000a00 */
[----:B--2---:R-:W-:Y:S01]  /*b220*/  MOV R5, UR9 ;  /* 0x0000000900057c02 */ /* 0x004fe20008000f00 */
[----:B------:R-:W-:Y:S01]  /*b230*/  IMAD.U32 R4, RZ, RZ, UR8 ;  /* 0x00000008ff047e24 */ /* 0x000fe2000f8e00ff */
[----:B----4-:R-:W-:Y:S01]  /*b240*/  MOV R7, UR7 ;  /* 0x0000000700077c02 */ /* 0x010fe20008000f00 */
[----:B------:R-:W-:Y:S01]  /*b250*/  IMAD.U32 R6, RZ, RZ, UR6 ;  /* 0x00000006ff067e24 */ /* 0x000fe2000f8e00ff */
[----:B-----5:R-:W-:Y:S01]  /*b260*/  MOV R11, UR5 ;  /* 0x00000005000b7c02 */ /* 0x020fe20008000f00 */
[----:B------:R-:W-:Y:S02]  /*b270*/  IMAD.U32 R10, RZ, RZ, UR4 ;  /* 0x00000004ff0a7e24 */ /* 0x000fe4000f8e00ff */
[----:B------:R-:W-:Y:S07]  /*b280*/  LEPC R20, `(.L_x_205) ;  /* 0x000000001014794e */ /* 0x000fee0000000000 */
[----:B-1-3--:R-:W-:Y:S05]  /*b290*/  CALL.ABS.NOINC R2 ;  /* 0x0000000002007343 */ /* 0x00afea0003c00000 */
.L_x_205:
[----:B------:R-:W-:Y:S05]  /*b2a0*/  WARPSYNC.ALL ;  /* 0x0000000000007948 */ /* 0x000fea0003800000 */
[C---:B------:R-:W-:Y:S01]  /*b2b0*/  R2UR UR4, R74.reuse ;  /* 0x000000004a0472ca */ /* 0x040fe200000e0000 */
[----:B------:R-:W-:Y:S05]  /*b2c0*/  VIADD R0, R74, 0xffffffc0 ;  /* 0xffffffc04a007836 */ /* 0x000fea0000000000 */
[----:B------:R-:W-:Y:S04]  /*b2d0*/  SHF.R.U32.HI R0, RZ, 0x15, R0 ;  /* 0x00000015ff007819 */ /* 0x000fe80000011600 */
[----:B------:R-:W-:Y:S03]  /*b2e0*/  ISETP.NE.AND P0, PT, R16, R0, PT ;  /* 0x000000001000720c */ /* 0x000fe60003f05270 */
[----:B---3--:R-:W2:Y:S10]  /*b2f0*/  LDTM.x16 R24, tmem[UR4+-0x60] ;  /* 0xffffa004001879ee */ /* 0x008eb4000824ff00 */
[----:B--2---:R-:W-:Y:S05]  /*b300*/  @!P0 BRA `(.L_x_206) ;  /* 0x0000000000408947 */ /* 0x004fea0003800000 */
[----:B------:R-:W2:Y:S01]  /*b310*/  LDCU.64 UR8, c[0x4][0x80] ;  /* 0x01001000ff0877ac */ /* 0x000ea20008000a00 */
[----:B------:R-:W-:Y:S01]  /*b320*/  MOV R3, 0x0 ;  /* 0x0000000000037802 */ /* 0x000fe20000000f00 */
[----:B------:R-:W-:Y:S02]  /*b330*/  HFMA2 R12, -RZ, RZ, 0, 5.9604644775390625e-08 ;  /* 0x00000001ff0c7431 */ /* 0x000fe400000001ff */
[----:B------:R-:W-:Y:S02]  /*b340*/  IMAD.MOV.U32 R8, RZ, RZ, 0x192 ;  /* 0x00000192ff087424 */ /* 0x000fe400078e00ff */
[----:B------:R-:W-:Y:S01]  /*b350*/  IMAD.MOV.U32 R13, RZ, RZ, RZ ;  /* 0x000000ffff0d7224 */ /* 0x000fe200078e00ff */
[----:B------:R-:W3:Y:S01]  /*b360*/  LDCU.64 UR6, c[0x4][0x88] ;  /* 0x01001100ff0677ac */ /* 0x000ee20008000a00 */
[----:B-1----:R-:W1:Y:S01]  /*b370*/  LDC.64 R2, c[0x4][R3] ;  /* 0x0100000003027b82 */ /* 0x002e620000000a00 */
[----:B------:R-:W4:Y:S01]  /*b380*/  LDCU.64 UR4, c[0x4][0x8] ;  /* 0x01000100ff0477ac */ /* 0x000f220008000a00 */
[----:B--2---:R-:W-:Y:S01]  /*b390*/  MOV R5, UR9 ;  /* 0x0000000900057c02 */ /* 0x004fe20008000f00 */
[----:B------:R-:W-:Y:S01]  /*b3a0*/  IMAD.U32 R4, RZ, RZ, UR8 ;  /* 0x00000008ff047e24 */ /* 0x000fe2000f8e00ff */
[----:B---3--:R-:W-:Y:S01]  /*b3b0*/  MOV R7, UR7 ;  /* 0x0000000700077c02 */ /* 0x008fe20008000f00 */
[----:B------:R-:W-:Y:S01]  /*b3c0*/  IMAD.U32 R6, RZ, RZ, UR6 ;  /* 0x00000006ff067e24 */ /* 0x000fe2000f8e00ff */
[----:B----4-:R-:W-:Y:S01]  /*b3d0*/  MOV R11, UR5 ;  /* 0x00000005000b7c02 */ /* 0x010fe20008000f00 */
[----:B------:R-:W-:Y:S02]  /*b3e0*/  IMAD.U32 R10, RZ, RZ, UR4 ;  /* 0x00000004ff0a7e24 */ /* 0x000fe4000f8e00ff */
[----:B------:R-:W-:Y:S07]  /*b3f0*/  LEPC R20, `(.L_x_206) ;  /* 0x000000001014794e */ /* 0x000fee0000000000 */
[----:B-1----:R-:W-:Y:S05]  /*b400*/  CALL.ABS.NOINC R2 ;  /* 0x0000000002007343 */ /* 0x002fea0003c00000 */
.L_x_206:
[----:B------:R-:W-:Y:S01]  /*b410*/  LOP3.LUT R75, R75, 0xe0, RZ, 0xfc, !PT ;  /* 0x000000e04b4b7812 */ /* 0x000fe200078efcff */
[----:B------:R-:W-:Y:S05]  /*b420*/  WARPSYNC.ALL ;  /* 0x0000000000007948 */ /* 0x000fea0003800000 */
[----:B------:R-:W-:Y:S01]  /*b430*/  R2UR UR5, R75 ;  /* 0x000000004b0572ca */ /* 0x000fe200000e0000 */
[----:B------:R-:W2:Y:S01]  /*b440*/  S2R R72, SR_TID.X ;  /* 0x0000000000487919 */ /* 0x000ea20000002100 */
[----:B------:R-:W3:Y:S01]  /*b450*/  S2UR UR38, SR_CgaCtaId ;  /* 0x00000000002679c3 */ /* 0x000ee20000008800 */
[----:B------:R-:W-:Y:S01]  /*b460*/  UMOV UR4, 0x400 ;  /* 0x0000040000047882 */ /* 0x000fe20000000000 */
[----:B--2---:R-:W-:Y:S01]  /*b470*/  SHF.R.U32.HI R73, RZ, 0x1, R72 ;  /* 0x00000001ff497819 */ /* 0x004fe20000011648 */
[----:B---3--:R-:W-:Y:S03]  /*b480*/  ULEA UR36, UR38, UR4, 0x18 ;  /* 0x0000000426247291 */ /* 0x008fe6000f8ec0ff */
[----:B------:R-:W-:Y:S06]  /*b490*/  LOP3.LUT R73, R73, 0x40, RZ, 0xc0, !PT ;  /* 0x0000004049497812 */ /* 0x000fec00078ec0ff */
[----:B------:R-:W1:Y:S08]  /*b4a0*/  LDS.128 R12, [R73+UR36+0x29200] ;  /* 0x02920024490c7984 */ /* 0x000e700008000c00 */
[----:B------:R-:W2:Y:S08]  /*b4b0*/  LDS.128 R16, [R73+UR36+0x29210] ;  /* 0x0292102449107984 */ /* 0x000eb00008000c00 */
[----:B------:R-:W3:Y:S08]  /*b4c0*/  LDS.128 R8, [R73+UR36+0x29220] ;  /* 0x0292202449087984 */ /* 0x000ef00008000c00 */
[----:B------:R-:W4:Y:S08]  /*b4d0*/  LDS.128 R4, [R73+UR36+0x29230] ;  /* 0x0292302449047984 */ /* 0x000f300008000c00 */
[----:B------:R-:W5:Y:S01]  /*b4e0*/  LDS.128 R20, [R73+UR36+0x29280] ;  /* 0x0292802449147984 */ /* 0x000f620008000c00 */
[----:B-1----:R-:W-:Y:S01]  /*b4f0*/  FADD2 R2, R40.F32x2.HI_LO, R12.F32x2.HI_LO ;  /* 0x0000000c2802724b */ /* 0x002fe20000000000 */
[----:B------:R-:W-:Y:S01]  /*b500*/  SHF.R.U32.HI R40, RZ, 0x3, R72 ;  /* 0x00000003ff287819 */ /* 0x000fe20000011648 */
[----:B------:R-:W-:Y:S02]  /*b510*/  FADD2 R12, R42.F32x2.HI_LO, R14.F32x2.HI_LO ;  /* 0x0000000e2a0c724b */ /* 0x000fe40000000000 */
[----:B------:R-:W-:Y:S02]  /*b520*/  IMAD.U32 R41, R72, 0x10000, RZ ;  /* 0x0001000048297824 */ /* 0x000fe400078e00ff */
[----:B------:R-:W-:Y:S02]  /*b530*/  FMUL2 R2, R2.F32x2.HI_LO, R56.F32x2.HI_LO ;  /* 0x000000380202724a */ /* 0x000fe40000000000 */
[----:B------:R-:W-:Y:S01]  /*b540*/  FMUL2 R12, R12.F32x2.HI_LO, R58.F32x2.HI_LO ;  /* 0x0000003a0c0c724a */ /* 0x000fe20000000000 */
[----:B------:R-:W-:Y:S01]  /*b550*/  LOP3.LUT R0, R41, 0x600010, R40, 0xc8, !PT ;  /* 0x0060001029007812 */ /* 0x000fe200078ec828 */
[----:B--2---:R-:W-:Y:S01]  /*b560*/  FADD2 R14, R44.F32x2.HI_LO, R16.F32x2.HI_LO ;  /* 0x000000102c0e724b */ /* 0x004fe20000000000 */
[----:B------:R-:W-:Y:S02]  /*b570*/  F2FP.F16.F32.PACK_AB R2, R3, R2 ;  /* 0x000000020302723e */ /* 0x000fe400000000ff */
[----:B------:R-:W-:Y:S01]  /*b580*/  LOP3.LUT R0, R0, 0x100, RZ, 0xfc, !PT ;  /* 0x0000010000007812 */ /* 0x000fe200078efcff */
[----:B------:R-:W-:Y:S01]  /*b590*/  FMUL2 R14, R14.F32x2.HI_LO, R60.F32x2.HI_LO ;  /* 0x0000003c0e0e724a */ /* 0x000fe20000000000 */
[----:B------:R-:W-:Y:S02]  /*b5a0*/  PRMT R42, R2, 0x7632, R42 ;  /* 0x00007632022a7816 */ /* 0x000fe4000000002a */
[----:B------:R-:W-:Y:S01]  /*b5b0*/  R2UR UR4, R0 ;  /* 0x00000000000472ca */ /* 0x000fe200000e0000 */
[----:B---3--:R-:W-:Y:S01]  /*b5c0*/  FADD2 R48, R48.F32x2.HI_LO, R8.F32x2.HI_LO ;  /* 0x000000083030724b */ /* 0x008fe20000000000 */
[----:B------:R-:W-:Y:S01]  /*b5d0*/  F2FP.F16.F32.PACK_AB R0, R13, R12 ;  /* 0x0000000c0d00723e */ /* 0x000fe200000000ff */
[----:B------:R-:W-:Y:S02]  /*b5e0*/  FADD2 R12, R46.F32x2.HI_LO, R18.F32x2.HI_LO ;  /* 0x000000122e0c724b */ /* 0x000fe40000000000 */
[----:B------:R-:W1:Y:S01]  /*b5f0*/  LDS.128 R16, [R73+UR36+0x29290] ;  /* 0x0292902449107984 */ /* 0x000e620008000c00 */
[----:B------:R-:W-:Y:S01]  /*b600*/  PRMT R43, R0, 0x7632, R43 ;  /* 0x00007632002b7816 */ /* 0x000fe2000000002b */
[----:B------:R-:W-:Y:S01]  /*b610*/  FADD2 R50, R50.F32x2.HI_LO, R10.F32x2.HI_LO ;  /* 0x0000000a3232724b */ /* 0x000fe20000000000 */
[----:B------:R-:W-:Y:S01]  /*b620*/  PRMT R56, R0, 0x7610, R56 ;  /* 0x0000761000387816 */ /* 0x000fe20000000038 */
[----:B----4-:R-:W-:Y:S01]  /*b630*/  FADD2 R52, R52.F32x2.HI_LO, R4.F32x2.HI_LO ;  /* 0x000000043434724b */ /* 0x010fe20000000000 */
[----:B------:R-:W-:Y:S01]  /*b640*/  F2FP.F16.F32.PACK_AB R0, R15, R14 ;  /* 0x0000000e0f00723e */ /* 0x000fe200000000ff */
[----:B------:R-:W-:Y:S02]  /*b650*/  FADD2 R54, R54.F32x2.HI_LO, R6.F32x2.HI_LO ;  /* 0x000000063636724b */ /* 0x000fe40000000000 */
[----:B------:R-:W2:Y:S01]  /*b660*/  LDS.128 R8, [R73+UR36+0x292a0] ;  /* 0x0292a02449087984 */ /* 0x000ea20008000c00 */
[----:B------:R-:W-:Y:S01]  /*b670*/  PRMT R57, R0, 0x7632, R57 ;  /* 0x0000763200397816 */ /* 0x000fe20000000039 */
[----:B------:R-:W-:Y:S01]  /*b680*/  FMUL2 R52, R52.F32x2.HI_LO, R68.F32x2.HI_LO ;  /* 0x000000443434724a */ /* 0x000fe20000000000 */
[----:B------:R-:W-:Y:S01]  /*b690*/  PRMT R58, R0, 0x7610, R58 ;  /* 0x00007610003a7816 */ /* 0x000fe2000000003a */
[----:B------:R-:W-:Y:S02]  /*b6a0*/  FMUL2 R54, R54.F32x2.HI_LO, R70.F32x2.HI_LO ;  /* 0x000000463636724a */ /* 0x000fe40000000000 */
[----:B------:R-:W-:Y:S01]  /*b6b0*/  FMUL2 R12, R12.F32x2.HI_LO, R62.F32x2.HI_LO ;  /* 0x0000003e0c0c724a */ /* 0x000fe20000000000 */
[----:B------:R-:W-:Y:S01]  /*b6c0*/  F2FP.F16.F32.PACK_AB R52, R53, R52 ;  /* 0x000000343534723e */ /* 0x000fe200000000ff */
[----:B------:R-:W3:Y:S01]  /*b6d0*/  LDS.128 R4, [R73+UR36+0x292b0] ;  /* 0x0292b02449047984 */ /* 0x000ee20008000c00 */
[----:B------:R-:W-:Y:S01]  /*b6e0*/  F2FP.F16.F32.PACK_AB R54, R55, R54 ;  /* 0x000000363736723e */ /* 0x000fe200000000ff */
[----:B-----5:R-:W-:Y:S01]  /*b6f0*/  FADD2 R26, R26.F32x2.HI_LO, R22.F32x2.HI_LO ;  /* 0x000000161a1a724b */ /* 0x020fe20000000000 */
[----:B------:R-:W-:Y:S01]  /*b700*/  PRMT R61, R52, 0x7632, R61 ;  /* 0x00007632343d7816 */ /* 0x000fe2000000003d */
[----:B------:R-:W-:Y:S01]  /*b710*/  FADD2 R24, R24.F32x2.HI_LO, R20.F32x2.HI_LO ;  /* 0x000000141818724b */ /* 0x000fe20000000000 */
[----:B------:R-:W-:Y:S01]  /*b720*/  PRMT R62, R52, 0x7610, R62 ;  /* 0x00007610343e7816 */ /* 0x000fe2000000003e */
[----:B------:R-:W-:Y:S01]  /*b730*/  FMUL2 R26, R26.F32x2.HI_LO, R78.F32x2.HI_LO ;  /* 0x0000004e1a1a724a */ /* 0x000fe20000000000 */
[----:B------:R-:W-:Y:S01]  /*b740*/  PRMT R63, R54, 0x7632, R63 ;  /* 0x00007632363f7816 */ /* 0x000fe2000000003f */
[----:B------:R-:W-:Y:S01]  /*b750*/  LDS.128 R44, [R73+UR36+0x29300] ;  /* 0x02930024492c7984 */ /* 0x000fe20008000c00 */
[----:B------:R-:W-:Y:S01]  /*b760*/  F2FP.F16.F32.PACK_AB R12, R13, R12 ;  /* 0x0000000c0d0c723e */ /* 0x000fe200000000ff */
[----:B------:R-:W-:Y:S02]  /*b770*/  FMUL2 R24, R24.F32x2.HI_LO, R76.F32x2.HI_LO ;  /* 0x0000004c1818724a */ /* 0x000fe40000000000 */
[----:B------:R-:W-:Y:S01]  /*b780*/  FMUL2 R48, R48.F32x2.HI_LO, R64.F32x2.HI_LO ;  /* 0x000000403030724a */ /* 0x000fe20000000000 */
[----:B------:R-:W-:Y:S01]  /*b790*/  PRMT R64, R54, 0x7610, R64 ;  /* 0x0000761036407816 */ /* 0x000fe20000000040 */
[----:B------:R-:W-:Y:S01]  /*b7a0*/  FMUL2 R50, R50.F32x2.HI_LO, R66.F32x2.HI_LO ;  /* 0x000000423232724a */ /* 0x000fe20000000000 */
[----:B------:R-:W-:Y:S01]  /*b7b0*/  F2FP.F16.F32.PACK_AB R24, R25, R24 ;  /* 0x000000181918723e */ /* 0x000fe200000000ff */
[----:B------:R-:W4:Y:S01]  /*b7c0*/  LDS.128 R52, [R73+UR36+0x29310] ;  /* 0x0293102449347984 */ /* 0x000f220008000c00 */
[----:B------:R-:W-:Y:S02]  /*b7d0*/  F2FP.F16.F32.PACK_AB R0, R49, R48 ;  /* 0x000000303100723e */ /* 0x000fe400000000ff */
[----:B------:R-:W-:Y:S02]  /*b7e0*/  PRMT R59, R12, 0x7632, R59 ;  /* 0x000076320c3b7816 */ /* 0x000fe4000000003b */
[C---:B------:R-:W-:Y:S02]  /*b7f0*/  PRMT R48, R0.reuse, 0x7632, R48 ;  /* 0x0000763200307816 */ /* 0x040fe40000000030 */
[----:B------:R-:W-:Y:S01]  /*b800*/  PRMT R49, R0, 0x7610, R49 ;  /* 0x0000761000317816 */ /* 0x000fe20000000031 */
[----:B-1----:R-:W-:Y:S01]  /*b810*/  FADD2 R28, R28.F32x2.HI_LO, R16.F32x2.HI_LO ;  /* 0x000000101c1c724b */ /* 0x002fe20000000000 */
[----:B------:R-:W-:Y:S01]  /*b820*/  F2FP.F16.F32.PACK_AB R0, R27, R26 ;  /* 0x0000001a1b00723e */ /* 0x000fe200000000ff */
[----:B------:R-:W-:Y:S01]  /*b830*/  FADD2 R30, R30.F32x2.HI_LO, R18.F32x2.HI_LO ;  /* 0x000000121e1e724b */ /* 0x000fe20000000000 */
[----:B------:R-:W-:Y:S01]  /*b840*/  PRMT R60, R12, 0x7610, R60 ;  /* 0x000076100c3c7816 */ /* 0x000fe2000000003c */
[----:B------:R-:W-:Y:S01]  /*b850*/  FMUL2 R28, R28.F32x2.HI_LO, R82.F32x2.HI_LO ;  /* 0x000000521c1c724a */ /* 0x000fe20000000000 */
[----:B------:R-:W-:Y:S01]  /*b860*/  PRMT R67, R0, 0x7632, R67 ;  /* 0x0000763200437816 */ /* 0x000fe20000000043 */
[----:B------:R-:W-:Y:S01]  /*b870*/  FMUL2 R30, R30.F32x2.HI_LO, R86.F32x2.HI_LO ;  /* 0x000000561e1e724a */ /* 0x000fe20000000000 */
[----:B------:R-:W-:Y:S01]  /*b880*/  PRMT R68, R0, 0x7610, R68 ;  /* 0x0000761000447816 */ /* 0x000fe20000000044 */
[----:B--2---:R-:W-:Y:S01]  /*b890*/  FADD2 R32, R32.F32x2.HI_LO, R8.F32x2.HI_LO ;  /* 0x000000082020724b */ /* 0x004fe20000000000 */
[----:B------:R-:W-:Y:S01]  /*b8a0*/  F2FP.F16.F32.PACK_AB R0, R29, R28 ;  /* 0x0000001c1d00723e */ /* 0x000fe200000000ff */
[----:B------:R-:W-:Y:S01]  /*b8b0*/  FADD2 R34, R34.F32x2.HI_LO, R10.F32x2.HI_LO ;  /* 0x0000000a2222724b */ /* 0x000fe20000000000 */
[----:B------:R-:W-:Y:S01]  /*b8c0*/  F2FP.F16.F32.PACK_AB R3, R31, R30 ;  /* 0x0000001e1f03723e */ /* 0x000fe200000000ff */
[----:B------:R-:W-:Y:S01]  /*b8d0*/  FMUL2 R32, R32.F32x2.HI_LO, R80.F32x2.HI_LO ;  /* 0x000000502020724a */ /* 0x000fe20000000000 */
[C---:B------:R-:W-:Y:S01]  /*b8e0*/  PRMT R65, R24.reuse, 0x7632, R65 ;  /* 0x0000763218417816 */ /* 0x040fe20000000041 */
[----:B------:R-:W1:Y:S01]  /*b8f0*/  LDS.128 R28, [R73+UR36+0x29320] ;  /* 0x02932024491c7984 */ /* 0x000e620008000c00 */
[----:B------:R-:W-:Y:S01]  /*b900*/  PRMT R66, R24, 0x7610, R66 ;  /* 0x0000761018427816 */ /* 0x000fe20000000042 */
[----:B------:R-:W-:Y:S01]  /*b910*/  FMUL2 R34, R34.F32x2.HI_LO, R84.F32x2.HI_LO ;  /* 0x000000542222724a */ /* 0x000fe20000000000 */
[----:B------:R-:W-:Y:S01]  /*b920*/  PRMT R69, R0, 0x7632, R69 ;  /* 0x0000763200457816 */ /* 0x000fe20000000045 */
[----:B---3--:R-:W-:Y:S01]  /*b930*/  FADD2 R36, R36.F32x2.HI_LO, R4.F32x2.HI_LO ;  /* 0x000000042424724b */ /* 0x008fe20000000000 */
[----:B------:R-:W-:Y:S01]  /*b940*/  PRMT R70, R0, 0x7610, R70 ;  /* 0x0000761000467816 */ /* 0x000fe20000000046 */
[----:B------:R-:W-:Y:S01]  /*b950*/  FADD2 R38, R38.F32x2.HI_LO, R6.F32x2.HI_LO ;  /* 0x000000062626724b */ /* 0x000fe20000000000 */
[C---:B------:R-:W-:Y:S01]  /*b960*/  PRMT R71, R3.reuse, 0x7632, R71 ;  /* 0x0000763203477816 */ /* 0x040fe20000000047 */
[----:B------:R-:W4:Y:S01]  /*b970*/  LDTM.x16 R12, tmem[UR5] ;  /* 0x00000005000c79ee */ /* 0x000f220008240000 */
[----:B------:R-:W-:Y:S01]  /*b980*/  PRMT R74, R3, 0x7610, R74 ;  /* 0x00007610034a7816 */ /* 0x000fe2000000004a */
[----:B------:R-:W-:Y:S01]  /*b990*/  FMUL2 R36, R36.F32x2.HI_LO, R88.F32x2.HI_LO ;  /* 0x000000582424724a */ /* 0x000fe20000000000 */
[----:B------:R-:W-:Y:S01]  /*b9a0*/  F2FP.F16.F32.PACK_AB R0, R33, R32 ;  /* 0x000000202100723e */ /* 0x000fe200000000ff */
[----:B------:R-:W-:Y:S01]  /*b9b0*/  FMUL2 R38, R38.F32x2.HI_LO, R90.F32x2.HI_LO ;  /* 0x0000005a2626724a */ /* 0x000fe20000000000 */
[----:B------:R-:W-:Y:S01]  /*b9c0*/  F2FP.F16.F32.PACK_AB R3, R35, R34 ;  /* 0x000000222303723e */ /* 0x000fe200000000ff */
[----:B------:R-:W-:Y:S01]  /*b9d0*/  UMOV UR5, 0x33334444 ;  /* 0x3333444400057882 */ /* 0x000fe20000000000 */
[C---:B------:R-:W-:Y:S01]  /*b9e0*/  PRMT R75, R0.reuse, 0x7632, R75 ;  /* 0x00007632004b7816 */ /* 0x040fe2000000004b */
[----:B------:R-:W2:Y:S01]  /*b9f0*/  LDS.128 R32, [R73+UR36+0x29330] ;  /* 0x0293302449207984 */ /* 0x000ea20008000c00 */
[----:B------:R-:W-:Y:S02]  /*ba00*/  PRMT R76, R0, 0x7610, R76 ;  /* 0x00007610004c7816 */ /* 0x000fe4000000004c */
[C---:B------:R-:W-:Y:S02]  /*ba10*/  PRMT R77, R3.reuse, 0x7632, R77 ;  /* 0x00007632034d7816 */ /* 0x040fe4000000004d */
[----:B------:R-:W-:Y:S02]  /*ba20*/  PRMT R78, R3, 0x7610, R78 ;  /* 0x00007610034e7816 */ /* 0x000fe4000000004e */
[----:B------:R-:W-:Y:S02]  /*ba30*/  F2FP.F16.F32.PACK_AB R0, R37, R36 ;  /* 0x000000242500723e */ /* 0x000fe400000000ff */
[----:B------:R-:W-:Y:S02]  /*ba40*/  F2FP.F16.F32.PACK_AB R3, R39, R38 ;  /* 0x000000262703723e */ /* 0x000fe400000000ff */
[C---:B------:R-:W-:Y:S01]  /*ba50*/  PRMT R79, R0.reuse, 0x7632, R79 ;  /* 0x00007632004f7816 */ /* 0x040fe2000000004f */
[----:B------:R-:W-:Y:S01]  /*ba60*/  LDS.128 R36, [R73+UR36+0x29380] ;  /* 0x0293802449247984 */ /* 0x000fe20008000c00 */
[----:B------:R-:W-:Y:S02]  /*ba70*/  PRMT R80, R0, 0x7610, R80 ;  /* 0x0000761000507816 */ /* 0x000fe40000000050 */
[----:B------:R-:W-:Y:S01]  /*ba80*/  PRMT R81, R3, 0x7632, R81 ;  /* 0x0000763203517816 */ /* 0x000fe20000000051 */
[----:B----4-:R-:W-:Y:S01]  /*ba90*/  FADD2 R16, R16.F32x2.HI_LO, R52.F32x2.HI_LO ;  /* 0x000000341010724b */ /* 0x010fe20000000000 */
[----:B------:R-:W-:Y:S01]  /*baa0*/  PRMT R82, R3, 0x7610, R82 ;  /* 0x0000761003527816 */ /* 0x000fe20000000052 */
[----:B------:R-:W-:Y:S01]  /*bab0*/  FADD2 R18, R18.F32x2.HI_LO, R54.F32x2.HI_LO ;  /* 0x000000361212724b */ /* 0x000fe20000000000 */
[----:B------:R-:W-:Y:S01]  /*bac0*/  F2FP.F16.F32.PACK_AB R50, R51, R50 ;  /* 0x000000323332723e */ /* 0x000fe200000000ff */
[----:B------:R-:W3:Y:S01]  /*bad0*/  LDS.128 R52, [R73+UR36+0x29390] ;  /* 0x0293902449347984 */ /* 0x000ee20008000c00 */
[----:B------:R-:W-:Y:S02]  /*bae0*/  FADD2 R12, R12.F32x2.HI_LO, R44.F32x2.HI_LO ;  /* 0x0000002c0c0c724b */ /* 0x000fe40000000000 */
[----:B------:R-:W-:Y:S01]  /*baf0*/  PRMT R51, R50, 0x7632, R51 ;  /* 0x0000763232337816 */ /* 0x000fe20000000033 */
[----:B------:R-:W-:Y:S02]  /*bb00*/  FMUL2 R44, R16.F32x2.HI_LO, R98.F32x2.HI_LO ;  /* 0x00000062102c724a */ /* 0x000fe40000000000 */
[----:B------:R-:W-:Y:S02]  /*bb10*/  FMUL2 R12, R12.F32x2.HI_LO, R92.F32x2.HI_LO ;  /* 0x0000005c0c0c724a */ /* 0x000fe40000000000 */
[----:B-1----:R-:W-:Y:S02]  /*bb20*/  FADD2 R20, R20.F32x2.HI_LO, R28.F32x2.HI_LO ;  /* 0x0000001c1414724b */ /* 0x002fe40000000000 */
[----:B------:R-:W-:Y:S01]  /*bb30*/  FADD2 R22, R22.F32x2.HI_LO, R30.F32x2.HI_LO ;  /* 0x0000001e1616724b */ /* 0x000fe20000000000 */
[----:B------:R-:W-:Y:S01]  /*bb40*/  F2FP.F16.F32.PACK_AB R3, R13, R12 ;  /* 0x0000000c0d03723e */ /* 0x000fe200000000ff */
[----:B------:R-:W1:Y:S01]  /*bb50*/  LDS.128 R28, [R73+UR36+0x293a0] ;  /* 0x0293a024491c7984 */ /* 0x000e620008000c00 */
[----:B------:R-:W-:Y:S02]  /*bb60*/  FADD2 R14, R14.F32x2.HI_LO, R46.F32x2.HI_LO ;  /* 0x0000002e0e0e724b */ /* 0x000fe40000000000 */
[----:B------:R-:W-:Y:S01]  /*bb70*/  PRMT R83, R3, 0x7632, R83 ;  /* 0x0000763203537816 */ /* 0x000fe20000000053 */
[----:B------:R-:W-:Y:S01]  /*bb80*/  FMUL2 R46, R18.F32x2.HI_LO, R102.F32x2.HI_LO ;  /* 0x00000066122e724a */ /* 0x000fe20000000000 */
[----:B------:R-:W-:Y:S01]  /*bb90*/  PRMT R84, R3, 0x7610, R84 ;  /* 0x0000761003547816 */ /* 0x000fe20000000054 */
[----:B------:R-:W-:Y:S02]  /*bba0*/  FMUL2 R14, R14.F32x2.HI_LO, R94.F32x2.HI_LO ;  /* 0x0000005e0e0e724a */ /* 0x000fe40000000000 */
[----:B--2---:R-:W-:Y:S01]  /*bbb0*/  FADD2 R24, R24.F32x2.HI_LO, R32.F32x2.HI_LO ;  /* 0x000000201818724b */ /* 0x004fe20000000000 */
[----:B------:R-:W-:Y:S01]  /*bbc0*/  F2FP.F16.F32.PACK_AB R3, R47, R46 ;  /* 0x0000002e2f03723e */ /* 0x000fe200000000ff */
[----:B------:R-:W-:Y:S01]  /*bbd0*/  FMUL2 R20, R20.F32x2.HI_LO, R96.F32x2.HI_LO ;  /* 0x000000601414724a */ /* 0x000fe20000000000 */
[----:B------:R-:W-:Y:S01]  /*bbe0*/  F2FP.F16.F32.PACK_AB R0, R15, R14 ;  /* 0x0000000e0f00723e */ /* 0x000fe200000000ff */
[----:B------:R-:W-:Y:S01]  /*bbf0*/  FMUL2 R22, R22.F32x2.HI_LO, R100.F32x2.HI_LO ;  /* 0x000000641616724a */ /* 0x000fe20000000000 */
[----:B------:R-:W-:Y:S01]  /*bc00*/  PRMT R46, R3, 0x7632, R46 ;  /* 0x00007632032e7816 */ /* 0x000fe2000000002e */
[----:B------:R-:W3:Y:S01]  /*bc10*/  LDTM.x16 R4, tmem[UR4] ;  /* 0x00000004000479ee */ /* 0x000ee20008240000 */
[C---:B------:R-:W-:Y:S01]  /*bc20*/  PRMT R85, R0.reuse, 0x7632, R85 ;  /* 0x0000763200557816 */ /* 0x040fe20000000055 */
[----:B------:R-:W-:Y:S01]  /*bc30*/  USHF.L.U32 UR4, UR39, 0x2, URZ ;  /* 0x0000000227047899 */ /* 0x000fe200080006ff */
[----:B------:R-:W-:Y:S02]  /*bc40*/  PRMT R86, R0, 0x7610, R86 ;  /* 0x0000761000567816 */ /* 0x000fe40000000056 */
[----:B------:R-:W-:Y:S02]  /*bc50*/  F2FP.F16.F32.PACK_AB R0, R45, R44 ;  /* 0x0000002c2d00723e */ /* 0x000fe400000000ff */
[----:B------:R-:W-:Y:S02]  /*bc60*/  PRMT R47, R3, 0x7610, R47 ;  /* 0x00007610032f7816 */ /* 0x000fe4000000002f */
[C---:B------:R-:W-:Y:S02]  /*bc70*/  PRMT R44, R0.reuse, 0x7632, R44 ;  /* 0x00007632002c7816 */ /* 0x040fe4000000002c */
[----:B------:R-:W-:Y:S02]  /*bc80*/  PRMT R45, R0, 0x7610, R45 ;  /* 0x00007610002d7816 */ /* 0x000fe4000000002d */
[----:B------:R-:W-:Y:S01]  /*bc90*/  F2FP.F16.F32.PACK_AB R0, R21, R20 ;  /* 0x000000141500723e */ /* 0x000fe200000000ff */
[----:B------:R-:W-:Y:S01]  /*bca0*/  FADD2 R20, R26.F32x2.HI_LO, R34.F32x2.HI_LO ;  /* 0x000000221a14724b */ /* 0x000fe20000000000 */
[----:B------:R-:W-:Y:S01]  /*bcb0*/  F2FP.F16.F32.PACK_AB R3, R23, R22 ;  /* 0x000000161703723e */ /* 0x000fe200000000ff */
[----:B------:R-:W-:Y:S01]  /*bcc0*/  FMUL2 R22, R24.F32x2.HI_LO, R104.F32x2.HI_LO ;  /* 0x000000681816724a */ /* 0x000fe20000000000 */
[C---:B------:R-:W-:Y:S01]  /*bcd0*/  PRMT R32, R0.reuse, 0x7632, R32 ;  /* 0x0000763200207816 */ /* 0x040fe20000000020 */
[----:B------:R-:W2:Y:S01]  /*bce0*/  LDS.128 R24, [R73+UR36+0x293b0] ;  /* 0x0293b02449187984 */ /* 0x000ea20008000c00 */
[----:B------:R-:W-:Y:S01]  /*bcf0*/  PRMT R33, R0, 0x7610, R33 ;  /* 0x0000761000217816 */ /* 0x000fe20000000021 */
[----:B------:R-:W-:Y:S01]  /*bd00*/  NOP ;  /* 0x0000000000007918 */ /* 0x000fe20000000000 */
[----:B------:R-:W-:Y:S01]  /*bd10*/  F2FP.F16.F32.PACK_AB R22, R23, R22 ;  /* 0x000000161716723e */ /* 0x000fe200000000ff */
[----:B------:R-:W-:Y:S01]  /*bd20*/  FMUL2 R20, R20.F32x2.HI_LO, R106.F32x2.HI_LO ;  /* 0x0000006a1414724a */ /* 0x000fe20000000000 */
[----:B------:R-:W-:Y:S01]  /*bd30*/  PRMT R34, R3, 0x7632, R34 ;  /* 0x0000763203227816 */ /* 0x000fe20000000022 */
[----:B---3--:R-:W-:Y:S01]  /*bd40*/  FADD2 R10, R10.F32x2.HI_LO, R54.F32x2.HI_LO ;  /* 0x000000360a0a724b */ /* 0x008fe20000000000 */
[----:B------:R-:W-:Y:S01]  /*bd50*/  PRMT R35, R3, 0x7610, R35 ;  /* 0x0000761003237816 */ /* 0x000fe20000000023 */
[----:B------:R-:W-:Y:S01]  /*bd60*/  IMAD.U32 R54, RZ, RZ, UR4 ;  /* 0x00000004ff367e24 */ /* 0x000fe2000f8e00ff */
[----:B------:R-:W-:Y:S01]  /*bd70*/  F2FP.F16.F32.PACK_AB R20, R21, R20 ;  /* 0x000000141514723e */ /* 0x000fe200000000ff */
[----:B------:R-:W-:Y:S01]  /*bd80*/  FADD2 R4, R4.F32x2.HI_LO, R36.F32x2.HI_LO ;  /* 0x000000240404724b */ /* 0x000fe20000000000 */
[----:B------:R-:W-:Y:S01]  /*bd90*/  PRMT R23, R22, 0x7632, R23 ;  /* 0x0000763216177816 */ /* 0x000fe20000000017 */
[----:B------:R-:W-:Y:S01]  /*bda0*/  FADD2 R6, R6.F32x2.HI_LO, R38.F32x2.HI_LO ;  /* 0x000000260606724b */ /* 0x000fe20000000000 */
[----:B------:R-:W-:Y:S01]  /*bdb0*/  R2UR UR4, R54 ;  /* 0x00000000360472ca */ /* 0x000fe200000e0000 */
[----:B------:R-:W-:Y:S01]  /*bdc0*/  FADD2 R8, R8.F32x2.HI_LO, R52.F32x2.HI_LO ;  /* 0x000000340808724b */ /* 0x000fe20000000000 */
[----:B------:R-:W-:Y:S01]  /*bdd0*/  PRMT R36, R20, 0x7632, R36 ;  /* 0x0000763214247816 */ /* 0x000fe20000000024 */
[----:B-1----:R-:W-:Y:S01]  /*bde0*/  FADD2 R12, R12.F32x2.HI_LO, R28.F32x2.HI_LO ;  /* 0x0000001c0c0c724b */ /* 0x002fe20000000000 */
[----:B------:R-:W-:Y:S01]  /*bdf0*/  PRMT R37, R20, 0x7610, R37 ;  /* 0x0000761014257816 */ /* 0x000fe20000000025 */
[----:B------:R-:W-:Y:S02]  /*be00*/  FADD2 R14, R14.F32x2.HI_LO, R30.F32x2.HI_LO ;  /* 0x0000001e0e0e724b */ /* 0x000fe40000000000 */
[----:B------:R-:W-:Y:S02]  /*be10*/  FMUL2 R4, R4.F32x2.HI_LO, R108.F32x2.HI_LO ;  /* 0x0000006c0404724a */ /* 0x000fe40000000000 */
[----:B------:R-:W-:Y:S02]  /*be20*/  FMUL2 R6, R6.F32x2.HI_LO, R110.F32x2.HI_LO ;  /* 0x0000006e0606724a */ /* 0x000fe40000000000 */
[----:B------:R-:W-:Y:S01]  /*be30*/  FMUL2 R8, R8.F32x2.HI_LO, R112.F32x2.HI_LO ;  /* 0x000000700808724a */ /* 0x000fe20000000000 */
[----:B------:R-:W-:Y:S01]  /*be40*/  F2FP.F16.F32.PACK_AB R4, R5, R4 ;  /* 0x000000040504723e */ /* 0x000fe200000000ff */
[----:B------:R-:W-:Y:S01]  /*be50*/  USHF.R.U64 UR4, UR5, UR4, 0x123333 ;  /* 0x0012333305047499 */ /* 0x000fe20008001204 */
[----:B------:R-:W-:Y:S01]  /*be60*/  F2FP.F16.F32.PACK_AB R6, R7, R6 ;  /* 0x000000060706723e */ /* 0x000fe200000000ff */
[----:B------:R-:W-:Y:S01]  /*be70*/  FMUL2 R10, R10.F32x2.HI_LO, R114.F32x2.HI_LO ;  /* 0x000000720a0a724a */ /* 0x000fe20000000000 */
[----:B------:R-:W-:Y:S01]  /*be80*/  F2FP.F16.F32.PACK_AB R8, R9, R8 ;  /* 0x000000080908723e */ /* 0x000fe200000000ff */
[----:B------:R-:W-:Y:S01]  /*be90*/  ULOP3.LUT UR37, UR4, 0x7, URZ, 0xc0, !UPT ;  /* 0x0000000704257892 */ /* 0x000fe2000f8ec0ff */
[----:B------:R-:W-:Y:S01]  /*bea0*/  PRMT R38, R4, 0x7632, R38 ;  /* 0x0000763204267816 */ /* 0x000fe20000000026 */
[----:B------:R-:W-:Y:S01]  /*beb0*/  FMUL2 R12, R12.F32x2.HI_LO, R116.F32x2.HI_LO ;  /* 0x000000740c0c724a */ /* 0x000fe20000000000 */
[----:B------:R-:W-:Y:S01]  /*bec0*/  F2FP.F16.F32.PACK_AB R10, R11, R10 ;  /* 0x0000000a0b0a723e */ /* 0x000fe200000000ff */
[----:B------:R-:W-:Y:S01]  /*bed0*/  UISETP.NE.AND UP0, UPT, UR37, 0x3, UPT ;  /* 0x000000032500788c */ /* 0x000fe2000bf05270 */
[----:B------:R-:W-:Y:S01]  /*bee0*/  PRMT R39, R4, 0x7610, R39 ;  /* 0x0000761004277816 */ /* 0x000fe20000000027 */
[----:B------:R-:W-:Y:S01]  /*bef0*/  FMUL2 R14, R14.F32x2.HI_LO, R118.F32x2.HI_LO ;  /* 0x000000760e0e724a */ /* 0x000fe20000000000 */
[----:B------:R-:W-:Y:S02]  /*bf00*/  F2FP.F16.F32.PACK_AB R12, R13, R12 ;  /* 0x0000000c0d0c723e */ /* 0x000fe400000000ff */
[----:B------:R-:W-:Y:S01]  /*bf10*/  PRMT R52, R6, 0x7632, R52 ;  /* 0x0000763206347816 */ /* 0x000fe20000000034 */
[----:B--2---:R-:W-:Y:S01]  /*bf20*/  FADD2 R16, R16.F32x2.HI_LO, R24.F32x2.HI_LO ;  /* 0x000000181010724b */ /* 0x004fe20000000000 */
[----:B------:R-:W-:Y:S01]  /*bf30*/  F2FP.F16.F32.PACK_AB R14, R15, R14 ;  /* 0x0000000e0f0e723e */ /* 0x000fe200000000ff */
[----:B------:R-:W-:Y:S01]  /*bf40*/  FADD2 R18, R18.F32x2.HI_LO, R26.F32x2.HI_LO ;  /* 0x0000001a1212724b */ /* 0x000fe20000000000 */
[----:B------:R-:W-:Y:S01]  /*bf50*/  PRMT R53, R6, 0x7610, R53 ;  /* 0x0000761006357816 */ /* 0x000fe20000000035 */
[----:B------:R-:W-:Y:S01]  /*bf60*/  FMUL2 R16, R16.F32x2.HI_LO, R120.F32x2.HI_LO ;  /* 0x000000781010724a */ /* 0x000fe20000000000 */
[----:B------:R-:W-:Y:S01]  /*bf70*/  PRMT R28, R8, 0x7632, R28 ;  /* 0x00007632081c7816 */ /* 0x000fe2000000001c */
[----:B------:R-:W-:Y:S01]  /*bf80*/  FMUL2 R18, R18.F32x2.HI_LO, R122.F32x2.HI_LO ;  /* 0x0000007a1212724a */ /* 0x000fe20000000000 */
[----:B------:R-:W-:Y:S02]  /*bf90*/  PRMT R29, R8, 0x7610, R29 ;  /* 0x00007610081d7816 */ /* 0x000fe4000000001d */
[----:B------:R-:W-:Y:S02]  /*bfa0*/  F2FP.F16.F32.PACK_AB R16, R17, R16 ;  /* 0x000000101110723e */ /* 0x000fe400000000ff */
[----:B------:R-:W-:Y:S02]  /*bfb0*/  F2FP.F16.F32.PACK_AB R18, R19, R18 ;  /* 0x000000121312723e */ /* 0x000fe400000000ff */
[C---:B------:R-:W-:Y:S02]  /*bfc0*/  PRMT R30, R10.reuse, 0x7632, R30 ;  /* 0x000076320a1e7816 */ /* 0x040fe4000000001e */
[----:B------:R-:W-:Y:S02]  /*bfd0*/  PRMT R31, R10, 0x7610, R31 ;  /* 0x000076100a1f7816 */ /* 0x000fe4000000001f */
[C---:B------:R-:W-:Y:S02]  /*bfe0*/  PRMT R24, R12.reuse, 0x7632, R24 ;  /* 0x000076320c187816 */ /* 0x040fe40000000018 */
[----:B------:R-:W-:Y:S02]  /*bff0*/  PRMT R25, R12, 0x7610, R25 ;  /* 0x000076100c197816 */ /* 0x000fe40000000019 */
[C---:B------:R-:W-:Y:S02]  /*c000*/  PRMT R17, R14.reuse, 0x7632, R17 ;  /* 0x000076320e117816 */ /* 0x040fe40000000011 */
[----:B------:R-:W-:Y:S02]  /*c010*/  PRMT R26, R14, 0x7610, R26 ;  /* 0x000076100e1a7816 */ /* 0x000fe4000000001a */
[----:B------:R-:W-:Y:S02]  /*c020*/  PRMT R19, R16, 0x7632, R19 ;  /* 0x0000763210137816 */ /* 0x000fe40000000013 */
[----:B------:R-:W-:Y:S01]  /*c030*/  PRMT R27, R18, 0x7632, R27 ;  /* 0x00007632121b7816 */ /* 0x000fe2000000001b */
[----:B------:R-:W-:Y:S06]  /*c040*/  BRA.U !UP0, `(.L_x_207) ;  /* 0x0000000108087547 */ /* 0x000fec000b800000 */
[----:B------:R-:W-:Y:S05]  /*c050*/  BPT.TRAP 0x1 ;  /* 0x000000040000795c */ /* 0x000fea0000300000 */
[----:B------:R-:W-:Y:S05]  /*c060*/  BPT.TRAP 0x1 ;  /* 0x000000040000795c */ /* 0x000fea0000300000 */
.L_x_207:
[----:B------:R-:W-:Y:S04]  /*c070*/  UIADD3 UR4, UPT, UPT, UR36, 0x29868, URZ ;  /* 0x0002986824047890 */ /* 0x000fe8000fffe0ff */
[----:B------:R-:W-:Y:S09]  /*c080*/  UPRMT UR4, UR38, 0x654, UR4 ;  /* 0x0000065426047896 */ /* 0x000ff20008000004 */
[----:B------:R-:W-:Y:S01]  /*c090*/  SYNCS.ARRIVE.TRANS64.RED.A1T0 RZ, [UR4], RZ ;  /* 0x000000ffffff79a7 */ /* 0x000fe20008100404 */
[----:B------:R-:W-:Y:S04]  /*c0a0*/  UIADD3 UR4, UPT, UPT, UR36, 0x19000, URZ ;  /* 0x0001900024047890 */ /* 0x000fe8000fffe0ff */
[----:B------:R-:W-:Y:S09]  /*c0b0*/  ULOP3.LUT UP0, URZ, UR4, 0x3f0, URZ, 0xc0, !UPT ;  /* 0x000003f004ff7892 */ /* 0x000ff2000f80c0ff */
[----:B------:R-:W-:Y:S05]  /*c0c0*/  BRA.U !UP0, `(.L_x_208) ;  /* 0x0000000108407547 */ /* 0x000fea000b800000 */
        /* <DEDUP_REMOVED lines=16> */
.L_x_208:
[C---:B------:R-:W-:Y:S01]  /*c1d0*/  LOP3.LUT P0, RZ, R72.reuse, 0x2, RZ, 0xc0, !PT ;  /* 0x0000000248ff7812 */ /* 0x040fe2000780c0ff */
[C---:B------:R-:W-:Y:S01]  /*c1e0*/  IMAD.SHL.U32 R3, R72.reuse, 0x40, RZ ;  /* 0x0000004048037824 */ /* 0x040fe200078e00ff */
[----:B------:R-:W-:Y:S01]  /*c1f0*/  SHF.R.U32.HI R5, RZ, 0x7, R72 ;  /* 0x00000007ff057819 */ /* 0x000fe20000011648 */
[----:B------:R-:W-:Y:S01]  /*c200*/  IMAD.SHL.U32 R0, R72, 0x8, RZ ;  /* 0x0000000848007824 */ /* 0x000fe200078e00ff */
[----:B------:R-:W-:Y:S01]  /*c210*/  LOP3.LUT R42, R42, 0xffff, RZ, 0xc0, !PT ;  /* 0x0000ffff2a2a7812 */ /* 0x000fe200078ec0ff */
[----:B------:R-:W-:Y:S01]  /*c220*/  IMAD.U32 R81, R81, 0x10000, RZ ;  /* 0x0001000051517824 */ /* 0x000fe200078e00ff */
[----:B------:R-:W-:Y:S01]  /*c230*/  LOP3.LUT R4, R3, 0x1c0, RZ, 0xc0, !PT ;  /* 0x000001c003047812 */ /* 0x000fe200078ec0ff */
[----:B------:R-:W-:Y:S01]  /*c240*/  IMAD.U32 R52, R52, 0x10000, RZ ;  /* 0x0001000034347824 */ /* 0x000fe200078e00ff */
[----:B------:R-:W-:Y:S01]  /*c250*/  LOP3.LUT R57, R57, 0xffff, RZ, 0xc0, !PT ;  /* 0x0000ffff39397812 */ /* 0x000fe200078ec0ff */
[----:B------:R-:W-:Y:S01]  /*c260*/  IMAD.U32 R43, R43, 0x10000, RZ ;  /* 0x000100002b2b7824 */ /* 0x000fe200078e00ff */
[----:B------:R-:W-:Y:S01]  /*c270*/  LOP3.LUT R0, R4, 0x38, R0, 0xf8, !PT ;  /* 0x0000003804007812 */ /* 0x000fe200078ef800 */
[----:B------:R-:W-:Y:S01]  /*c280*/  IMAD.U32 R51, R51, 0x10000, RZ ;  /* 0x0001000033337824 */ /* 0x000fe200078e00ff */
[----:B------:R-:W-:Y:S01]  /*c290*/  LOP3.LUT R4, R72, 0x1, RZ, 0xc0, !PT ;  /* 0x0000000148047812 */ /* 0x000fe200078ec0ff */
[----:B------:R-:W-:Y:S01]  /*c2a0*/  IMAD.U32 R63, R63, 0x10000, RZ ;  /* 0x000100003f3f7824 */ /* 0x000fe200078e00ff */
[----:B------:R-:W-:Y:S01]  /*c2b0*/  LOP3.LUT R0, R0, 0x1e00, R3, 0xf8, !PT ;  /* 0x00001e0000007812 */ /* 0x000fe200078ef803 */
[----:B------:R-:W-:Y:S01]  /*c2c0*/  IMAD.MOV.U32 R3, RZ, RZ, 0x10 ;  /* 0x00000010ff037424 */ /* 0x000fe200078e00ff */
[----:B------:R-:W-:Y:S01]  /*c2d0*/  LOP3.LUT R5, R5, 0x1, RZ, 0xc0, !PT ;  /* 0x0000000105057812 */ /* 0x000fe200078ec0ff */
[----:B------:R-:W-:Y:S01]  /*c2e0*/  IMAD.U32 R67, R67, 0x10000, RZ ;  /* 0x0001000043437824 */ /* 0x000fe200078e00ff */
[----:B------:R-:W-:Y:S01]  /*c2f0*/  LEA R8, P1, R42, RZ, 0x10 ;  /* 0x000000ff2a087211 */ /* 0x000fe200078280ff */
[----:B------:R-:W-:Y:S01]  /*c300*/  IMAD.U32 R71, R71, 0x10000, RZ ;  /* 0x0001000047477824 */ /* 0x000fe200078e00ff */
[----:B------:R-:W-:Y:S01]  /*c310*/  SEL R6, R3, 0xfffffff0, !P0 ;  /* 0xfffffff003067807 */ /* 0x000fe20004000000 */
[----:B------:R-:W-:Y:S01]  /*c320*/  IMAD.U32 R85, R85, 0x10000, RZ ;  /* 0x0001000055557824 */ /* 0x000fe200078e00ff */
[----:B------:R-:W-:Y:S01]  /*c330*/  ISETP.NE.U32.AND P2, PT, R4, 0x1, PT ;  /* 0x000000010400780c */ /* 0x000fe20003f45070 */
[----:B------:R-:W-:Y:S01]  /*c340*/  IMAD.U32 R36, R36, 0x10000, RZ ;  /* 0x0001000024247824 */ /* 0x000fe200078e00ff */
[----:B------:R-:W-:Y:S01]  /*c350*/  LOP3.LUT R48, R48, 0xffff, RZ, 0xc0, !PT ;  /* 0x0000ffff30307812 */ /* 0x000fe200078ec0ff */
[----:B------:R-:W-:Y:S01]  /*c360*/  IMAD R0, R6, R5, R0 ;  /* 0x0000000506007224 */ /* 0x000fe200078e0200 */
[----:B------:R-:W-:Y:S02]  /*c370*/  LEA R4, P0, R57, RZ, 0x10 ;  /* 0x000000ff39047211 */ /* 0x000fe400078080ff */
[----:B------:R-:W-:Y:S02]  /*c380*/  LOP3.LUT R61, R61, 0xffff, RZ, 0xc0, !PT ;  /* 0x0000ffff3d3d7812 */ /* 0x000fe400078ec0ff */
[----:B------:R-:W-:Y:S02]  /*c390*/  LEA.HI.X R9, R42, RZ, RZ, 0x10, P1 ;  /* 0x000000ff2a097211 */ /* 0x000fe400008f84ff */
[----:B------:R-:W-:Y:S02]  /*c3a0*/  LEA R6, P1, R48, RZ, 0x10 ;  /* 0x000000ff30067211 */ /* 0x000fe400078280ff */
[----:B------:R-:W-:Y:S02]  /*c3b0*/  LEA.HI.X R5, R57, RZ, RZ, 0x10, P0 ;  /* 0x000000ff39057211 */ /* 0x000fe400000f84ff */
[----:B------:R-:W-:Y:S02]  /*c3c0*/  LOP3.LUT R2, R8, 0xffff, R2, 0xf8, !PT ;  /* 0x0000ffff08027812 */ /* 0x000fe400078ef802 */
[----:B------:R-:W-:Y:S02]  /*c3d0*/  LOP3.LUT R65, R65, 0xffff, RZ, 0xc0, !PT ;  /* 0x0000ffff41417812 */ /* 0x000fe400078ec0ff */
[----:B------:R-:W-:Y:S02]  /*c3e0*/  LEA R8, P0, R61, RZ, 0x10 ;  /* 0x000000ff3d087211 */ /* 0x000fe400078080ff */
[----:B------:R-:W-:Y:S02]  /*c3f0*/  LOP3.LUT R69, R69, 0xffff, RZ, 0xc0, !PT ;  /* 0x0000ffff45457812 */ /* 0x000fe400078ec0ff */
[----:B------:R-:W-:Y:S02]  /*c400*/  LEA.HI.X R7, R48, RZ, RZ, 0x10, P1 ;  /* 0x000000ff30077211 */ /* 0x000fe400008f84ff */
[----:B------:R-:W-:Y:S02]  /*c410*/  LOP3.LUT R56, R9, 0xffff, R56, 0xf8, !PT ;  /* 0x0000ffff09387812 */ /* 0x000fe400078ef838 */
[----:B------:R-:W-:Y:S02]  /*c420*/  LEA R10, P1, R65, RZ, 0x10 ;  /* 0x000000ff410a7211 */ /* 0x000fe400078280ff */
[----:B------:R-:W-:Y:S02]  /*c430*/  LEA.HI.X R9, R61, RZ, RZ, 0x10, P0 ;  /* 0x000000ff3d097211 */ /* 0x000fe400000f84ff */
[----:B------:R-:W-:Y:S02]  /*c440*/  LOP3.LUT R75, R75, 0xffff, RZ, 0xc0, !PT ;  /* 0x0000ffff4b4b7812 */ /* 0x000fe400078ec0ff */
[----:B------:R-:W-:Y:S02]  /*c450*/  LEA R12, P0, R69, RZ, 0x10 ;  /* 0x000000ff450c7211 */ /* 0x000fe400078080ff */
[----:B------:R-:W-:Y:S02]  /*c460*/  LOP3.LUT R60, R5, 0xffff, R60, 0xf8, !PT ;  /* 0x0000ffff053c7812 */ /* 0x000fe400078ef83c */
[----:B------:R-:W-:Y:S02]  /*c470*/  LOP3.LUT R79, R79, 0xffff, RZ, 0xc0, !PT ;  /* 0x0000ffff4f4f7812 */ /* 0x000fe400078ec0ff */
[----:B------:R-:W-:Y:S02]  /*c480*/  LEA.HI.X R11, R65, RZ, RZ, 0x10, P1 ;  /* 0x000000ff410b7211 */ /* 0x000fe400008f84ff */
[----:B------:R-:W-:Y:S02]  /*c490*/  LOP3.LUT R5, R8, 0xffff, R62, 0xf8, !PT ;  /* 0x0000ffff08057812 */ /* 0x000fe400078ef83e */
[----:B------:R-:W-:Y:S02]  /*c4a0*/  LOP3.LUT R50, R7, 0xffff, R50, 0xf8, !PT ;  /* 0x0000ffff07327812 */ /* 0x000fe400078ef832 */
[----:B------:R-:W-:Y:S02]  /*c4b0*/  LEA R8, P1, R75, RZ, 0x10 ;  /* 0x000000ff4b087211 */ /* 0x000fe400078280ff */
[----:B------:R-:W-:Y:S02]  /*c4c0*/  LEA.HI.X R13, R69, RZ, RZ, 0x10, P0 ;  /* 0x000000ff450d7211 */ /* 0x000fe400000f84ff */
[----:B------:R-:W-:Y:S02]  /*c4d0*/  LOP3.LUT R7, R10, 0xffff, R66, 0xf8, !PT ;  /* 0x0000ffff0a077812 */ /* 0x000fe400078ef842 */
[----:B------:R-:W-:Y:S02]  /*c4e0*/  LOP3.LUT R83, R83, 0xffff, RZ, 0xc0, !PT ;  /* 0x0000ffff53537812 */ /* 0x000fe400078ec0ff */
[----:B------:R-:W-:Y:S02]  /*c4f0*/  LEA R10, P0, R79, RZ, 0x10 ;  /* 0x000000ff4f0a7211 */ /* 0x000fe400078080ff */
[----:B------:R-:W-:Y:S02]  /*c500*/  LOP3.LUT R64, R9, 0xffff, R64, 0xf8, !PT ;  /* 0x0000ffff09407812 */ /* 0x000fe400078ef840 */
[----:B------:R-:W-:Y:S02]  /*c510*/  LOP3.LUT R44, R44, 0xffff, RZ, 0xc0, !PT ;  /* 0x0000ffff2c2c7812 */ /* 0x000fe400078ec0ff */
[----:B------:R-:W-:Y:S02]  /*c520*/  LEA.HI.X R9, R75, RZ, RZ, 0x10, P1 ;  /* 0x000000ff4b097211 */ /* 0x000fe400008f84ff */
[----:B------:R-:W-:Y:S02]  /*c530*/  LOP3.LUT R68, R11, 0xffff, R68, 0xf8, !PT ;  /* 0x0000ffff0b447812 */ /* 0x000fe400078ef844 */
[----:B------:R-:W-:Y:S02]  /*c540*/  LEA R14, P1, R83, RZ, 0x10 ;  /* 0x000000ff530e7211 */ /* 0x000fe400078280ff */
[----:B------:R-:W-:Y:S02]  /*c550*/  LEA.HI.X R11, R79, RZ, RZ, 0x10, P0 ;  /* 0x000000ff4f0b7211 */ /* 0x000fe400000f84ff */
[----:B------:R-:W-:Y:S02]  /*c560*/  LOP3.LUT R32, R32, 0xffff, RZ, 0xc0, !PT ;  /* 0x0000ffff20207812 */ /* 0x000fe400078ec0ff */
[----:B------:R-:W-:Y:S02]  /*c570*/  LEA R20, P0, R44, RZ, 0x10 ;  /* 0x000000ff2c147211 */ /* 0x000fe400078080ff */
[----:B------:R-:W-:Y:S02]  /*c580*/  LOP3.LUT R23, R23, 0xffff, RZ, 0xc0, !PT ;  /* 0x0000ffff17177812 */ /* 0x000fe400078ec0ff */
[----:B------:R-:W-:Y:S02]  /*c590*/  LEA.HI.X R15, R83, RZ, RZ, 0x10, P1 ;  /* 0x000000ff530f7211 */ /* 0x000fe400008f84ff */
[----:B------:R-:W-:Y:S02]  /*c5a0*/  LEA R48, P1, R32, RZ, 0x10 ;  /* 0x000000ff20307211 */ /* 0x000fe400078280ff */
[----:B------:R-:W-:Y:S02]  /*c5b0*/  LEA.HI.X R21, R44, RZ, RZ, 0x10, P0 ;  /* 0x000000ff2c157211 */ /* 0x000fe400000f84ff */
[----:B------:R-:W-:Y:S02]  /*c5c0*/  LOP3.LUT R38, R38, 0xffff, RZ, 0xc0, !PT ;  /* 0x0000ffff26267812 */ /* 0x000fe400078ec0ff */
[----:B------:R-:W-:Y:S02]  /*c5d0*/  LEA R44, P0, R23, RZ, 0x10 ;  /* 0x000000ff172c7211 */ /* 0x000fe400078080ff */
[----:B------:R-:W-:Y:S02]  /*c5e0*/  LOP3.LUT R6, R6, 0xffff, R49, 0xf8, !PT ;  /* 0x0000ffff06067812 */ /* 0x000fe400078ef831 */
        /* <DEDUP_REMOVED lines=10> */
[----:B------:R-:W-:Y:S02]  /*c690*/  LOP3.LUT R86, R15, 0xffff, R86, 0xf8, !PT ;  /* 0x0000ffff0f567812 */ /* 0x000fe400078ef856 */
[----:B------:R-:W-:Y:S02]  /*c6a0*/  LEA.HI.X R21, R38, RZ, RZ, 0x10, P1 ;  /* 0x000000ff26157211 */ /* 0x000fe400008f84ff */
[----:B------:R-:W-:Y:S02]  /*c6b0*/  LOP3.LUT R15, R48, 0xffff, R33, 0xf8, !PT ;  /* 0x0000ffff300f7812 */ /* 0x000fe400078ef821 */
[----:B------:R-:W-:Y:S02]  /*c6c0*/  LEA R38, P1, R24, RZ, 0x10 ;  /* 0x000000ff18267211 */ /* 0x000fe400078280ff */
[----:B------:R-:W-:Y:S02]  /*c6d0*/  LEA.HI.X R33, R28, RZ, RZ, 0x10, P0 ;  /* 0x000000ff1c217211 */ /* 0x000fe400000f84ff */
[C---:B------:R-:W-:Y:S02]  /*c6e0*/  LEA R28, P0, R19.reuse, RZ, 0x10 ;  /* 0x000000ff131c7211 */ /* 0x040fe400078080ff */
[----:B------:R-:W-:Y:S02]  /*c6f0*/  LOP3.LUT R20, R20, 0xffff, R39, 0xf8, !PT ;  /* 0x0000ffff14147812 */ /* 0x000fe400078ef827 */
[----:B------:R-:W-:Y:S02]  /*c700*/  LEA.HI.X R39, R24, RZ, RZ, 0x10, P1 ;  /* 0x000000ff18277211 */ /* 0x000fe400008f84ff */
[----:B------:R-:W-:Y:S01]  /*c710*/  LOP3.LUT R24, R32, 0xffff, R29, 0xf8, !PT ;  /* 0x0000ffff20187812 */ /* 0x000fe200078ef81d */
[----:B------:R-:W-:Y:S01]  /*c720*/  IMAD.U32 R32, R30, 0x10000, RZ ;  /* 0x000100001e207824 */ /* 0x000fe200078e00ff */
[----:B------:R-:W-:Y:S01]  /*c730*/  LEA.HI.X R29, R19, RZ, RZ, 0x10, P0 ;  /* 0x000000ff131d7211 */ /* 0x000fe200000f84ff */
[----:B------:R-:W-:Y:S01]  /*c740*/  IMAD.U32 R30, R17, 0x10000, RZ ;  /* 0x00010000111e7824 */ /* 0x000fe200078e00ff */
[----:B------:R-:W-:Y:S01]  /*c750*/  LOP3.LUT R23, R33, 0xffff, R31, 0xf8, !PT ;  /* 0x0000ffff21177812 */ /* 0x000fe200078ef81f */
[----:B------:R-:W-:Y:S01]  /*c760*/  IMAD.U32 R17, R27, 0x10000, RZ ;  /* 0x000100001b117824 */ /* 0x000fe200078e00ff */
[----:B------:R-:W-:Y:S01]  /*c770*/  LOP3.LUT R31, R39, 0xffff, R26, 0xf8, !PT ;  /* 0x0000ffff271f7812 */ /* 0x000fe200078ef81a */
[----:B------:R-:W-:Y:S01]  /*c780*/  IMAD.U32 R19, R59, 0x10000, RZ ;  /* 0x000100003b137824 */ /* 0x000fe200078e00ff */
[----:B------:R-:W-:Y:S01]  /*c790*/  LOP3.LUT R26, R28, 0xffff, R16, 0xf8, !PT ;  /* 0x0000ffff1c1a7812 */ /* 0x000fe200078ef810 */
[----:B------:R-:W-:Y:S01]  /*c7a0*/  IMAD.U32 R28, R46, 0x10000, RZ ;  /* 0x000100002e1c7824 */ /* 0x000fe200078e00ff */
[----:B------:R-:W-:Y:S01]  /*c7b0*/  LOP3.LUT R18, R29, 0xffff, R18, 0xf8, !PT ;  /* 0x0000ffff1d127812 */ /* 0x000fe200078ef812 */
[----:B------:R-:W-:Y:S01]  /*c7c0*/  IMAD.U32 R29, R34, 0x10000, RZ ;  /* 0x00010000221d7824 */ /* 0x000fe200078e00ff */
[----:B------:R-:W-:Y:S02]  /*c7d0*/  LOP3.LUT R16, R56, R43, RZ, 0xfc, !PT ;  /* 0x0000002b38107212 */ /* 0x000fe400078efcff */
[----:B------:R-:W-:Y:S02]  /*c7e0*/  LOP3.LUT R4, R4, 0xffff, R58, 0xf8, !PT ;  /* 0x0000ffff04047812 */ /* 0x000fe400078ef83a */
[----:B------:R-:W-:Y:S02]  /*c7f0*/  LOP3.LUT R27, R31, R30, RZ, 0xfc, !PT ;  /* 0x0000001e1f1b7212 */ /* 0x000fe400078efcff */
[----:B------:R-:W-:Y:S02]  /*c800*/  LEA R30, R0, UR36, 0x1 ;  /* 0x00000024001e7c11 */ /* 0x000fe4000f8e08ff */
[----:B------:R-:W-:Y:S01]  /*c810*/  LOP3.LUT R0, R18, R17, RZ, 0xfc, !PT ;  /* 0x0000001112007212 */ /* 0x000fe200078efcff */
[----:B------:R-:W-:Y:S01]  /*c820*/  IMAD.MOV.U32 R17, RZ, RZ, R16 ;  /* 0x000000ffff117224 */ /* 0x000fe200078e0010 */
[----:B------:R-:W-:Y:S01]  /*c830*/  LOP3.LUT R19, R60, R19, RZ, 0xfc, !PT ;  /* 0x000000133c137212 */ /* 0x000fe200078efcff */
[----:B------:R-:W-:Y:S01]  /*c840*/  IMAD.MOV.U32 R16, RZ, RZ, R2 ;  /* 0x000000ffff107224 */ /* 0x000fe200078e0002 */
[----:B------:R-:W-:Y:S01]  /*c850*/  LOP3.LUT R50, R50, R51, RZ, 0xfc, !PT ;  /* 0x0000003332327212 */ /* 0x000fe200078efcff */
[----:B------:R-:W-:Y:S01]  /*c860*/  IMAD.MOV.U32 R18, RZ, RZ, R4 ;  /* 0x000000ffff127224 */ /* 0x000fe200078e0004 */
[----:B------:R-:W-:Y:S01]  /*c870*/  LOP3.LUT R23, R23, R32, RZ, 0xfc, !PT ;  /* 0x0000002017177212 */ /* 0x000fe200078efcff */
[----:B------:R-:W-:Y:S01]  /*c880*/  IMAD.MOV.U32 R4, RZ, RZ, R7 ;  /* 0x000000ffff047224 */ /* 0x000fe200078e0007 */
[----:B------:R-:W-:Y:S01]  /*c890*/  LOP3.LUT R8, R8, 0xffff, R76, 0xf8, !PT ;  /* 0x0000ffff08087812 */ /* 0x000fe200078ef84c */
[----:B------:R-:W-:Y:S01]  /*c8a0*/  VIADD R32, R30, 0x19000 ;  /* 0x000190001e207836 */ /* 0x000fe20000000000 */
[----:B------:R1:W-:Y:S01]  /*c8b0*/  STS.128 [R30+0x19000], R16 ;  /* 0x019000101e007388 */ /* 0x0003e20000000c00 */
[----:B------:R-:W-:Y:S01]  /*c8c0*/  LOP3.LUT R64, R64, R63, RZ, 0xfc, !PT ;  /* 0x0000003f40407212 */ /* 0x000fe200078efcff */
[----:B------:R-:W-:Y:S01]  /*c8d0*/  VIADD R2, R30, 0x19040 ;  /* 0x000190401e027836 */ /* 0x000fe20000000000 */
[----:B------:R-:W-:Y:S02]  /*c8e0*/  LOP3.LUT P0, RZ, R72, 0x4, RZ, 0xc0, !PT ;  /* 0x0000000448ff7812 */ /* 0x000fe4000780c0ff */
[----:B------:R-:W-:Y:S02]  /*c8f0*/  SEL R31, R3, 0xfffffff0, P2 ;  /* 0xfffffff0031f7807 */ /* 0x000fe40001000000 */
[----:B------:R-:W-:Y:S02]  /*c900*/  LOP3.LUT R12, R12, 0xffff, R70, 0xf8, !PT ;  /* 0x0000ffff0c0c7812 */ /* 0x000fe400078ef846 */
[----:B------:R-:W-:Y:S01]  /*c910*/  LOP3.LUT R68, R68, R67, RZ, 0xfc, !PT ;  /* 0x0000004344447212 */ /* 0x000fe200078efcff */
[----:B------:R-:W-:Y:S01]  /*c920*/  IMAD.IADD R3, R30, 0x1, R31 ;  /* 0x000000011e037824 */ /* 0x000fe200078e021f */
[----:B------:R-:W-:Y:S02]  /*c930*/  LOP3.LUT R74, R74, R71, RZ, 0xfc, !PT ;  /* 0x000000474a4a7212 */ /* 0x000fe400078efcff */
[----:B------:R-:W-:Y:S01]  /*c940*/  LOP3.LUT R78, R9, 0xffff, R78, 0xf8, !PT ;  /* 0x0000ffff094e7812 */ /* 0x000fe200078ef84e */
[----:B------:R-:W-:Y:S01]  /*c950*/  IMAD.U32 R9, R77, 0x10000, RZ ;  /* 0x000100004d097824 */ /* 0x000fe200078e00ff */
[----:B------:R-:W-:Y:S01]  /*c960*/  LOP3.LUT R11, R11, 0xffff, R82, 0xf8, !PT ;  /* 0x0000ffff0b0b7812 */ /* 0x000fe200078ef852 */
[----:B------:R-:W-:Y:S01]  /*c970*/  @P0 VIADD R2, R32, 0xffffffc0 ;  /* 0xffffffc020020836 */ /* 0x000fe20000000000 */
[----:B------:R-:W-:Y:S01]  /*c980*/  LOP3.LUT R10, R10, 0xffff, R80, 0xf8, !PT ;  /* 0x0000ffff0a0a7812 */ /* 0x000fe200078ef850 */
[----:B------:R-:W-:Y:S01]  /*c990*/  IMAD.MOV.U32 R7, RZ, RZ, R74 ;  /* 0x000000ffff077224 */ /* 0x000fe200078e004a */
[----:B------:R-:W-:Y:S02]  /*c9a0*/  LOP3.LUT R9, R78, R9, RZ, 0xfc, !PT ;  /* 0x000000094e097212 */ /* 0x000fe400078efcff */
[----:B------:R-:W-:Y:S02]  /*c9b0*/  LOP3.LUT R11, R11, R81, RZ, 0xfc, !PT ;  /* 0x000000510b0b7212 */ /* 0x000fe400078efcff */
[----:B------:R-:W-:Y:S02]  /*c9c0*/  LOP3.LUT R14, R14, 0xffff, R84, 0xf8, !PT ;  /* 0x0000ffff0e0e7812 */ /* 0x000fe400078ef854 */
[----:B------:R-:W-:Y:S02]  /*c9d0*/  LOP3.LUT R86, R86, R85, RZ, 0xfc, !PT ;  /* 0x0000005556567212 */ /* 0x000fe400078efcff */
[----:B------:R-:W-:Y:S02]  /*c9e0*/  LOP3.LUT R28, R47, R28, RZ, 0xfc, !PT ;  /* 0x0000001c2f1c7212 */ /* 0x000fe400078efcff */
[----:B------:R-:W-:Y:S01]  /*c9f0*/  LOP3.LUT R37, R45, 0xffff, R37, 0xf8, !PT ;  /* 0x0000ffff2d257812 */ /* 0x000fe200078ef825 */
[----:B-1----:R-:W-:Y:S01]  /*ca00*/  IMAD.MOV.U32 R16, RZ, RZ, R6 ;  /* 0x000000ffff107224 */ /* 0x002fe200078e0006 */
[----:B------:R-:W-:Y:S01]  /*ca10*/  LOP3.LUT R22, R44, 0xffff, R22, 0xf8, !PT ;  /* 0x0000ffff2c167812 */ /* 0x000fe200078ef816 */
[----:B------:R-:W-:Y:S01]  /*ca20*/  IMAD.MOV.U32 R17, RZ, RZ, R50 ;  /* 0x000000ffff117224 */ /* 0x000fe200078e0032 */
[----:B------:R-:W-:Y:S01]  /*ca30*/  LOP3.LUT R37, R37, R36, RZ, 0xfc, !PT ;  /* 0x0000002425257212 */ /* 0x000fe200078efcff */
[----:B------:R-:W-:Y:S01]  /*ca40*/  IMAD.MOV.U32 R18, RZ, RZ, R5 ;  /* 0x000000ffff127224 */ /* 0x000fe200078e0005 */
[----:B------:R-:W-:Y:S01]  /*ca50*/  LOP3.LUT R35, R49, 0xffff, R35, 0xf8, !PT ;  /* 0x0000ffff31237812 */ /* 0x000fe200078ef823 */
[----:B------:R-:W-:Y:S01]  /*ca60*/  IMAD.MOV.U32 R19, RZ, RZ, R64 ;  /* 0x000000ffff137224 */ /* 0x000fe200078e0040 */
[----:B------:R-:W-:Y:S01]  /*ca70*/  LOP3.LUT R21, R21, 0xffff, R53, 0xf8, !PT ;  /* 0x0000ffff15157812 */ /* 0x000fe200078ef835 */
[----:B------:R-:W-:Y:S01]  /*ca80*/  IMAD.MOV.U32 R5, RZ, RZ, R68 ;  /* 0x000000ffff057224 */ /* 0x000fe200078e0044 */
[----:B------:R-:W-:Y:S01]  /*ca90*/  LOP3.LUT R29, R35, R29, RZ, 0xfc, !PT ;  /* 0x0000001d231d7212 */ /* 0x000fe200078efcff */
[----:B------:R-:W-:Y:S01]  /*caa0*/  IMAD.MOV.U32 R6, RZ, RZ, R12 ;  /* 0x000000ffff067224 */ /* 0x000fe200078e000c */
[----:B------:R1:W-:Y:S01]  /*cab0*/  STS.128 [R3+0x19000], R16 ;  /* 0x0190001003007388 */ /* 0x0003e20000000c00 */
[----:B------:R-:W-:Y:S02]  /*cac0*/  LOP3.LUT R21, R21, R52, RZ, 0xfc, !PT ;  /* 0x0000003415157212 */ /* 0x000fe400078efcff */
[----:B------:R-:W-:Y:S05]  /*cad0*/  LOP3.LUT R25, R38, 0xffff, R25, 0xf8, !PT ;  /* 0x0000ffff26197812 */ /* 0x000fea00078ef819 */
[----:B------:R2:W-:Y:S01]  /*cae0*/  STS.128 [R2], R4 ;  /* 0x0000000402007388 */ /* 0x0005e20000000c00 */
[----:B-1----:R-:W-:Y:S02]  /*caf0*/  IMAD.IADD R16, R31, 0x1, R2 ;  /* 0x000000011f107824 */ /* 0x002fe400078e0202 */
[----:B------:R-:W-:Y:S05]  /*cb00*/  IMAD.MOV.U32 R31, RZ, RZ, R37 ;  /* 0x000000ffff1f7224 */ /* 0x000fea00078e0025 */
[----:B------:R-:W-:Y:S01]  /*cb10*/  STS.128 [R16], R8 ;  /* 0x0000000810007388 */ /* 0x000fe20000000c00 */
[----:B--2---:R-:W-:Y:S02]  /*cb20*/  IMAD.MOV.U32 R4, RZ, RZ, R14 ;  /* 0x000000ffff047224 */ /* 0x004fe400078e000e */
[----:B------:R-:W-:Y:S02]  /*cb30*/  IMAD.MOV.U32 R5, RZ, RZ, R86 ;  /* 0x000000ffff057224 */ /* 0x000fe400078e0056 */
[----:B------:R-:W-:Y:S02]  /*cb40*/  IMAD.MOV.U32 R6, RZ, RZ, R13 ;  /* 0x000000ffff067224 */ /* 0x000fe400078e000d */
[----:B------:R-:W-:Y:S02]  /*cb50*/  IMAD.MOV.U32 R7, RZ, RZ, R28 ;  /* 0x000000ffff077224 */ /* 0x000fe400078e001c */
[----:B------:R-:W-:Y:S03]  /*cb60*/  IMAD.MOV.U32 R28, RZ, RZ, R15 ;  /* 0x000000ffff1c7224 */ /* 0x000fe600078e000f */
[----:B------:R1:W-:Y:S02]  /*cb70*/  STS.128 [R30+0x1d000], R4 ;  /* 0x01d000041e007388 */ /* 0x0003e40000000c00 */
[----:B-1----:R-:W-:Y:S02]  /*cb80*/  IMAD.MOV.U32 R30, RZ, RZ, R22 ;  /* 0x000000ffff1e7224 */ /* 0x002fe400078e0016 */
[----:B------:R-:W-:Y:S02]  /*cb90*/  IMAD.MOV.U32 R22, RZ, RZ, R24 ;  /* 0x000000ffff167224 */ /* 0x000fe400078e0018 */
[----:B------:R-:W-:Y:S02]  /*cba0*/  IMAD.MOV.U32 R24, RZ, RZ, R25 ;  /* 0x000000ffff187224 */ /* 0x000fe400078e0019 */
[----:B------:R1:W-:Y:S01]  /*cbb0*/  STS.128 [R3+0x1d000], R28 ;  /* 0x01d0001c03007388 */ /* 0x0003e20000000c00 */
[----:B------:R-:W-:Y:S02]  /*cbc0*/  IMAD.MOV.U32 R25, RZ, RZ, R27 ;  /* 0x000000ffff197224 */ /* 0x000fe400078e001b */
[----:B------:R-:W-:Y:S02]  /*cbd0*/  IMAD.MOV.U32 R27, RZ, RZ, R0 ;  /* 0x000000ffff1b7224 */ /* 0x000fe400078e0000 */
[----:B------:R-:W-:Y:S03]  /*cbe0*/  IMAD.U32 R0, RZ, RZ, UR37 ;  /* 0x00000025ff007e24 */ /* 0x000fe6000f8e00ff */
[----:B------:R1:W-:Y:S02]  /*cbf0*/  STS.128 [R2+0x4000], R20 ;  /* 0x0040001402007388 */ /* 0x0003e40000000c00 */
[----:B------:R-:W-:Y:S06]  /*cc00*/  ISETP.NE.AND P0, PT, R0, 0x3, PT ;  /* 0x000000030000780c */ /* 0x000fec0003f05270 */
[----:B------:R1:W-:Y:S01]  /*cc10*/  STS.128 [R16+0x4000], R24 ;  /* 0x0040001810007388 */ /* 0x0003e20000000c00 */
[----:B------:R-:W-:Y:S01]  /*cc20*/  @!PT LDS RZ, [RZ] ;  /* 0x00000000fffff984 */ /* 0x000fe20000000800 */
[----:B------:R-:W-:Y:S01]  /*cc30*/  @!PT LDS RZ, [RZ] ;  /* 0x00000000fffff984 */ /* 0x000fe20000000800 */
[----:B------:R-:W-:Y:S01]  /*cc40*/  @!PT LDS RZ, [RZ] ;  /* 0x00000000fffff984 */ /* 0x000fe20000000800 */
[----:B------:R-:W-:Y:S01]  /*cc50*/  @!PT LDS RZ, [RZ] ;  /* 0x00000000fffff984 */ /* 0x000fe20000000800 */
[----:B------:R2:W-:Y:S07]  /*cc60*/  MEMBAR.ALL.CTA ;  /* 0x0000000000007992 */ /* 0x0005ee0000008000 */
[----:B--2---:R-:W2:Y:S01]  /*cc70*/  FENCE.VIEW.ASYNC.S ;  /* 0x00000000000073c6 */ /* 0x004ea20000000000 */
[----:B------:R-:W-:Y:S05]  /*cc80*/  @!P0 BRA `(.L_x_209) ;  /* 0x0000000000048947 */ /* 0x000fea0003800000 */
[----:B------:R-:W-:Y:S05]  /*cc90*/  BPT.TRAP 0x1 ;  /* 0x000000040000795c */ /* 0x000fea0000300000 */
.L_x_209:
[----:B--2---:R-:W-:Y:S01]  /*cca0*/  SYNCS.ARRIVE.TRANS64.A1T0 RZ, [UR36+0x29890], RZ ;  /* 0x029890ffffff79a7 */ /* 0x004fe20008100024 */
[----:B------:R-:W-:Y:S05]  /*ccb0*/  @!P0 BRA `(.L_x_210) ;  /* 0x0000000000048947 */ /* 0x000fea0003800000 */
[----:B------:R-:W-:Y:S05]  /*ccc0*/  BPT.TRAP 0x1 ;  /* 0x000000040000795c */ /* 0x000fea0000300000 */
.L_x_210:
[----:B------:R-:W2:Y:S01]  /*ccd0*/  LDL.LU R0, [R1] ;  /* 0x0000000001007983 */ /* 0x000ea20000300800 */
[----:B------:R-:W-:Y:S01]  /*cce0*/  UIADD3 UR4, UPT, UPT, UR36, 0x29848, URZ ;  /* 0x0002984824047890 */ /* 0x000fe2000fffe0ff */
[----:B------:R-:W-:Y:S02]  /*ccf0*/  LOP3.LUT R125, R125, 0x1, RZ, 0x3c, !PT ;  /* 0x000000017d7d7812 */ /* 0x000fe400078e3cff */
[----:B------:R-:W3:Y:S01]  /*cd00*/  LDL.LU R5, [R1+0x8] ;  /* 0x0000080001057983 */ /* 0x000ee20000300800 */
[----:B------:R-:W-:Y:S01]  /*cd10*/  UPRMT UR4, UR38, 0x654, UR4 ;  /* 0x0000065426047896 */ /* 0x000fe20008000004 */
[----:B------:R-:W-:Y:S02]  /*cd20*/  LOP3.LUT R124, R124, 0x1, RZ, 0x3c, !PT ;  /* 0x000000017c7c7812 */ /* 0x000fe400078e3cff */
[----:B------:R-:W4:Y:S04]  /*cd30*/  LDL.LU R4, [R1+0x4] ;  /* 0x0000040001047983 */ /* 0x000f280000300800 */
[----:B-1----:R-:W5:Y:S02]  /*cd40*/  LDL.LU R3, [R1+0x10] ;  /* 0x0000100001037983 */ /* 0x002f640000300800 */
[----:B------:R-:W-:Y:S02]  /*cd50*/  SYNCS.ARRIVE.TRANS64.RED.A1T0 RZ, [UR4], RZ ;  /* 0x000000ffffff79a7 */ /* 0x000fe40008100404 */
[----:B------:R-:W2:Y:S02]  /*cd60*/  LDL.LU R2, [R1+0xc] ;  /* 0x00000c0001027983 */ /* 0x000ea40000300800 */
[----:B--2---:R-:W-:Y:S02]  /*cd70*/  LOP3.LUT R2, R2, 0x1, RZ, 0x3c, !PT ;  /* 0x0000000102027812 */ /* 0x004fe400078e3cff */
[----:B---3--:R-:W-:Y:S02]  /*cd80*/  LOP3.LUT R5, R5, 0x1, RZ, 0x3c, !PT ;  /* 0x0000000105057812 */ /* 0x008fe400078e3cff */
[----:B----4-:R-:W-:Y:S02]  /*cd90*/  LOP3.LUT R4, R4, 0x1, RZ, 0x3c, !PT ;  /* 0x0000000104047812 */ /* 0x010fe400078e3cff */
[----:B-----5:R-:W-:Y:S01]  /*cda0*/  LOP3.LUT R3, R3, 0x1, RZ, 0x3c, !PT ;  /* 0x0000000103037812 */ /* 0x020fe200078e3cff */
[----:B------:R2:W-:Y:S01]  /*cdb0*/  STL [R1+0x8], R5 ;  /* 0x0000080501007387 */ /* 0x0005e20000100800 */
[C---:B------:R-:W-:Y:S01]  /*cdc0*/  ISETP.GT.U32.AND P1, PT, R0.reuse, 0x1, PT ;  /* 0x000000010000780c */ /* 0x040fe20003f24070 */
[----:B------:R-:W-:Y:S02]  /*cdd0*/  VIADD R0, R0, 0xffffffff ;  /* 0xffffffff00007836 */ /* 0x000fe40000000000 */
[----:B------:R2:W-:Y:S04]  /*cde0*/  STL [R1+0x4], R4 ;  /* 0x0000040401007387 */ /* 0x0005e80000100800 */
[----:B------:R2:W-:Y:S04]  /*cdf0*/  STL [R1], R0 ;  /* 0x0000000001007387 */ /* 0x0005e80000100800 */
[----:B------:R2:W-:Y:S04]  /*ce00*/  STL [R1+0x10], R3 ;  /* 0x0000100301007387 */ /* 0x0005e80000100800 */
[----:B------:R2:W-:Y:S01]  /*ce10*/  STL [R1+0xc], R2 ;  /* 0x00000c0201007387 */ /* 0x0005e20000100800 */
[----:B------:R-:W-:Y:S05]  /*ce20*/  @P1 BRA `(.L_x_211) ;  /* 0xffffffb800c01947 */ /* 0x000fea000383ffff */
[----:B------:R-:W1:Y:S01]  /*ce30*/  S2R R42, SR_TID.X ;  /* 0x00000000002a7919 */ /* 0x000e620000002100 */
[----:B------:R-:W3:Y:S01]  /*ce40*/  S2UR UR5, SR_CTAID.Y ;  /* 0x00000000000579c3 */ /* 0x000ee20000002600 */
[----:B------:R-:W-:Y:S01]  /*ce50*/  LOP3.LUT R50, R41, 0x600000, RZ, 0xc0, !PT ;  /* 0x0060000029327812 */ /* 0x000fe200078ec0ff */
[----:B------:R-:W-:Y:S01]  /*ce60*/  BSSY.RECONVERGENT B0, `(.L_x_212) ;  /* 0x000001b000007945 */ /* 0x000fe20003800200 */
[----:B--2---:R-:W2:Y:S01]  /*ce70*/  S2R R0, SR_CTAID.X ;  /* 0x0000000000007919 */ /* 0x004ea20000002500 */
[----:B------:R-:W-:Y:S02]  /*ce80*/  LOP3.LUT R43, R72, 0x7f, RZ, 0xc0, !PT ;  /* 0x0000007f482b7812 */ /* 0x000fe400078ec0ff */
[----:B------:R-:W-:Y:S02]  /*ce90*/  LOP3.LUT R50, R50, 0x10, R40, 0xf8, !PT ;  /* 0x0000001032327812 */ /* 0x000fe400078ef828 */
[----:B------:R-:W3:Y:S08]  /*cea0*/  LDC.64 R4, c[0x0][0x988] ;  /* 0x00026200ff047b82 */ /* 0x000ef00000000a00 */
[----:B------:R-:W4:Y:S08]  /*ceb0*/  LDC.64 R2, c[0x0][0x9a0] ;  /* 0x00026800ff027b82 */ /* 0x000f300000000a00 */
[----:B------:R-:W5:Y:S08]  /*cec0*/  S2UR UR4, SR_CTAID.Z ;  /* 0x00000000000479c3 */ /* 0x000f700000002700 */
[----:B------:R-:W5:Y:S01]  /*ced0*/  LDC R22, c[0x0][0x990] ;  /* 0x00026400ff167b82 */ /* 0x000f620000000800 */
[----:B---3--:R-:W-:Y:S01]  /*cee0*/  IMAD R7, R5, UR5, RZ ;  /* 0x0000000505077c24 */ /* 0x008fe2000f8e02ff */
[----:B-1----:R-:W-:Y:S01]  /*cef0*/  SHF.L.U32 R5, R42, 0x10, RZ ;  /* 0x000000102a057819 */ /* 0x002fe200000006ff */
[----:B------:R-:W-:Y:S01]  /*cf00*/  IMAD R40, R43, R4, RZ ;  /* 0x000000042b287224 */ /* 0x000fe200078e02ff */
[----:B--2---:R-:W-:-:S02]  /*cf10*/  SHF.L.U32 R0, R0, 0x7, RZ ;  /* 0x0000000700007819 */ /* 0x004fc400000006ff */
[----:B------:R-:W-:Y:S02]  /*cf20*/  SHF.R.U32.HI R42, RZ, 0x3, R42 ;  /* 0x00000003ff2a7819 */ /* 0x000fe4000001162a */
[----:B------:R-:W1:Y:S01]  /*cf30*/  LDC R6, c[0x0][0x9a8] ;  /* 0x00026a00ff067b82 */ /* 0x000e620000000800 */
[----:B----4-:R-:W-:Y:S01]  /*cf40*/  IMAD R3, R3, UR5, RZ ;  /* 0x0000000503037c24 */ /* 0x010fe2000f8e02ff */
[----:B------:R-:W-:Y:S01]  /*cf50*/  LOP3.LUT R5, R5, 0x600010, R42, 0xc8, !PT ;  /* 0x0060001005057812 */ /* 0x000fe200078ec82a */
[C---:B------:R-:W-:Y:S01]  /*cf60*/  IMAD R7, R0.reuse, R4, R7 ;  /* 0x0000000400077224 */ /* 0x040fe200078e0207 */
[C---:B------:R-:W-:Y:S01]  /*cf70*/  LOP3.LUT R41, R0.reuse, 0x7f, R72, 0xf8, !PT ;  /* 0x0000007f00297812 */ /* 0x040fe200078ef848 */
[-C--:B------:R-:W-:Y:S01]  /*cf80*/  IMAD R3, R0, R2.reuse, R3 ;  /* 0x0000000200037224 */ /* 0x080fe200078e0203 */
[----:B------:R-:W-:Y:S01]  /*cf90*/  LOP3.LUT R48, R5, 0x120, RZ, 0xfc, !PT ;  /* 0x0000012005307812 */ /* 0x000fe200078efcff */
[----:B------:R-:W-:Y:S01]  /*cfa0*/  IMAD R43, R43, R2, RZ ;  /* 0x000000022b2b7224 */ /* 0x000fe200078e02ff */
[----:B------:R-:W-:Y:S01]  /*cfb0*/  SHF.R.S32.HI R23, RZ, 0x1f, R40 ;  /* 0x0000001fff177819 */ /* 0x000fe20000011428 */
[----:B-----5:R-:W-:-:S02]  /*cfc0*/  IMAD R22, R22, UR4, R7 ;  /* 0x0000000416167c24 */ /* 0x020fc4000f8e0207 */
[----:B-1----:R-:W-:Y:S01]  /*cfd0*/  IMAD R2, R6, UR4, R3 ;  /* 0x0000000406027c24 */ /* 0x002fe2000f8e0203 */
[----:B------:R-:W-:Y:S01]  /*cfe0*/  IADD3 R3, PT, PT, R48, -0xd0, RZ ;  /* 0xffffff3030037810 */ /* 0x000fe20007ffe0ff */
[----:B------:R-:W-:Y:S05]  /*cff0*/  @!P0 BRA `(.L_x_213) ;  /* 0x0000000000048947 */ /* 0x000fea0003800000 */
[----:B------:R-:W-:Y:S05]  /*d000*/  BPT.TRAP 0x1 ;  /* 0x000000040000795c */ /* 0x000fea0000300000 */
.L_x_213:
[----:B------:R-:W-:Y:S05]  /*d010*/  BSYNC.RECONVERGENT B0 ;  /* 0x0000000000007941 */ /* 0x000fea0003800200 */
.L_x_212:
[----:B------:R-:W-:Y:S02]  /*d020*/  SHF.L.U32 R0, RZ, 0x1f, RZ ;  /* 0x0000001fff007819 */ /* 0x000fe400000006ff */
[----:B------:R-:W-:Y:S02]  /*d030*/  SHF.R.U32.HI R49, RZ, 0x5, R72 ;  /* 0x00000005ff317819 */ /* 0x000fe40000011648 */
[----:B------:R-:W1:Y:S01]  /*d040*/  SYNCS.PHASECHK.TRANS64.TRYWAIT P1, [UR36+0x298a0], R0 ;  /* 0x0298a000ff0075a7 */ /* 0x000e620008021124 */
[----:B------:R-:W-:Y:S02]  /*d050*/  SHF.R.U32.HI R3, RZ, 0x15, R3 ;  /* 0x00000015ff037819 */ /* 0x000fe40000011603 */
[----:B------:R-:W-:-:S04]  /*d060*/  LOP3.LUT R49, R49, 0x3, RZ, 0xc0, !PT ;  /* 0x0000000331317812 */ /* 0x000fc800078ec0ff */
[----:B------:R-:W-:Y:S01]  /*d070*/  ISETP.NE.AND P0, PT, R49, R3, PT ;  /* 0x000000033100720c */ /* 0x000fe20003f05270 */
[----:B-1----:R-:W-:-:S12]  /*d080*/  @!P1 BRA `(.L_x_214) ;  /* 0x00000028000c9947 */ /* 0x002fd80003800000 */
.L_x_298:
[----:B------:R-:W-:Y:S05]  /*d090*/  @!P0 BRA `(.L_x_215) ;  /* 0x0000000000408947 */ /* 0x000fea0003800000 */
[----:B------:R-:W-:Y:S01]  /*d0a0*/  MOV R14, 0x0 ;  /* 0x00000000000e7802 */ /* 0x000fe20000000f00 */
[----:B------:R-:W2:Y:S01]  /*d0b0*/  LDCU.64 UR8, c[0x4][0x80] ;  /* 0x01001000ff0877ac */ /* 0x000ea20008000a00 */
[----:B------:R-:W-:Y:S02]  /*d0c0*/  HFMA2 R12, -RZ, RZ, 0, 5.9604644775390625e-08 ;  /* 0x00000001ff0c7431 */ /* 0x000fe400000001ff */
[----:B------:R-:W-:Y:S01]  /*d0d0*/  IMAD.MOV.U32 R8, RZ, RZ, 0x192 ;  /* 0x00000192ff087424 */ /* 0x000fe200078e00ff */
[----:B------:R-:W3:Y:S01]  /*d0e0*/  LDCU.64 UR6, c[0x4][0x88] ;  /* 0x01001100ff0677ac */ /* 0x000ee20008000a00 */
[----:B------:R-:W4:Y:S01]  /*d0f0*/  LDC.64 R14, c[0x4][R14] ;  /* 0x010000000e0e7b82 */ /* 0x000f220000000a00 */
[----:B------:R-:W-:Y:S01]  /*d100*/  IMAD.MOV.U32 R13, RZ, RZ, RZ ;  /* 0x000000ffff0d7224 */ /* 0x000fe200078e00ff */
[----:B------:R-:W5:Y:S01]  /*d110*/  LDCU.64 UR4, c[0x4][0x8] ;  /* 0x01000100ff0477ac */ /* 0x000f620008000a00 */
[----:B--2---:R-:W-:Y:S01]  /*d120*/  IMAD.U32 R4, RZ, RZ, UR8 ;  /* 0x00000008ff047e24 */ /* 0x004fe2000f8e00ff */
[----:B------:R-:W-:Y:S01]  /*d130*/  MOV R5, UR9 ;  /* 0x0000000900057c02 */ /* 0x000fe20008000f00 */
[----:B---3--:R-:W-:Y:S01]  /*d140*/  IMAD.U32 R6, RZ, RZ, UR6 ;  /* 0x00000006ff067e24 */ /* 0x008fe2000f8e00ff */
[----:B------:R-:W-:Y:S01]  /*d150*/  MOV R7, UR7 ;  /* 0x0000000700077c02 */ /* 0x000fe20008000f00 */
[----:B-----5:R-:W-:Y:S01]  /*d160*/  IMAD.U32 R10, RZ, RZ, UR4 ;  /* 0x00000004ff0a7e24 */ /* 0x020fe2000f8e00ff */
[----:B------:R-:W-:-:S02]  /*d170*/  MOV R11, UR5 ;  /* 0x00000005000b7c02 */ /* 0x000fc40008000f00 */
[----:B------:R-:W-:-:S07]  /*d180*/  LEPC R20, `(.L_x_215) ;  /* 0x000000001014794e */ /* 0x000fce0000000000 */
[----:B-1--4-:R-:W-:Y:S05]  /*d190*/  CALL.ABS.NOINC R14 ;  /* 0x000000000e007343 */ /* 0x012fea0003c00000 */
.L_x_215:
[C---:B-1----:R-:W-:Y:S01]  /*d1a0*/  VIADD R0, R48.reuse, 0xffffff50 ;  /* 0xffffff5030007836 */ /* 0x042fe20000000000 */
[----:B------:R-:W-:Y:S05]  /*d1b0*/  WARPSYNC.ALL ;  /* 0x0000000000007948 */ /* 0x000fea0003800000 */
[----:B------:R-:W-:Y:S02]  /*d1c0*/  SHF.R.U32.HI R0, RZ, 0x15, R0 ;  /* 0x00000015ff007819 */ /* 0x000fe40000011600 */
[----:B------:R-:W-:Y:S02]  /*d1d0*/  R2UR UR4, R48 ;  /* 0x00000000300472ca */ /* 0x000fe400000e0000 */
[----:B------:R-:W-:-:S11]  /*d1e0*/  ISETP.NE.AND P0, PT, R49, R0, PT ;  /* 0x000000003100720c */ /* 0x000fd60003f05270 */
[----:B------:R-:W1:Y:S02]  /*d1f0*/  LDTM.x16 R24, tmem[UR4+-0xd0] ;  /* 0xffff3004001879ee */ /* 0x000e64000824ff00 */
[----:B-1----:R-:W-:Y:S05]  /*d200*/  @!P0 BRA `(.L_x_216) ;  /* 0x0000000000408947 */ /* 0x002fea0003800000 */
[----:B------:R-:W-:Y:S01]  /*d210*/  MOV R14, 0x0 ;  /* 0x00000000000e7802 */ /* 0x000fe20000000f00 */
[----:B------:R-:W1:Y:S01]  /*d220*/  LDCU.64 UR8, c[0x4][0x80] ;  /* 0x01001000ff0877ac */ /* 0x000e620008000a00 */
[----:B------:R-:W-:Y:S02]  /*d230*/  HFMA2 R12, -RZ, RZ, 0, 5.9604644775390625e-08 ;  /* 0x00000001ff0c7431 */ /* 0x000fe400000001ff */
[----:B------:R-:W-:Y:S01]  /*d240*/  IMAD.MOV.U32 R8, RZ, RZ, 0x192 ;  /* 0x00000192ff087424 */ /* 0x000fe200078e00ff */
[----:B------:R-:W2:Y:S01]  /*d250*/  LDCU.64 UR6, c[0x4][0x88] ;  /* 0x01001100ff0677ac */ /* 0x000ea20008000a00 */
[----:B------:R-:W3:Y:S01]  /*d260*/  LDC.64 R14, c[0x4][R14] ;  /* 0x010000000e0e7b82 */ /* 0x000ee20000000a00 */
[----:B------:R-:W-:Y:S01]  /*d270*/  IMAD.MOV.U32 R13, RZ, RZ, RZ ;  /* 0x000000ffff0d7224 */ /* 0x000fe200078e00ff */
[----:B------:R-:W4:Y:S01]  /*d280*/  LDCU.64 UR4, c[0x4][0x8] ;  /* 0x01000100ff0477ac */ /* 0x000f220008000a00 */
[----:B-1----:R-:W-:Y:S01]  /*d290*/  IMAD.U32 R4, RZ, RZ, UR8 ;  /* 0x00000008ff047e24 */ /* 0x002fe2000f8e00ff */
[----:B------:R-:W-:Y:S01]  /*d2a0*/  MOV R5, UR9 ;  /* 0x0000000900057c02 */ /* 0x000fe20008000f00 */
[----:B--2---:R-:W-:Y:S01]  /*d2b0*/  IMAD.U32 R6, RZ, RZ, UR6 ;  /* 0x00000006ff067e24 */ /* 0x004fe2000f8e00ff */
[----:B------:R-:W-:Y:S01]  /*d2c0*/  MOV R7, UR7 ;  /* 0x0000000700077c02 */ /* 0x000fe20008000f00 */
[----:B----4-:R-:W-:Y:S01]  /*d2d0*/  IMAD.U32 R10, RZ, RZ, UR4 ;  /* 0x00000004ff0a7e24 */ /* 0x010fe2000f8e00ff */
[----:B------:R-:W-:-:S02]  /*d2e0*/  MOV R11, UR5 ;  /* 0x00000005000b7c02 */ /* 0x000fc40008000f00 */
[----:B------:R-:W-:-:S07]  /*d2f0*/  LEPC R20, `(.L_x_216) ;  /* 0x000000001014794e */ /* 0x000fce0000000000 */
[----:B---3--:R-:W-:Y:S05]  /*d300*/  CALL.ABS.NOINC R14 ;  /* 0x000000000e007343 */ /* 0x008fea0003c00000 */
.L_x_216:
[----:B------:R-:W1:Y:S01]  /*d310*/  LDC.64 R46, c[0x0][0x358] ;  /* 0x0000d600ff2e7b82 */ /* 0x000e620000000a00 */
[----:B------:R-:W-:Y:S05]  /*d320*/  WARPSYNC.ALL ;  /* 0x0000000000007948 */ /* 0x000fea0003800000 */
[----:B------:R-:W-:Y:S02]  /*d330*/  LOP3.LUT R42, R42, 0x10, RZ, 0xc0, !PT ;  /* 0x000000102a2a7812 */ /* 0x000fe400078ec0ff */
[----:B------:R-:W-:Y:S01]  /*d340*/  R2UR UR4, R48 ;  /* 0x00000000300472ca */ /* 0x000fe200000e0000 */
[----:B------:R-:W2:Y:S01]  /*d350*/  LDCU UR9, c[0x0][0x38c] ;  /* 0x00007180ff0977ac */ /* 0x000ea20008000800 */
[----:B------:R-:W-:Y:S01]  /*d360*/  IADD3 R2, P1, P0, R2, R43, R42 ;  /* 0x0000002b02027210 */ /* 0x000fe2000783e02a */
[C---:B------:R-:W-:Y:S01]  /*d370*/  VIADD R45, R42.reuse, 0x8 ;  /* 0x000000082a2d7836 */ /* 0x040fe20000000000 */
[----:B------:R-:W-:Y:S01]  /*d380*/  SHF.R.S32.HI R0, RZ, 0x1f, R43 ;  /* 0x0000001fff007819 */ /* 0x000fe2000001142b */
[----:B------:R-:W3:Y:S01]  /*d390*/  LDCU UR8, c[0x0][0x384] ;  /* 0x00007080ff0877ac */ /* 0x000ee20008000800 */
[C---:B------:R-:W-:Y:S01]  /*d3a0*/  VIADD R44, R42.reuse, 0x20 ;  /* 0x000000202a2c7836 */ /* 0x040fe20000000000 */
[----:B------:R-:W4:Y:S01]  /*d3b0*/  S2UR UR38, SR_CgaCtaId ;  /* 0x00000000002679c3 */ /* 0x000f220000008800 */
[C---:B------:R-:W-:Y:S01]  /*d3c0*/  VIADD R43, R42.reuse, 0x28 ;  /* 0x000000282a2b7836 */ /* 0x040fe20000000000 */
[----:B------:R-:W5:Y:S01]  /*d3d0*/  LDCU.64 UR6, c[0x0][0x998] ;  /* 0x00013300ff0677ac */ /* 0x000f620008000a00 */
[----:B------:R-:W-:Y:S01]  /*d3e0*/  IADD3.X R0, PT, PT, RZ, R0, RZ, P1, P0 ;  /* 0x00000000ff007210 */ /* 0x000fe20000fe04ff */
[----:B------:R-:W-:Y:S02]  /*d3f0*/  BSSY.RECONVERGENT B0, `(.L_x_217) ;  /* 0x000002a000007945 */ /* 0x000fe40003800200 */
[----:B------:R-:W4:Y:S01]  /*d400*/  LDTM.x16 R4, tmem[UR4+-0xb0] ;  /* 0xffff5004000479ee */ /* 0x000f22000824ff00 */
[----:B------:R-:W-:Y:S01]  /*d410*/  UISETP.NE.AND UP0, UPT, UR37, 0x3, UPT ;  /* 0x000000032500788c */ /* 0x000fe2000bf05270 */
[----:B--2---:R-:W-:-:S02]  /*d420*/  ISETP.GE.AND P4, PT, R42, UR9, PT ;  /* 0x000000092a007c0c */ /* 0x004fc4000bf86270 */
[----:B------:R-:W-:Y:S02]  /*d430*/  ISETP.GE.AND P3, PT, R45, UR9, PT ;  /* 0x000000092d007c0c */ /* 0x000fe4000bf66270 */
[----:B---3--:R-:W-:Y:S02]  /*d440*/  ISETP.GE.U32.OR P4, PT, R41, UR8, P4 ;  /* 0x0000000829007c0c */ /* 0x008fe4000a786470 */
[----:B------:R-:W-:Y:S02]  /*d450*/  ISETP.GE.AND P2, PT, R44, UR9, PT ;  /* 0x000000092c007c0c */ /* 0x000fe4000bf46270 */
[C---:B-----5:R-:W-:Y:S02]  /*d460*/  LEA R20, P0, R2.reuse, UR6, 0x1 ;  /* 0x0000000602147c11 */ /* 0x060fe4000f8008ff */
[----:B------:R-:W-:Y:S02]  /*d470*/  ISETP.GE.AND P1, PT, R43, UR9, PT ;  /* 0x000000092b007c0c */ /* 0x000fe4000bf26270 */
[----:B------:R-:W-:-:S02]  /*d480*/  LEA.HI.X R21, R2, UR7, R0, 0x1, P0 ;  /* 0x0000000702157c11 */ /* 0x000fc400080f0c00 */
[C---:B------:R-:W-:Y:S02]  /*d490*/  ISETP.GE.U32.OR P3, PT, R41.reuse, UR8, P3 ;  /* 0x0000000829007c0c */ /* 0x040fe40009f66470 */
[C---:B------:R-:W-:Y:S02]  /*d4a0*/  ISETP.GE.U32.OR P2, PT, R41.reuse, UR8, P2 ;  /* 0x0000000829007c0c */ /* 0x040fe40009746470 */
[----:B------:R-:W-:Y:S02]  /*d4b0*/  ISETP.GE.U32.OR P1, PT, R41, UR8, P1 ;  /* 0x0000000829007c0c */ /* 0x000fe40008f26470 */
[----:B----4-:R-:W-:Y:S02]  /*d4c0*/  F2FP.F16.F32.PACK_AB R0, R5, R4 ;  /* 0x000000040500723e */ /* 0x010fe400000000ff */
[----:B------:R-:W-:Y:S01]  /*d4d0*/  F2FP.F16.F32.PACK_AB R2, R7, R6 ;  /* 0x000000060702723e */ /* 0x000fe200000000ff */
[----:B-1----:R-:W-:Y:S08]  /*d4e0*/  @P4 BRA `(.L_x_218) ;  /* 0x0000000000684947 */ /* 0x002ff00003800000 */
[----:B------:R-:W-:Y:S02]  /*d4f0*/  F2FP.F16.F32.PACK_AB R28, R29, R28 ;  /* 0x0000001c1d1c723e */ /* 0x000fe400000000ff */
[----:B------:R-:W-:Y:S02]  /*d500*/  F2FP.F16.F32.PACK_AB R30, R31, R30 ;  /* 0x0000001e1f1e723e */ /* 0x000fe400000000ff */
[----:B------:R-:W-:Y:S02]  /*d510*/  PRMT R4, R28, 0x7632, R4 ;  /* 0x000076321c047816 */ /* 0x000fe40000000004 */
[----:B------:R-:W-:Y:S02]  /*d520*/  F2FP.F16.F32.PACK_AB R24, R25, R24 ;  /* 0x000000181918723e */ /* 0x000fe400000000ff */
[----:B------:R-:W-:Y:S02]  /*d530*/  LOP3.LUT R4, R4, 0xffff, RZ, 0xc0, !PT ;  /* 0x0000ffff04047812 */ /* 0x000fe400078ec0ff */
[----:B------:R-:W-:-:S02]  /*d540*/  PRMT R6, R30, 0x7632, R6 ;  /* 0x000076321e067816 */ /* 0x000fc40000000006 */
[----:B------:R-:W-:Y:S01]  /*d550*/  PRMT R3, R24, 0x7632, R3 ;  /* 0x0000763218037816 */ /* 0x000fe20000000003 */
[----:B------:R-:W-:Y:S01]  /*d560*/  IMAD.WIDE.U32 R54, R4, 0x10000, RZ ;  /* 0x0001000004367825 */ /* 0x000fe200078e00ff */
[----:B------:R-:W-:Y:S02]  /*d570*/  F2FP.F16.F32.PACK_AB R26, R27, R26 ;  /* 0x0000001a1b1a723e */ /* 0x000fe400000000ff */
[----:B------:R-:W-:Y:S01]  /*d580*/  LOP3.LUT R3, R3, 0xffff, RZ, 0xc0, !PT ;  /* 0x0000ffff03037812 */ /* 0x000fe200078ec0ff */
[----:B------:R-:W-:Y:S01]  /*d590*/  IMAD.U32 R6, R6, 0x10000, RZ ;  /* 0x0001000006067824 */ /* 0x000fe200078e00ff */
[----:B------:R-:W-:Y:S02]  /*d5a0*/  LOP3.LUT R30, R55, 0xffff, R30, 0xf8, !PT ;  /* 0x0000ffff371e7812 */ /* 0x000fe400078ef81e */
[----:B------:R-:W-:Y:S01]  /*d5b0*/  LOP3.LUT R7, R54, 0xffff, R28, 0xf8, !PT ;  /* 0x0000ffff36077812 */ /* 0x000fe200078ef81c */
[----:B------:R-:W-:Y:S01]  /*d5c0*/  IMAD.WIDE.U32 R52, R3, 0x10000, RZ ;  /* 0x0001000003347825 */ /* 0x000fe200078e00ff */
[----:B------:R-:W-:-:S02]  /*d5d0*/  LOP3.LUT R6, R30, R6, RZ, 0xfc, !PT ;  /* 0x000000061e067212 */ /* 0x000fc400078efcff */
[----:B------:R-:W-:Y:S02]  /*d5e0*/  PRMT R5, R26, 0x7632, R5 ;  /* 0x000076321a057816 */ /* 0x000fe40000000005 */
[----:B------:R-:W-:Y:S02]  /*d5f0*/  R2UR UR4, R46 ;  /* 0x000000002e0472ca */ /* 0x000fe400000e0000 */
[----:B------:R-:W-:Y:S01]  /*d600*/  R2UR UR5, R47 ;  /* 0x000000002f0572ca */ /* 0x000fe200000e0000 */
[----:B------:R-:W-:Y:S01]  /*d610*/  IMAD.U32 R5, R5, 0x10000, RZ ;  /* 0x0001000005057824 */ /* 0x000fe200078e00ff */
[-C--:B------:R-:W-:Y:S02]  /*d620*/  LOP3.LUT R7, R7, R6.reuse, RZ, 0x3c, !PT ;  /* 0x0000000607077212 */ /* 0x080fe400078e3cff */
[----:B------:R-:W-:Y:S02]  /*d630*/  LOP3.LUT R26, R53, 0xffff, R26, 0xf8, !PT ;  /* 0x0000ffff351a7812 */ /* 0x000fe400078ef81a */
[----:B------:R-:W-:-:S02]  /*d640*/  LOP3.LUT R6, R7, R6, RZ, 0x3c, !PT ;  /* 0x0000000607067212 */ /* 0x000fc400078e3cff */
[----:B------:R-:W-:Y:S02]  /*d650*/  LOP3.LUT R4, R52, 0xffff, R24, 0xf8, !PT ;  /* 0x0000ffff34047812 */ /* 0x000fe400078ef818 */
[----:B------:R-:W-:Y:S02]  /*d660*/  LOP3.LUT R5, R26, R5, RZ, 0xfc, !PT ;  /* 0x000000051a057212 */ /* 0x000fe400078efcff */
[----:B------:R-:W-:-:S05]  /*d670*/  LOP3.LUT R7, R7, R6, RZ, 0x3c, !PT ;  /* 0x0000000607077212 */ /* 0x000fca00078e3cff */
[----:B------:R1:W-:Y:S02]  /*d680*/  STG.E.128 desc[UR4][R20.64], R4 ;  /* 0x0000000414007986 */ /* 0x0003e4000c101d04 */
.L_x_218:
[----:B------:R-:W-:Y:S05]  /*d690*/  BSYNC.RECONVERGENT B0 ;  /* 0x0000000000007941 */ /* 0x000fea0003800200 */
.L_x_217:
[----:B------:R-:W-:Y:S04]  /*d6a0*/  BSSY.RECONVERGENT B0, `(.L_x_219) ;  /* 0x000001c000007945 */ /* 0x000fe80003800200 */
[----:B------:R-:W-:Y:S05]  /*d6b0*/  @P3 BRA `(.L_x_220) ;  /* 0x0000000000683947 */ /* 0x000fea0003800000 */
[----:B------:R-:W-:Y:S02]  /*d6c0*/  F2FP.F16.F32.PACK_AB R36, R37, R36 ;  /* 0x000000242524723e */ /* 0x000fe400000000ff */
[----:B------:R-:W-:Y:S02]  /*d6d0*/  F2FP.F16.F32.PACK_AB R38, R39, R38 ;  /* 0x000000262726723e */ /* 0x000fe400000000ff */
[----:B-1----:R-:W-:Y:S02]  /*d6e0*/  PRMT R4, R36, 0x7632, R4 ;  /* 0x0000763224047816 */ /* 0x002fe40000000004 */
        /* <DEDUP_REMOVED lines=23> */
.L_x_220:
[----:B------:R-:W-:Y:S05]  /*d860*/  BSYNC.RECONVERGENT B0 ;  /* 0x0000000000007941 */ /* 0x000fea0003800200 */
.L_x_219:
[----:B------:R-:W-:Y:S01]  /*d870*/  BSSY.RECONVERGENT B0, `(.L_x_221) ;  /* 0x000001a000007945 */ /* 0x000fe20003800200 */
[----:B------:R-:W-:Y:S02]  /*d880*/  PRMT R3, R0, 0x7632, R3 ;  /* 0x0000763200037816 */ /* 0x000fe40000000003 */
[----:B-12---:R-:W-:Y:S01]  /*d890*/  PRMT R4, R2, 0x7632, R4 ;  /* 0x0000763202047816 */ /* 0x006fe20000000004 */
[----:B------:R-:W-:Y:S06]  /*d8a0*/  @P2 BRA `(.L_x_222) ;  /* 0x0000000000582947 */ /* 0x000fec0003800000 */
[----:B------:R-:W-:Y:S01]  /*d8b0*/  F2FP.F16.F32.PACK_AB R8, R9, R8 ;  /* 0x000000080908723e */ /* 0x000fe200000000ff */
[----:B------:R-:W-:Y:S01]  /*d8c0*/  IMAD.U32 R4, R4, 0x10000, RZ ;  /* 0x0001000004047824 */ /* 0x000fe200078e00ff */
[----:B------:R-:W-:Y:S02]  /*d8d0*/  LOP3.LUT R3, R3, 0xffff, RZ, 0xc0, !PT ;  /* 0x0000ffff03037812 */ /* 0x000fe400078ec0ff */
[----:B------:R-:W-:Y:S02]  /*d8e0*/  PRMT R5, R8, 0x7632, R5 ;  /* 0x0000763208057816 */ /* 0x000fe40000000005 */
[----:B------:R-:W-:Y:S01]  /*d8f0*/  F2FP.F16.F32.PACK_AB R10, R11, R10 ;  /* 0x0000000a0b0a723e */ /* 0x000fe200000000ff */
[----:B------:R-:W-:Y:S01]  /*d900*/  IMAD.WIDE.U32 R6, R3, 0x10000, RZ ;  /* 0x0001000003067825 */ /* 0x000fe200078e00ff */
[----:B------:R-:W-:Y:S02]  /*d910*/  LOP3.LUT R5, R5, 0xffff, RZ, 0xc0, !PT ;  /* 0x0000ffff05057812 */ /* 0x000fe400078ec0ff */
[----:B------:R-:W-:-:S02]  /*d920*/  PRMT R3, R10, 0x7632, R3 ;  /* 0x000076320a037816 */ /* 0x000fc40000000003 */
[----:B------:R-:W-:Y:S01]  /*d930*/  LOP3.LUT R2, R7, 0xffff, R2, 0xf8, !PT ;  /* 0x0000ffff07027812 */ /* 0x000fe200078ef802 */
[----:B------:R-:W-:Y:S01]  /*d940*/  IMAD.WIDE.U32 R24, R5, 0x10000, RZ ;  /* 0x0001000005187825 */ /* 0x000fe200078e00ff */
[----:B------:R-:W-:Y:S02]  /*d950*/  R2UR UR4, R46 ;  /* 0x000000002e0472ca */ /* 0x000fe400000e0000 */
[----:B------:R-:W-:Y:S01]  /*d960*/  R2UR UR5, R47 ;  /* 0x000000002f0572ca */ /* 0x000fe200000e0000 */
[----:B------:R-:W-:Y:S01]  /*d970*/  IMAD.U32 R3, R3, 0x10000, RZ ;  /* 0x0001000003037824 */ /* 0x000fe200078e00ff */
[----:B------:R-:W-:Y:S02]  /*d980*/  LOP3.LUT R10, R25, 0xffff, R10, 0xf8, !PT ;  /* 0x0000ffff190a7812 */ /* 0x000fe400078ef80a */
[----:B------:R-:W-:Y:S02]  /*d990*/  LOP3.LUT R4, R2, R4, RZ, 0xfc, !PT ;  /* 0x0000000402047212 */ /* 0x000fe400078efcff */
[----:B------:R-:W-:-:S02]  /*d9a0*/  LOP3.LUT R0, R6, 0xffff, R0, 0xf8, !PT ;  /* 0x0000ffff06007812 */ /* 0x000fc400078ef800 */
[----:B------:R-:W-:Y:S01]  /*d9b0*/  LOP3.LUT R3, R10, R3, RZ, 0xfc, !PT ;  /* 0x000000030a037212 */ /* 0x000fe200078efcff */
[----:B------:R-:W-:Y:S01]  /*d9c0*/  IMAD.MOV.U32 R5, RZ, RZ, R4 ;  /* 0x000000ffff057224 */ /* 0x000fe200078e0004 */
[----:B------:R-:W-:Y:S01]  /*d9d0*/  LOP3.LUT R6, R24, 0xffff, R8, 0xf8, !PT ;  /* 0x0000ffff18067812 */ /* 0x000fe200078ef808 */
[----:B------:R-:W-:Y:S02]  /*d9e0*/  IMAD.MOV.U32 R4, RZ, RZ, R0 ;  /* 0x000000ffff047224 */ /* 0x000fe400078e0000 */
[----:B------:R-:W-:-:S05]  /*d9f0*/  IMAD.MOV.U32 R7, RZ, RZ, R3 ;  /* 0x000000ffff077224 */ /* 0x000fca00078e0003 */
[----:B------:R1:W-:Y:S02]  /*da00*/  STG.E.128 desc[UR4][R20.64+0x40], R4 ;  /* 0x0000400414007986 */ /* 0x0003e4000c101d04 */
.L_x_222:
[----:B------:R-:W-:Y:S05]  /*da10*/  BSYNC.RECONVERGENT B0 ;  /* 0x0000000000007941 */ /* 0x000fea0003800200 */
.L_x_221:
[----:B------:R-:W-:Y:S04]  /*da20*/  BSSY.RECONVERGENT B0, `(.L_x_223) ;  /* 0x000001b000007945 */ /* 0x000fe80003800200 */
[----:B------:R-:W-:Y:S05]  /*da30*/  @P1 BRA `(.L_x_224) ;  /* 0x0000000000641947 */ /* 0x000fea0003800000 */
[----:B------:R-:W-:Y:S02]  /*da40*/  F2FP.F16.F32.PACK_AB R12, R13, R12 ;  /* 0x0000000c0d0c723e */ /* 0x000fe400000000ff */
[----:B------:R-:W-:Y:S02]  /*da50*/  F2FP.F16.F32.PACK_AB R16, R17, R16 ;  /* 0x000000101110723e */ /* 0x000fe400000000ff */
[----:B------:R-:W-:Y:S02]  /*da60*/  PRMT R0, R12, 0x7632, R0 ;  /* 0x000076320c007816 */ /* 0x000fe40000000000 */
[----:B------:R-:W-:Y:S02]  /*da70*/  PRMT R2, R16, 0x7632, R2 ;  /* 0x0000763210027816 */ /* 0x000fe40000000002 */
[----:B------:R-:W-:Y:S02]  /*da80*/  F2FP.F16.F32.PACK_AB R14, R15, R14 ;  /* 0x0000000e0f0e723e */ /* 0x000fe400000000ff */
[----:B------:R-:W-:-:S02]  /*da90*/  LOP3.LUT R0, R0, 0xffff, RZ, 0xc0, !PT ;  /* 0x0000ffff00007812 */ /* 0x000fc400078ec0ff */
[----:B------:R-:W-:Y:S02]  /*daa0*/  F2FP.F16.F32.PACK_AB R18, R19, R18 ;  /* 0x000000121312723e */ /* 0x000fe400000000ff */
[----:B------:R-:W-:Y:S01]  /*dab0*/  LOP3.LUT R2, R2, 0xffff, RZ, 0xc0, !PT ;  /* 0x0000ffff02027812 */ /* 0x000fe200078ec0ff */
[----:B-1----:R-:W-:Y:S01]  /*dac0*/  IMAD.WIDE.U32 R6, R0, 0x10000, RZ ;  /* 0x0001000000067825 */ /* 0x002fe200078e00ff */
[----:B------:R-:W-:Y:S02]  /*dad0*/  PRMT R3, R14, 0x7632, R3 ;  /* 0x000076320e037816 */ /* 0x000fe40000000003 */
[----:B------:R-:W-:Y:S01]  /*dae0*/  PRMT R4, R18, 0x7632, R4 ;  /* 0x0000763212047816 */ /* 0x000fe20000000004 */
[----:B------:R-:W-:Y:S01]  /*daf0*/  IMAD.WIDE.U32 R8, R2, 0x10000, RZ ;  /* 0x0001000002087825 */ /* 0x000fe200078e00ff */
[----:B------:R-:W-:Y:S02]  /*db00*/  LOP3.LUT R14, R7, 0xffff, R14, 0xf8, !PT ;  /* 0x0000ffff070e7812 */ /* 0x000fe400078ef80e */
[----:B------:R-:W-:Y:S01]  /*db10*/  R2UR UR4, R46 ;  /* 0x000000002e0472ca */ /* 0x000fe200000e0000 */
[----:B------:R-:W-:Y:S01]  /*db20*/  IMAD.U32 R3, R3, 0x10000, RZ ;  /* 0x0001000003037824 */ /* 0x000fe200078e00ff */
[----:B------:R-:W-:Y:S01]  /*db30*/  R2UR UR5, R47 ;  /* 0x000000002f0572ca */ /* 0x000fe200000e0000 */
[----:B------:R-:W-:Y:S01]  /*db40*/  IMAD.U32 R4, R4, 0x10000, RZ ;  /* 0x0001000004047824 */ /* 0x000fe200078e00ff */
[----:B------:R-:W-:-:S02]  /*db50*/  LOP3.LUT R18, R9, 0xffff, R18, 0xf8, !PT ;  /* 0x0000ffff09127812 */ /* 0x000fc400078ef812 */
[----:B------:R-:W-:Y:S02]  /*db60*/  LOP3.LUT R5, R6, 0xffff, R12, 0xf8, !PT ;  /* 0x0000ffff06057812 */ /* 0x000fe400078ef80c */
[----:B------:R-:W-:Y:S02]  /*db70*/  LOP3.LUT R3, R14, R3, RZ, 0xfc, !PT ;  /* 0x000000030e037212 */ /* 0x000fe400078efcff */
[----:B------:R-:W-:Y:S01]  /*db80*/  LOP3.LUT R7, R18, R4, RZ, 0xfc, !PT ;  /* 0x0000000412077212 */ /* 0x000fe200078efcff */
[----:B------:R-:W-:Y:S01]  /*db90*/  IMAD.MOV.U32 R4, RZ, RZ, R5 ;  /* 0x000000ffff047224 */ /* 0x000fe200078e0005 */
[----:B------:R-:W-:Y:S01]  /*dba0*/  LOP3.LUT R6, R8, 0xffff, R16, 0xf8, !PT ;  /* 0x0000ffff08067812 */ /* 0x000fe200078ef810 */
[----:B------:R-:W-:-:S05]  /*dbb0*/  IMAD.MOV.U32 R5, RZ, RZ, R3 ;  /* 0x000000ffff057224 */ /* 0x000fca00078e0003 */
[----:B------:R2:W-:Y:S02]  /*dbc0*/  STG.E.128 desc[UR4][R20.64+0x50], R4 ;  /* 0x0000500414007986 */ /* 0x0005e4000c101d04 */
.L_x_224:
[----:B------:R-:W-:Y:S05]  /*dbd0*/  BSYNC.RECONVERGENT B0 ;  /* 0x0000000000007941 */ /* 0x000fea0003800200 */
.L_x_223:
[----:B------:R-:W-:Y:S01]  /*dbe0*/  NOP ;  /* 0x0000000000007918 */ /* 0x000fe20000000000 */
[----:B------:R-:W-:Y:S05]  /*dbf0*/  BRA.U !UP0, `(.L_x_225) ;  /* 0x0000000108087547 */ /* 0x000fea000b800000 */
[----:B------:R-:W-:Y:S05]  /*dc00*/  BPT.TRAP 0x1 ;  /* 0x000000040000795c */ /* 0x000fea0000300000 */
[----:B------:R-:W-:Y:S05]  /*dc10*/  BPT.TRAP 0x1 ;  /* 0x000000040000795c */ /* 0x000fea0000300000 */
.L_x_225:
[----:B------:R-:W-:-:S04]  /*dc20*/  UIADD3 UR4, UPT, UPT, UR36, 0x298b0, URZ ;  /* 0x000298b024047890 */ /* 0x000fc8000fffe0ff */
[----:B------:R-:W-:-:S09]  /*dc30*/  UPRMT UR4, UR38, 0x654, UR4 ;  /* 0x0000065426047896 */ /* 0x000fd20008000004 */
[----:B------:R-:W-:Y:S01]  /*dc40*/  SYNCS.ARRIVE.TRANS64.RED.A1T0 RZ, [UR4], RZ ;  /* 0x000000ffffff79a7 */ /* 0x000fe20008100404 */
[----:B------:R-:W-:Y:S05]  /*dc50*/  BRA.U !UP0, `(.L_x_226) ;  /* 0x0000000108047547 */ /* 0x000fea000b800000 */
[----:B------:R-:W-:Y:S05]  /*dc60*/  BPT.TRAP 0x1 ;  /* 0x000000040000795c */ /* 0x000fea0000300000 */
.L_x_226:
[----:B------:R-:W-:Y:S02]  /*dc70*/  SHF.L.U32 R2, RZ, 0x1f, RZ ;  /* 0x0000001fff027819 */ /* 0x000fe400000006ff */
[----:B------:R-:W-:Y:S02]  /*dc80*/  SHF.R.U32.HI R0, RZ, 0x15, R50 ;  /* 0x00000015ff007819 */ /* 0x000fe40000011632 */
[----:B------:R-:W3:Y:S02]  /*dc90*/  SYNCS.PHASECHK.TRANS64.TRYWAIT P1, [UR36+0x298a8], R2 ;  /* 0x0298a802ff0075a7 */ /* 0x000ee40008021124 */
[----:B------:R-:W-:Y:S01]  /*dca0*/  ISETP.NE.AND P0, PT, R49, R0, PT ;  /* 0x000000003100720c */ /* 0x000fe20003f05270 */
[----:B---3--:R-:W-:-:S12]  /*dcb0*/  @!P1 BRA `(.L_x_227) ;  /* 0x0000001c00189947 */ /* 0x008fd80003800000 */
.L_x_300:
[----:B------:R-:W-:Y:S05]  /*dcc0*/  @!P0 BRA `(.L_x_228) ;  /* 0x0000000000408947 */ /* 0x000fea0003800000 */
[----:B---3--:R-:W-:Y:S01]  /*dcd0*/  MOV R2, 0x0 ;  /* 0x0000000000027802 */ /* 0x008fe20000000f00 */
[----:B------:R-:W1:Y:S01]  /*dce0*/  LDCU.64 UR8, c[0x4][0x80] ;  /* 0x01001000ff0877ac */ /* 0x000e620008000a00 */
[----:B------:R-:W-:Y:S02]  /*dcf0*/  HFMA2 R12, -RZ, RZ, 0, 5.9604644775390625e-08 ;  /* 0x00000001ff0c7431 */ /* 0x000fe400000001ff */
[----:B------:R-:W-:Y:S01]  /*dd00*/  IMAD.MOV.U32 R8, RZ, RZ, 0x192 ;  /* 0x00000192ff087424 */ /* 0x000fe200078e00ff */
[----:B------:R-:W3:Y:S01]  /*dd10*/  LDCU.64 UR6, c[0x4][0x88] ;  /* 0x01001100ff0677ac */ /* 0x000ee20008000a00 */
[----:B------:R-:W4:Y:S01]  /*dd20*/  LDC.64 R2, c[0x4][R2] ;  /* 0x0100000002027b82 */ /* 0x000f220000000a00 */
[----:B------:R-:W-:Y:S01]  /*dd30*/  IMAD.MOV.U32 R13, RZ, RZ, RZ ;  /* 0x000000ffff0d7224 */ /* 0x000fe200078e00ff */
[----:B------:R-:W5:Y:S01]  /*dd40*/  LDCU.64 UR4, c[0x4][0x8] ;  /* 0x01000100ff0477ac */ /* 0x000f620008000a00 */
[----:B-12---:R-:W-:Y:S01]  /*dd50*/  IMAD.U32 R4, RZ, RZ, UR8 ;  /* 0x00000008ff047e24 */ /* 0x006fe2000f8e00ff */
[----:B------:R-:W-:Y:S01]  /*dd60*/  MOV R5, UR9 ;  /* 0x0000000900057c02 */ /* 0x000fe20008000f00 */
[----:B---3--:R-:W-:Y:S01]  /*dd70*/  IMAD.U32 R6, RZ, RZ, UR6 ;  /* 0x00000006ff067e24 */ /* 0x008fe2000f8e00ff */
[----:B------:R-:W-:Y:S01]  /*dd80*/  MOV R7, UR7 ;  /* 0x0000000700077c02 */ /* 0x000fe20008000f00 */
[----:B-----5:R-:W-:Y:S01]  /*dd90*/  IMAD.U32 R10, RZ, RZ, UR4 ;  /* 0x00000004ff0a7e24 */ /* 0x020fe2000f8e00ff */
[----:B------:R-:W-:-:S02]  /*dda0*/  MOV R11, UR5 ;  /* 0x00000005000b7c02 */ /* 0x000fc40008000f00 */
[----:B------:R-:W-:-:S07]  /*ddb0*/  LEPC R20, `(.L_x_228) ;  /* 0x000000001014794e */ /* 0x000fce0000000000 */
[----:B----4-:R-:W-:Y:S05]  /*ddc0*/  CALL.ABS.NOINC R2 ;  /* 0x0000000002007343 */ /* 0x010fea0003c00000 */
.L_x_228:
[----:B---3--:R-:W-:Y:S01]  /*ddd0*/  VIADD R0, R48, 0xffffff00 ;  /* 0xffffff0030007836 */ /* 0x008fe20000000000 */
[----:B------:R-:W-:Y:S05]  /*dde0*/  WARPSYNC.ALL ;  /* 0x0000000000007948 */ /* 0x000fea0003800000 */
[----:B------:R-:W-:Y:S02]  /*ddf0*/  SHF.R.U32.HI R0, RZ, 0x15, R0 ;  /* 0x00000015ff007819 */ /* 0x000fe40000011600 */
[----:B------:R-:W-:Y:S02]  /*de00*/  R2UR UR4, R50 ;  /* 0x00000000320472ca */ /* 0x000fe400000e0000 */
[----:B------:R-:W-:-:S11]  /*de10*/  ISETP.NE.AND P0, PT, R49, R0, PT ;  /* 0x000000003100720c */ /* 0x000fd60003f05270 */
[----:B------:R-:W3:Y:S02]  /*de20*/  LDTM.x16 R24, tmem[UR4] ;  /* 0x00000004001879ee */ /* 0x000ee40008240000 */
[----:B---3--:R-:W-:Y:S05]  /*de30*/  @!P0 BRA `(.L_x_229) ;  /* 0x0000000000408947 */ /* 0x008fea0003800000 */
[----:B------:R-:W-:Y:S01]  /*de40*/  MOV R2, 0x0 ;  /* 0x0000000000027802 */ /* 0x000fe20000000f00 */
        /* <DEDUP_REMOVED lines=15> */
.L_x_229:
[----:B------:R-:W-:Y:S05]  /*df40*/  WARPSYNC.ALL ;  /* 0x0000000000007948 */ /* 0x000fea0003800000 */
[----:B------:R-:W-:Y:S01]  /*df50*/  R2UR UR4, R48 ;  /* 0x00000000300472ca */ /* 0x000fe200000e0000 */
[----:B------:R-:W3:Y:S01]  /*df60*/  LDCU UR8, c[0x0][0x388] ;  /* 0x00007100ff0877ac */ /* 0x000ee20008000800 */
[----:B------:R-:W-:Y:S01]  /*df70*/  IADD3 R22, P1, P0, R22, R40, R42 ;  /* 0x0000002816167210 */ /* 0x000fe2000783e02a */
[----:B------:R-:W-:Y:S01]  /*df80*/  BSSY.RECONVERGENT B0, `(.L_x_230) ;  /* 0x0000036000007945 */ /* 0x000fe20003800200 */
[----:B------:R-:W4:Y:S02]  /*df90*/  LDCU UR5, c[0x0][0x384] ;  /* 0x00007080ff0577ac */ /* 0x000f240008000800 */
[----:B------:R-:W-:Y:S01]  /*dfa0*/  IADD3.X R23, PT, PT, RZ, R23, RZ, P1, P0 ;  /* 0x00000017ff177210 */ /* 0x000fe20000fe04ff */
[----:B------:R-:W5:Y:S06]  /*dfb0*/  LDCU.64 UR6, c[0x0][0x980] ;  /* 0x00013000ff0677ac */ /* 0x000f6c0008000a00 */
[----:B-12---:R-:W1:Y:S01]  /*dfc0*/  LDTM.x16 R4, tmem[UR4+-0x100] ;  /* 0xffff0004000479ee */ /* 0x006e62000824ff00 */
[----:B------:R-:W1:Y:S01]  /*dfd0*/  LDCU UR4, c[0x0][0x448] ;  /* 0x00008900ff0477ac */ /* 0x000e620008000800 */
[----:B---3--:R-:W-:-:S02]  /*dfe0*/  ISETP.GE.AND P5, PT, R42, UR8, PT ;  /* 0x000000082a007c0c */ /* 0x008fc4000bfa6270 */
[----:B------:R-:W-:Y:S02]  /*dff0*/  ISETP.GE.AND P4, PT, R45, UR8, PT ;  /* 0x000000082d007c0c */ /* 0x000fe4000bf86270 */
[----:B----4-:R-:W-:Y:S02]  /*e000*/  ISETP.GE.U32.OR P5, PT, R41, UR5, P5 ;  /* 0x0000000529007c0c */ /* 0x010fe4000afa6470 */
[----:B------:R-:W-:Y:S02]  /*e010*/  ISETP.GE.AND P3, PT, R44, UR8, PT ;  /* 0x000000082c007c0c */ /* 0x000fe4000bf66270 */
[----:B------:R-:W-:Y:S02]  /*e020*/  ISETP.GE.AND P2, PT, R43, UR8, PT ;  /* 0x000000082b007c0c */ /* 0x000fe4000bf46270 */
[----:B-----5:R-:W-:Y:S02]  /*e030*/  LEA R40, P0, R22, UR6, 0x1 ;  /* 0x0000000616287c11 */ /* 0x020fe4000f8008ff */
[----:B------:R-:W-:-:S02]  /*e040*/  ISETP.GE.U32.OR P4, PT, R41, UR5, P4 ;  /* 0x0000000529007c0c */ /* 0x000fc4000a786470 */
[C---:B------:R-:W-:Y:S02]  /*e050*/  ISETP.GE.U32.OR P3, PT, R41.reuse, UR5, P3 ;  /* 0x0000000529007c0c */ /* 0x040fe40009f66470 */
[----:B------:R-:W-:Y:S02]  /*e060*/  ISETP.GE.U32.OR P2, PT, R41, UR5, P2 ;  /* 0x0000000529007c0c */ /* 0x000fe40009746470 */
[----:B------:R-:W-:Y:S01]  /*e070*/  LEA.HI.X R41, R22, UR7, R23, 0x1, P0 ;  /* 0x0000000716297c11 */ /* 0x000fe200080f0c17 */
[----:B-1----:R-:W-:Y:S01]  /*e080*/  FMUL R4, R4, UR4 ;  /* 0x0000000404047c20 */ /* 0x002fe20008400000 */
[----:B------:R-:W-:Y:S01]  /*e090*/  FMUL R5, R5, UR4 ;  /* 0x0000000405057c20 */ /* 0x000fe20008400000 */
[----:B------:R-:W-:Y:S08]  /*e0a0*/  @P5 BRA `(.L_x_231) ;  /* 0x00000000008c5947 */ /* 0x000ff00003800000 */
[----:B------:R-:W-:Y:S01]  /*e0b0*/  FMUL R0, R28, UR4 ;  /* 0x000000041c007c20 */ /* 0x000fe20008400000 */
[----:B------:R-:W-:Y:S01]  /*e0c0*/  FMUL R29, R29, UR4 ;  /* 0x000000041d1d7c20 */ /* 0x000fe20008400000 */
[----:B------:R-:W-:Y:S01]  /*e0d0*/  FMUL R2, R26, UR4 ;  /* 0x000000041a027c20 */ /* 0x000fe20008400000 */
[----:B------:R-:W-:Y:S01]  /*e0e0*/  FMUL R27, R27, UR4 ;  /* 0x000000041b1b7c20 */ /* 0x000fe20008400000 */
[----:B------:R-:W-:Y:S01]  /*e0f0*/  FMUL R3, R24, UR4 ;  /* 0x0000000418037c20 */ /* 0x000fe20008400000 */
[----:B------:R-:W-:Y:S01]  /*e100*/  FMUL R25, R25, UR4 ;  /* 0x0000000419197c20 */ /* 0x000fe20008400000 */
[----:B------:R-:W-:Y:S01]  /*e110*/  F2FP.F16.F32.PACK_AB R0, R29, R0 ;  /* 0x000000001d00723e */ /* 0x000fe200000000ff */
[----:B------:R-:W-:Y:S01]  /*e120*/  FMUL R30, R30, UR4 ;  /* 0x000000041e1e7c20 */ /* 0x000fe20008400000 */
[----:B------:R-:W-:Y:S01]  /*e130*/  F2FP.F16.F32.PACK_AB R2, R27, R2 ;  /* 0x000000021b02723e */ /* 0x000fe200000000ff */
[----:B------:R-:W-:Y:S01]  /*e140*/  FMUL R31, R31, UR4 ;  /* 0x000000041f1f7c20 */ /* 0x000fe20008400000 */
[----:B------:R-:W-:-:S02]  /*e150*/  F2FP.F16.F32.PACK_AB R3, R25, R3 ;  /* 0x000000031903723e */ /* 0x000fc400000000ff */
[----:B------:R-:W-:Y:S02]  /*e160*/  PRMT R22, R0, 0x7632, R22 ;  /* 0x0000763200167816 */ /* 0x000fe40000000016 */
[C---:B------:R-:W-:Y:S02]  /*e170*/  PRMT R21, R2.reuse, 0x7610, R21 ;  /* 0x0000761002157816 */ /* 0x040fe40000000015 */
[----:B------:R-:W-:Y:S02]  /*e180*/  PRMT R23, R2, 0x7632, R23 ;  /* 0x0000763202177816 */ /* 0x000fe40000000017 */
[----:B------:R-:W-:Y:S02]  /*e190*/  PRMT R20, R3, 0x7632, R20 ;  /* 0x0000763203147816 */ /* 0x000fe40000000014 */
[----:B------:R-:W-:Y:S01]  /*e1a0*/  F2FP.F16.F32.PACK_AB R2, R31, R30 ;  /* 0x0000001e1f02723e */ /* 0x000fe200000000ff */
[----:B------:R-:W-:Y:S01]  /*e1b0*/  IMAD.U32 R23, R23, 0x10000, RZ ;  /* 0x0001000017177824 */ /* 0x000fe200078e00ff */
[----:B------:R-:W-:-:S02]  /*e1c0*/  LOP3.LUT R22, R22, 0xffff, RZ, 0xc0, !PT ;  /* 0x0000ffff16167812 */ /* 0x000fc400078ec0ff */
[----:B------:R-:W-:Y:S02]  /*e1d0*/  LOP3.LUT R20, R20, 0xffff, RZ, 0xc0, !PT ;  /* 0x0000ffff14147812 */ /* 0x000fe400078ec0ff */
[----:B------:R-:W-:Y:S01]  /*e1e0*/  PRMT R24, R2, 0x7632, R24 ;  /* 0x0000763202187816 */ /* 0x000fe20000000018 */
[----:B------:R-:W-:Y:S01]  /*e1f0*/  IMAD.WIDE.U32 R28, R22, 0x10000, RZ ;  /* 0x00010000161c7825 */ /* 0x000fe200078e00ff */
[----:B------:R-:W-:Y:S02]  /*e200*/  R2UR UR6, R46 ;  /* 0x000000002e0672ca */ /* 0x000fe400000e0000 */
[----:B------:R-:W-:Y:S01]  /*e210*/  R2UR UR7, R47 ;  /* 0x000000002f0772ca */ /* 0x000fe200000e0000 */
[----:B------:R-:W-:Y:S01]  /*e220*/  IMAD.WIDE.U32 R26, R20, 0x10000, RZ ;  /* 0x00010000141a7825 */ /* 0x000fe200078e00ff */
[----:B------:R-:W-:Y:S02]  /*e230*/  LOP3.LUT R2, R29, 0xffff, R2, 0xf8, !PT ;  /* 0x0000ffff1d027812 */ /* 0x000fe400078ef802 */
[----:B------:R-:W-:Y:S01]  /*e240*/  LOP3.LUT R0, R28, 0xffff, R0, 0xf8, !PT ;  /* 0x0000ffff1c007812 */ /* 0x000fe200078ef800 */
[----:B------:R-:W-:Y:S01]  /*e250*/  IMAD.U32 R24, R24, 0x10000, RZ ;  /* 0x0001000018187824 */ /* 0x000fe200078e00ff */
[----:B------:R-:W-:-:S02]  /*e260*/  LOP3.LUT R21, R27, 0xffff, R21, 0xf8, !PT ;  /* 0x0000ffff1b157812 */ /* 0x000fc400078ef815 */
[----:B------:R-:W-:Y:S01]  /*e270*/  LOP3.LUT R3, R26, 0xffff, R3, 0xf8, !PT ;  /* 0x0000ffff1a037812 */ /* 0x000fe200078ef803 */
[----:B------:R-:W-:Y:S01]  /*e280*/  IMAD.MOV.U32 R22, RZ, RZ, R0 ;  /* 0x000000ffff167224 */ /* 0x000fe200078e0000 */
[----:B------:R-:W-:Y:S02]  /*e290*/  LOP3.LUT R2, R2, R24, RZ, 0xfc, !PT ;  /* 0x0000001802027212 */ /* 0x000fe400078efcff */
[----:B------:R-:W-:Y:S01]  /*e2a0*/  LOP3.LUT R21, R21, R23, RZ, 0xfc, !PT ;  /* 0x0000001715157212 */ /* 0x000fe200078efcff */
[----:B------:R-:W-:Y:S02]  /*e2b0*/  IMAD.MOV.U32 R20, RZ, RZ, R3 ;  /* 0x000000ffff147224 */ /* 0x000fe400078e0003 */
[----:B------:R-:W-:-:S05]  /*e2c0*/  IMAD.MOV.U32 R23, RZ, RZ, R2 ;  /* 0x000000ffff177224 */ /* 0x000fca00078e0002 */
[----:B------:R1:W-:Y:S02]  /*e2d0*/  STG.E.128 desc[UR6][R40.64], R20 ;  /* 0x0000001428007986 */ /* 0x0003e4000c101d06 */
.L_x_231:
[----:B------:R-:W-:Y:S05]  /*e2e0*/  BSYNC.RECONVERGENT B0 ;  /* 0x0000000000007941 */ /* 0x000fea0003800200 */
.L_x_230:
[----:B------:R-:W-:Y:S01]  /*e2f0*/  BSSY.RECONVERGENT B0, `(.L_x_232) ;  /* 0x0000028000007945 */ /* 0x000fe20003800200 */
[----:B------:R-:W-:Y:S01]  /*e300*/  F2FP.F16.F32.PACK_AB R0, R5, R4 ;  /* 0x000000040500723e */ /* 0x000fe200000000ff */
[----:B-1----:R-:W-:Y:S01]  /*e310*/  FMUL R20, R6, UR4 ;  /* 0x0000000406147c20 */ /* 0x002fe20008400000 */
[----:B------:R-:W-:Y:S01]  /*e320*/  FMUL R21, R7, UR4 ;  /* 0x0000000407157c20 */ /* 0x000fe20008400000 */
[----:B------:R-:W-:Y:S06]  /*e330*/  @P4 BRA `(.L_x_233) ;  /* 0x00000000008c4947 */ /* 0x000fec0003800000 */
        /* <DEDUP_REMOVED lines=10> */
[----:B------:R-:W-:-:S02]  /*e3e0*/  PRMT R5, R2, 0x7632, R5 ;  /* 0x0000763202057816 */ /* 0x000fc40000000005 */
[----:B------:R-:W-:Y:S02]  /*e3f0*/  PRMT R7, R4, 0x7632, R7 ;  /* 0x0000763204077816 */ /* 0x000fe40000000007 */
[----:B------:R-:W-:Y:S02]  /*e400*/  PRMT R6, R2, 0x7610, R6 ;  /* 0x0000761002067816 */ /* 0x000fe40000000006 */
[----:B------:R-:W-:Y:S02]  /*e410*/  F2FP.F16.F32.PACK_AB R3, R35, R3 ;  /* 0x000000032303723e */ /* 0x000fe400000000ff */
[----:B------:R-:W-:Y:S02]  /*e420*/  F2FP.F16.F32.PACK_AB R2, R39, R38 ;  /* 0x000000262702723e */ /* 0x000fe400000000ff */
[----:B------:R-:W-:Y:S02]  /*e430*/  LOP3.LUT R5, R5, 0xffff, RZ, 0xc0, !PT ;  /* 0x0000ffff05057812 */ /* 0x000fe400078ec0ff */
[----:B------:R-:W-:-:S02]  /*e440*/  LOP3.LUT R7, R7, 0xffff, RZ, 0xc0, !PT ;  /* 0x0000ffff07077812 */ /* 0x000fc400078ec0ff */
[----:B------:R-:W-:Y:S01]  /*e450*/  PRMT R22, R3, 0x7632, R22 ;  /* 0x0000763203167816 */ /* 0x000fe20000000016 */
[----:B------:R-:W-:Y:S01]  /*e460*/  IMAD.WIDE.U32 R24, R5, 0x10000, RZ ;  /* 0x0001000005187825 */ /* 0x000fe200078e00ff */
[----:B------:R-:W-:Y:S02]  /*e470*/  PRMT R23, R2, 0x7632, R23 ;  /* 0x0000763202177816 */ /* 0x000fe40000000017 */
[----:B------:R-:W-:Y:S01]  /*e480*/  R2UR UR6, R46 ;  /* 0x000000002e0672ca */ /* 0x000fe200000e0000 */
[----:B------:R-:W-:Y:S01]  /*e490*/  IMAD.WIDE.U32 R26, R7, 0x10000, RZ ;  /* 0x00010000071a7825 */ /* 0x000fe200078e00ff */
[----:B------:R-:W-:Y:S02]  /*e4a0*/  LOP3.LUT R3, R25, 0xffff, R3, 0xf8, !PT ;  /* 0x0000ffff19037812 */ /* 0x000fe400078ef803 */
[----:B------:R-:W-:Y:S01]  /*e4b0*/  R2UR UR7, R47 ;  /* 0x000000002f0772ca */ /* 0x000fe200000e0000 */
[----:B------:R-:W-:Y:S01]  /*e4c0*/  IMAD.U32 R22, R22, 0x10000, RZ ;  /* 0x0001000016167824 */ /* 0x000fe200078e00ff */
[----:B------:R-:W-:Y:S01]  /*e4d0*/  LOP3.LUT R2, R27, 0xffff, R2, 0xf8, !PT ;  /* 0x0000ffff1b027812 */ /* 0x000fe200078ef802 */
[----:B------:R-:W-:Y:S01]  /*e4e0*/  IMAD.U32 R23, R23, 0x10000, RZ ;  /* 0x0001000017177824 */ /* 0x000fe200078e00ff */
[----:B------:R-:W-:-:S02]  /*e4f0*/  LOP3.LUT R5, R24, 0xffff, R6, 0xf8, !PT ;  /* 0x0000ffff18057812 */ /* 0x000fc400078ef806 */
[----:B------:R-:W-:Y:S02]  /*e500*/  LOP3.LUT R3, R3, R22, RZ, 0xfc, !PT ;  /* 0x0000001603037212 */ /* 0x000fe400078efcff */
[----:B------:R-:W-:Y:S02]  /*e510*/  LOP3.LUT R2, R2, R23, RZ, 0xfc, !PT ;  /* 0x0000001702027212 */ /* 0x000fe400078efcff */
[----:B------:R-:W-:Y:S01]  /*e520*/  LOP3.LUT R6, R26, 0xffff, R4, 0xf8, !PT ;  /* 0x0000ffff1a067812 */ /* 0x000fe200078ef804 */
[----:B------:R-:W-:Y:S02]  /*e530*/  IMAD.MOV.U32 R4, RZ, RZ, R5 ;  /* 0x000000ffff047224 */ /* 0x000fe400078e0005 */
[----:B------:R-:W-:Y:S02]  /*e540*/  IMAD.MOV.U32 R5, RZ, RZ, R3 ;  /* 0x000000ffff057224 */ /* 0x000fe400078e0003 */
[----:B------:R-:W-:-:S05]  /*e550*/  IMAD.MOV.U32 R7, RZ, RZ, R2 ;  /* 0x000000ffff077224 */ /* 0x000fca00078e0002 */
[----:B------:R1:W-:Y:S02]  /*e560*/  STG.E.128 desc[UR6][R40.64+0x10], R4 ;  /* 0x0000100428007986 */ /* 0x0003e4000c101d06 */
.L_x_233:
[----:B------:R-:W-:Y:S05]  /*e570*/  BSYNC.RECONVERGENT B0 ;  /* 0x0000000000007941 */ /* 0x000fea0003800200 */
.L_x_232:
[C---:B------:R-:W-:Y:S01]  /*e580*/  PRMT R2, R0.reuse, 0x7632, R2 ;  /* 0x0000763200027816 */ /* 0x040fe20000000002 */
[----:B------:R-:W-:Y:S01]  /*e590*/  BSSY.RECONVERGENT B0, `(.L_x_234) ;  /* 0x0000027000007945 */ /* 0x000fe20003800200 */
[----:B-1----:R-:W-:Y:S01]  /*e5a0*/  PRMT R4, R0, 0x7610, R4 ;  /* 0x0000761000047816 */ /* 0x002fe20000000004 */
[----:B------:R-:W-:Y:S01]  /*e5b0*/  FMUL R18, R18, UR4 ;  /* 0x0000000412127c20 */ /* 0x000fe20008400000 */
[----:B------:R-:W-:Y:S01]  /*e5c0*/  F2FP.F16.F32.PACK_AB R0, R21, R20 ;  /* 0x000000141500723e */ /* 0x000fe200000000ff */
[----:B------:R-:W-:Y:S01]  /*e5d0*/  FMUL R19, R19, UR4 ;  /* 0x0000000413137c20 */ /* 0x000fe20008400000 */
[----:B------:R-:W-:Y:S01]  /*e5e0*/  FMUL R3, R14, UR4 ;  /* 0x000000040e037c20 */ /* 0x000fe20008400000 */
[----:B------:R-:W-:Y:S01]  /*e5f0*/  FMUL R15, R15, UR4 ;  /* 0x000000040f0f7c20 */ /* 0x000fe20008400000 */
[----:B------:R-:W-:Y:S01]  /*e600*/  FMUL R16, R16, UR4 ;  /* 0x0000000410107c20 */ /* 0x000fe20008400000 */
[----:B------:R-:W-:Y:S01]  /*e610*/  FMUL R17, R17, UR4 ;  /* 0x0000000411117c20 */ /* 0x000fe20008400000 */
[----:B------:R-:W-:Y:S01]  /*e620*/  FMUL R12, R12, UR4 ;  /* 0x000000040c0c7c20 */ /* 0x000fe20008400000 */
[----:B------:R-:W-:Y:S01]  /*e630*/  FMUL R13, R13, UR4 ;  /* 0x000000040d0d7c20 */ /* 0x000fe20008400000 */
[----:B------:R-:W-:-:S02]  /*e640*/  PRMT R5, R0, 0x7632, R5 ;  /* 0x0000763200057816 */ /* 0x000fc40000000005 */
[----:B------:R-:W-:Y:S01]  /*e650*/  PRMT R6, R0, 0x7610, R6 ;  /* 0x0000761000067816 */ /* 0x000fe20000000006 */
[----:B------:R-:W-:Y:S06]  /*e660*/  @P3 BRA `(.L_x_235) ;  /* 0x0000000000643947 */ /* 0x000fec0003800000 */
[----:B------:R-:W-:Y:S01]  /*e670*/  FMUL R0, R8, UR4 ;  /* 0x0000000408007c20 */ /* 0x000fe20008400000 */
[----:B------:R-:W-:Y:S01]  /*e680*/  FMUL R9, R9, UR4 ;  /* 0x0000000409097c20 */ /* 0x000fe20008400000 */
[----:B------:R-:W-:Y:S01]  /*e690*/  FMUL R10, R10, UR4 ;  /* 0x000000040a0a7c20 */ /* 0x000fe20008400000 */
[----:B------:R-:W-:Y:S01]  /*e6a0*/  FMUL R11, R11, UR4 ;  /* 0x000000040b0b7c20 */ /* 0x000fe20008400000 */
[----:B------:R-:W-:Y:S01]  /*e6b0*/  LOP3.LUT R8, R2, 0xffff, RZ, 0xc0, !PT ;  /* 0x0000ffff02087812 */ /* 0x000fe200078ec0ff */
[----:B------:R-:W-:Y:S01]  /*e6c0*/  IMAD.U32 R5, R5, 0x10000, RZ ;  /* 0x0001000005057824 */ /* 0x000fe200078e00ff */
[----:B------:R-:W-:Y:S02]  /*e6d0*/  F2FP.F16.F32.PACK_AB R0, R9, R0 ;  /* 0x000000000900723e */ /* 0x000fe400000000ff */
[----:B------:R-:W-:Y:S01]  /*e6e0*/  F2FP.F16.F32.PACK_AB R2, R11, R10 ;  /* 0x0000000a0b02723e */ /* 0x000fe200000000ff */
[----:B------:R-:W-:Y:S01]  /*e6f0*/  IMAD.WIDE.U32 R10, R8, 0x10000, RZ ;  /* 0x00010000080a7825 */ /* 0x000fe200078e00ff */
[----:B------:R-:W-:-:S02]  /*e700*/  PRMT R7, R0, 0x7632, R7 ;  /* 0x0000763200077816 */ /* 0x000fc40000000007 */
[----:B------:R-:W-:Y:S02]  /*e710*/  PRMT R8, R2, 0x7632, R8 ;  /* 0x0000763202087816 */ /* 0x000fe40000000008 */
[----:B------:R-:W-:Y:S02]  /*e720*/  LOP3.LUT R7, R7, 0xffff, RZ, 0xc0, !PT ;  /* 0x0000ffff07077812 */ /* 0x000fe400078ec0ff */
[----:B------:R-:W-:Y:S01]  /*e730*/  R2UR UR6, R46 ;  /* 0x000000002e0672ca */ /* 0x000fe200000e0000 */
[----:B------:R-:W-:Y:S01]  /*e740*/  IMAD.U32 R8, R8, 0x10000, RZ ;  /* 0x0001000008087824 */ /* 0x000fe200078e00ff */
[----:B------:R-:W-:Y:S01]  /*e750*/  R2UR UR7, R47 ;  /* 0x000000002f0772ca */ /* 0x000fe200000e0000 */
[----:B------:R-:W-:Y:S01]  /*e760*/  IMAD.WIDE.U32 R20, R7, 0x10000, RZ ;  /* 0x0001000007147825 */ /* 0x000fe200078e00ff */
[----:B------:R-:W-:Y:S02]  /*e770*/  LOP3.LUT R6, R11, 0xffff, R6, 0xf8, !PT ;  /* 0x0000ffff0b067812 */ /* 0x000fe400078ef806 */
[----:B------:R-:W-:-:S02]  /*e780*/  LOP3.LUT R4, R10, 0xffff, R4, 0xf8, !PT ;  /* 0x0000ffff0a047812 */ /* 0x000fc400078ef804 */
[----:B------:R-:W-:Y:S02]  /*e790*/  LOP3.LUT R2, R21, 0xffff, R2, 0xf8, !PT ;  /* 0x0000ffff15027812 */ /* 0x000fe400078ef802 */
[----:B------:R-:W-:Y:S02]  /*e7a0*/  LOP3.LUT R0, R20, 0xffff, R0, 0xf8, !PT ;  /* 0x0000ffff14007812 */ /* 0x000fe400078ef800 */
[----:B------:R-:W-:Y:S02]  /*e7b0*/  LOP3.LUT R2, R2, R8, RZ, 0xfc, !PT ;  /* 0x0000000802027212 */ /* 0x000fe400078efcff */
[----:B------:R-:W-:Y:S01]  /*e7c0*/  LOP3.LUT R5, R6, R5, RZ, 0xfc, !PT ;  /* 0x0000000506057212 */ /* 0x000fe200078efcff */
[----:B------:R-:W-:Y:S02]  /*e7d0*/  IMAD.MOV.U32 R6, RZ, RZ, R0 ;  /* 0x000000ffff067224 */ /* 0x000fe400078e0000 */
[----:B------:R-:W-:-:S05]  /*e7e0*/  IMAD.MOV.U32 R7, RZ, RZ, R2 ;  /* 0x000000ffff077224 */ /* 0x000fca00078e0002 */
[----:B------:R1:W-:Y:S02]  /*e7f0*/  STG.E.128 desc[UR6][R40.64+0x40], R4 ;  /* 0x0000400428007986 */ /* 0x0003e4000c101d06 */
.L_x_235:
[----:B------:R-:W-:Y:S05]  /*e800*/  BSYNC.RECONVERGENT B0 ;  /* 0x0000000000007941 */ /* 0x000fea0003800200 */
.L_x_234:
[----:B------:R-:W-:Y:S04]  /*e810*/  BSSY.RECONVERGENT B0, `(.L_x_236) ;  /* 0x000001e000007945 */ /* 0x000fe80003800200 */
[----:B------:R-:W-:Y:S05]  /*e820*/  @P2 BRA `(.L_x_237) ;  /* 0x0000000000702947 */ /* 0x000fea0003800000 */
[----:B------:R-:W-:Y:S02]  /*e830*/  F2FP.F16.F32.PACK_AB R0, R13, R12 ;  /* 0x0000000c0d00723e */ /* 0x000fe400000000ff */
[----:B------:R-:W-:Y:S02]  /*e840*/  F2FP.F16.F32.PACK_AB R2, R17, R16 ;  /* 0x000000101102723e */ /* 0x000fe400000000ff */
[----:B-1----:R-:W-:Y:S02]  /*e850*/  PRMT R4, R0, 0x7632, R4 ;  /* 0x0000763200047816 */ /* 0x002fe40000000004 */
[----:B------:R-:W-:Y:S02]  /*e860*/  PRMT R6, R2, 0x7632, R6 ;  /* 0x0000763202067816 */ /* 0x000fe40000000006 */
[----:B------:R-:W-:Y:S02]  /*e870*/  PRMT R5, R0, 0x7610, R5 ;  /* 0x0000761000057816 */ /* 0x000fe40000000005 */
[----:B------:R-:W-:-:S02]  /*e880*/  F2FP.F16.F32.PACK_AB R3, R15, R3 ;  /* 0x000000030f03723e */ /* 0x000fc400000000ff */
[----:B------:R-:W-:Y:S02]  /*e890*/  F2FP.F16.F32.PACK_AB R0, R19, R18 ;  /* 0x000000121300723e */ /* 0x000fe400000000ff */
[----:B------:R-:W-:Y:S02]  /*e8a0*/  LOP3.LUT R4, R4, 0xffff, RZ, 0xc0, !PT ;  /* 0x0000ffff04047812 */ /* 0x000fe400078ec0ff */
[----:B------:R-:W-:Y:S02]  /*e8b0*/  LOP3.LUT R6, R6, 0xffff, RZ, 0xc0, !PT ;  /* 0x0000ffff06067812 */ /* 0x000fe400078ec0ff */
[----:B------:R-:W-:Y:S01]  /*e8c0*/  PRMT R7, R3, 0x7632, R7 ;  /* 0x0000763203077816 */ /* 0x000fe20000000007 */
[----:B------:R-:W-:Y:S01]  /*e8d0*/  IMAD.WIDE.U32 R10, R4, 0x10000, RZ ;  /* 0x00010000040a7825 */ /* 0x000fe200078e00ff */
[----:B------:R-:W-:Y:S02]  /*e8e0*/  PRMT R8, R0, 0x7632, R8 ;  /* 0x0000763200087816 */ /* 0x000fe40000000008 */
[----:B------:R-:W-:Y:S01]  /*e8f0*/  R2UR UR4, R46 ;  /* 0x000000002e0472ca */ /* 0x000fe200000e0000 */
[----:B------:R-:W-:Y:S01]  /*e900*/  IMAD.WIDE.U32 R12, R6, 0x10000, RZ ;  /* 0x00010000060c7825 */ /* 0x000fe200078e00ff */
[----:B------:R-:W-:-:S02]  /*e910*/  LOP3.LUT R3, R11, 0xffff, R3, 0xf8, !PT ;  /* 0x0000ffff0b037812 */ /* 0x000fc400078ef803 */
[----:B------:R-:W-:Y:S01]  /*e920*/  R2UR UR5, R47 ;  /* 0x000000002f0572ca */ /* 0x000fe200000e0000 */
[----:B------:R-:W-:Y:S01]  /*e930*/  IMAD.U32 R7, R7, 0x10000, RZ ;  /* 0x0001000007077824 */ /* 0x000fe200078e00ff */
[----:B------:R-:W-:Y:S01]  /*e940*/  LOP3.LUT R0, R13, 0xffff, R0, 0xf8, !PT ;  /* 0x0000ffff0d007812 */ /* 0x000fe200078ef800 */
[----:B------:R-:W-:Y:S01]  /*e950*/  IMAD.U32 R8, R8, 0x10000, RZ ;  /* 0x0001000008087824 */ /* 0x000fe200078e00ff */
[----:B------:R-:W-:Y:S02]  /*e960*/  LOP3.LUT R5, R10, 0xffff, R5, 0xf8, !PT ;  /* 0x0000ffff0a057812 */ /* 0x000fe400078ef805 */
[----:B------:R-:W-:Y:S02]  /*e970*/  LOP3.LUT R2, R12, 0xffff, R2, 0xf8, !PT ;  /* 0x0000ffff0c027812 */ /* 0x000fe400078ef802 */
[----:B------:R-:W-:Y:S01]  /*e980*/  LOP3.LUT R3, R3, R7, RZ, 0xfc, !PT ;  /* 0x0000000703037212 */ /* 0x000fe200078efcff */
[----:B------:R-:W-:Y:S01]  /*e990*/  IMAD.MOV.U32 R4, RZ, RZ, R5 ;  /* 0x000000ffff047224 */ /* 0x000fe200078e0005 */
[----:B------:R-:W-:Y:S01]  /*e9a0*/  LOP3.LUT R0, R0, R8, RZ, 0xfc, !PT ;  /* 0x0000000800007212 */ /* 0x000fe200078efcff */
[----:B------:R-:W-:-:S02]  /*e9b0*/  IMAD.MOV.U32 R6, RZ, RZ, R2 ;  /* 0x000000ffff067224 */ /* 0x000fc400078e0002 */
[----:B------:R-:W-:Y:S02]  /*e9c0*/  IMAD.MOV.U32 R5, RZ, RZ, R3 ;  /* 0x000000ffff057224 */ /* 0x000fe400078e0003 */
[----:B------:R-:W-:-:S05]  /*e9d0*/  IMAD.MOV.U32 R7, RZ, RZ, R0 ;  /* 0x000000ffff077224 */ /* 0x000fca00078e0000 */
[----:B------:R2:W-:Y:S02]  /*e9e0*/  STG.E.128 desc[UR4][R40.64+0x50], R4 ;  /* 0x0000500428007986 */ /* 0x0005e4000c101d04 */
.L_x_237:
[----:B------:R-:W-:Y:S05]  /*e9f0*/  BSYNC.RECONVERGENT B0 ;  /* 0x0000000000007941 */ /* 0x000fea0003800200 */
.L_x_236:
[----:B------:R-:W-:Y:S01]  /*ea00*/  UISETP.NE.AND UP0, UPT, UR37, 0x3, UPT ;  /* 0x000000032500788c */ /* 0x000fe2000bf05270 */
[----:B------:R-:W-:-:S08]  /*ea10*/  NOP ;  /* 0x0000000000007918 */ /* 0x000fd00000000000 */
[----:B------:R-:W-:Y:S05]  /*ea20*/  BRA.U !UP0, `(.L_x_238) ;  /* 0x0000000108087547 */ /* 0x000fea000b800000 */
[----:B------:R-:W-:Y:S05]  /*ea30*/  BPT.TRAP 0x1 ;  /* 0x000000040000795c */ /* 0x000fea0000300000 */
[----:B------:R-:W-:Y:S05]  /*ea40*/  BPT.TRAP 0x1 ;  /* 0x000000040000795c */ /* 0x000fea0000300000 */
.L_x_238:
[----:B------:R-:W-:Y:S02]  /*ea50*/  UIADD3 UR4, UPT, UPT, UR36, 0x298b8, URZ ;  /* 0x000298b824047890 */ /* 0x000fe4000fffe0ff */
[----:B------:R-:W-:Y:S02]  /*ea60*/  ULOP3.LUT UP0, URZ, UR39, 0x7, URZ, 0xc0, !UPT ;  /* 0x0000000727ff7892 */ /* 0x000fe4000f80c0ff */
[----:B------:R-:W-:-:S09]  /*ea70*/  UPRMT UR4, UR38, 0x654, UR4 ;  /* 0x0000065426047896 */ /* 0x000fd20008000004 */
[----:B------:R-:W-:Y:S01]  /*ea80*/  SYNCS.ARRIVE.TRANS64.RED.A1T0 RZ, [UR4], RZ ;  /* 0x000000ffffff79a7 */ /* 0x000fe20008100404 */
[----:B------:R-:W-:Y:S01]  /*ea90*/  BAR.SYNC.DEFER_BLOCKING 0x1, 0x100 ;  /* 0x0044000000007b1d */ /* 0x000fe20000010000 */
[----:B------:R-:W-:-:S13]  /*eaa0*/  PLOP3.LUT P0, PT, PT, PT, UP0, 0x80, 0x8 ;  /* 0x000000000008781c */ /* 0x000fda0003f0f008 */
[----:B------:R-:W-:Y:S05]  /*eab0*/  @P0 EXIT ;  /* 0x000000000000094d */ /* 0x000fea0003800000 */
[----:B------:R-:W3:Y:S01]  /*eac0*/  S2UR UR5, SR_CgaCtaId ;  /* 0x00000000000579c3 */ /* 0x000ee20000008800 */
[----:B------:R-:W-:Y:S01]  /*ead0*/  UMOV UR4, 0x400 ;  /* 0x0000040000047882 */ /* 0x000fe20000000000 */
[----:B------:R-:W-:Y:S01]  /*eae0*/  IMAD.MOV.U32 R2, RZ, RZ, 0xffff ;  /* 0x0000ffffff027424 */ /* 0x000fe200078e00ff */
[----:B---3--:R-:W-:-:S09]  /*eaf0*/  ULEA UR4, UR5, UR4, 0x18 ;  /* 0x0000000405047291 */ /* 0x008fd2000f8ec0ff */
[----:B------:R-:W3:Y:S01]  /*eb00*/  LDS R3, [UR4+0x298c0] ;  /* 0x0298c004ff037984 */ /* 0x000ee20008000800 */
[----:B------:R-:W-:Y:S02]  /*eb10*/  UMOV UR4, 0x40 ;  /* 0x0000004000047882 */ /* 0x000fe40000000000 */
[----:B------:R-:W-:Y:S01]  /*eb20*/  ULEA UR5, UR5, UR4, 0x18 ;  /* 0x0000000405057291 */ /* 0x000fe2000f8ec0ff */
[----:B------:R-:W-:-:S08]  /*eb30*/  NOP ;  /* 0x0000000000007918 */ /* 0x000fd00000000000 */
[----:B------:R-:W4:Y:S01]  /*eb40*/  LDS R0, [UR5+0x14] ;  /* 0x00001405ff007984 */ /* 0x000f220008000800 */
[----:B---3--:R-:W-:-:S04]  /*eb50*/  LOP3.LUT R3, R3, 0xffff, RZ, 0xc0, !PT ;  /* 0x0000ffff03037812 */ /* 0x008fc800078ec0ff */
[----:B------:R-:W-:-:S04]  /*eb60*/  SHF.R.U32.HI R3, RZ, 0x5, R3 ;  /* 0x00000005ff037819 */ /* 0x000fc80000011603 */
[----:B------:R-:W-:-:S04]  /*eb70*/  SHF.L.U32 R2, R2, R3, RZ ;  /* 0x0000000302027219 */ /* 0x000fc800000006ff */
[----:B----4-:R-:W-:-:S04]  /*eb80*/  LOP3.LUT R0, R0, R2, RZ, 0xc0, !PT ;  /* 0x0000000200007212 */ /* 0x010fc800078ec0ff */
[----:B------:R-:W-:Y:S01]  /*eb90*/  ISETP.NE.AND P0, PT, R0, R2, PT ;  /* 0x000000020000720c */ /* 0x000fe20003f05270 */
[----:B------:R-:W-:-:S05]  /*eba0*/  IMAD.MOV.U32 R0, RZ, RZ, 0x1 ;  /* 0x00000001ff007424 */ /* 0x000fca00078e00ff */
[----:B------:R-:W-:-:S07]  /*ebb0*/  SHF.L.U32 R0, R0, R3, RZ ;  /* 0x0000000300007219 */ /* 0x000fce00000006ff */
[----:B------:R-:W-:Y:S05]  /*ebc0*/  @P0 BRA `(.L_x_239) ;  /* 0x00000000005c0947 */ /* 0x000fea0003800000 */
[----:B------:R-:W3:Y:S02]  /*ebd0*/  LDS R3, [UR5+0x18] ;  /* 0x00001805ff037984 */ /* 0x000ee40008000800 */
[----:B---3--:R-:W-:-:S04]  /*ebe0*/  LOP3.LUT R3, R3, R0, RZ, 0xc0, !PT ;  /* 0x0000000003037212 */ /* 0x008fc800078ec0ff */
[----:B------:R-:W-:-:S13]  /*ebf0*/  ISETP.NE.AND P0, PT, R3, R0, PT ;  /* 0x000000000300720c */ /* 0x000fda0003f05270 */
[----:B------:R-:W-:Y:S05]  /*ec00*/  @P0 BRA `(.L_x_240) ;  /* 0x0000000000400947 */ /* 0x000fea0003800000 */
[----:B------:R-:W-:Y:S01]  /*ec10*/  R2UR UR4, R2 ;  /* 0x00000000020472ca */ /* 0x000fe200000e0000 */
[----:B------:R-:W3:Y:S01]  /*ec20*/  S2R R3, SR_LANEID ;  /* 0x0000000000037919 */ /* 0x000ee20000000000 */
[----:B------:R-:W-:-:S04]  /*ec30*/  LOP3.LUT R0, RZ, R0, RZ, 0x33, !PT ;  /* 0x00000000ff007212 */ /* 0x000fc800078e33ff */
[----:B------:R-:W4:Y:S07]  /*ec40*/  REDUX UR7, R0 ;  /* 0x00000000000773c4 */ /* 0x000f2e0000000000 */
[----:B------:R-:W-:-:S03]  /*ec50*/  ULOP3.LUT UR6, URZ, UR4, URZ, 0x33, !UPT ;  /* 0x00000004ff067292 */ /* 0x000fc6000f8e33ff */
[----:B------:R-:W-:Y:S02]  /*ec60*/  VOTEU.ANY UR4, UPT, PT ;  /* 0x0000000000047886 */ /* 0x000fe400038e0100 */
[----:B------:R-:W-:Y:S01]  /*ec70*/  UFLO.U32 UR4, UR4 ;  /* 0x00000004000472bd */ /* 0x000fe200080e0000 */
[----:B------:R-:W-:-:S04]  /*ec80*/  IMAD.U32 R2, RZ, RZ, UR6 ;  /* 0x00000006ff027e24 */ /* 0x000fc8000f8e00ff */
[----:B------:R-:W5:Y:S02]  /*ec90*/  REDUX UR8, R2 ;  /* 0x00000000020873c4 */ /* 0x000f640000000000 */
[----:B------:R1:W-:Y:S01]  /*eca0*/  UTCATOMSWS.AND URZ, UR6 ;  /* 0x0000000600ff79e3 */ /* 0x0003e20008000000 */
[----:B----4-:R-:W-:Y:S01]  /*ecb0*/  IMAD.U32 R0, RZ, RZ, UR7 ;  /* 0x00000007ff007e24 */ /* 0x010fe2000f8e00ff */
[----:B---3--:R-:W-:Y:S01]  /*ecc0*/  ISETP.EQ.U32.AND P0, PT, R3, UR4, PT ;  /* 0x0000000403007c0c */ /* 0x008fe2000bf02070 */
[----:B-----5:R-:W-:-:S12]  /*ecd0*/  IMAD.U32 R2, RZ, RZ, UR8 ;  /* 0x00000008ff027e24 */ /* 0x020fd8000f8e00ff */
[----:B------:R1:W-:Y:S04]  /*ece0*/  @P0 ATOMS.AND RZ, [UR5+0x14], R2 ;  /* 0x00001402ffff098c */ /* 0x0003e8000a800005 */
[----:B------:R1:W-:Y:S01]  /*ecf0*/  @P0 ATOMS.AND RZ, [UR5+0x18], R0 ;  /* 0x00001800ffff098c */ /* 0x0003e2000a800005 */
[----:B------:R-:W-:Y:S05]  /*ed00*/  BRA `(.L_x_241) ;  /* 0x0000000000147947 */ /* 0x000fea0003800000 */
.L_x_240:
[----:B------:R-:W-:Y:S02]  /*ed10*/  MOV R2, 0xed30 ;  /* 0x0000ed3000027802 */ /* 0x000fe40000000f00 */
[----:B-12---:R-:W-:Y:S05]  /*ed20*/  CALL.REL.NOINC `($__internal_0_$__cuda_sm10x_tcgen05_guardrail_trap_col_being_dealloced_not_returned_by_alloc) ;  /* 0x0000000c00147944 */ /* 0x006fea0003c00000 */
[----:B------:R-:W-:Y:S05]  /*ed30*/  BRA `(.L_x_241) ;  /* 0x0000000000087947 */ /* 0x000fea0003800000 */
.L_x_239:
[----:B------:R-:W-:Y:S02]  /*ed40*/  MOV R2, 0xed60 ;  /* 0x0000ed6000027802 */ /* 0x000fe40000000f00 */
[----:B-12---:R-:W-:Y:S05]  /*ed50*/  CALL.REL.NOINC `($__internal_2_$__cuda_sm10x_tcgen05_guardrail_trap_unallocated_columns_being_dealloced) ;  /* 0x0000000c00207944 */ /* 0x006fea0003c00000 */
.L_x_241:
[----:B------:R-:W-:Y:S01]  /*ed60*/  NOP ;  /* 0x0000000000007918 */ /* 0x000fe20000000000 */
[----:B-1----:R-:W-:Y:S05]  /*ed70*/  EXIT ;  /* 0x000000000000794d */ /* 0x002fea0003800000 */
.L_x_51:
[----:B------:R-:W-:-:S07]  /*ed80*/  MOV R5, UR48 ;  /* 0x0000003000057c02 */ /* 0x000fce0008000f00 */
.L_x_242:
[----:B-1----:R1:W2:Y:S02]  /*ed90*/  SYNCS.PHASECHK.TRANS64.TRYWAIT P0, [R5+URZ+0x29810], R8 ;  /* 0x02981008050075a7 */ /* 0x0022a400080011ff */
[----:B--2---:R-:W-:Y:S05]  /*eda0*/  @!P0 NANOSLEEP.SYNCS 0x989680 ;  /* 0x009896800000895d */ /* 0x004fea0003900000 */
[----:B------:R-:W2:Y:S02]  /*edb0*/  @!P0 SYNCS.PHASECHK.TRANS64 P0, [R5+URZ+0x29810], R8 ;  /* 0x02981008050085a7 */ /* 0x000ea400080010ff */
[----:B--2---:R-:W-:Y:S05]  /*edc0*/  @!P0 BRA `(.L_x_242) ;  /* 0xfffffffc00f08947 */ /* 0x004fea000383ffff */
[----:B------:R-:W-:Y:S05]  /*edd0*/  BRA `(.L_x_243) ;  /* 0xffffff3400547947 */ /* 0x000fea000383ffff */
.L_x_59:
[----:B------:R-:W-:-:S07]  /*ede0*/  MOV R2, UR48 ;  /* 0x0000003000027c02 */ /* 0x000fce0008000f00 */
.L_x_244:
[----:B-1----:R1:W3:Y:S02]  /*edf0*/  SYNCS.PHASECHK.TRANS64.TRYWAIT P0, [R2+URZ+0x29838], R8 ;  /* 0x02983808020075a7 */ /* 0x0022e400080011ff */
[----:B---3--:R-:W-:Y:S05]  /*ee00*/  @!P0 NANOSLEEP.SYNCS 0x989680 ;  /* 0x009896800000895d */ /* 0x008fea0003900000 */
[----:B------:R-:W3:Y:S02]  /*ee10*/  @!P0 SYNCS.PHASECHK.TRANS64 P0, [R2+URZ+0x29838], R8 ;  /* 0x02983808020085a7 */ /* 0x000ee400080010ff */
[----:B---3--:R-:W-:Y:S05]  /*ee20*/  @!P0 BRA `(.L_x_244) ;  /* 0xfffffffc00f08947 */ /* 0x008fea000383ffff */
[----:B------:R-:W-:Y:S05]  /*ee30*/  BRA `(.L_x_245) ;  /* 0xffffff3800c87947 */ /* 0x000fea000383ffff */
.L_x_62:
[----:B------:R-:W-:-:S07]  /*ee40*/  MOV R4, UR48 ;  /* 0x0000003000047c02 */ /* 0x000fce0008000f00 */
.L_x_246:
[----:B--2---:R2:W3:Y:S02]  /*ee50*/  SYNCS.PHASECHK.TRANS64.TRYWAIT P5, [R4+URZ+0x29828], R8 ;  /* 0x02982808040075a7 */ /* 0x0044e400080a11ff */
[----:B---3--:R-:W-:Y:S05]  /*ee60*/  @!P5 NANOSLEEP.SYNCS 0x989680 ;  /* 0x009896800000d95d */ /* 0x008fea0003900000 */
[----:B------:R-:W3:Y:S02]  /*ee70*/  @!P5 SYNCS.PHASECHK.TRANS64 P5, [R4+URZ+0x29828], R8 ;  /* 0x029828080400d5a7 */ /* 0x000ee400080a10ff */
[----:B---3--:R-:W-:Y:S05]  /*ee80*/  @!P5 BRA `(.L_x_246) ;  /* 0xfffffffc00f0d947 */ /* 0x008fea000383ffff */
[----:B------:R-:W-:Y:S05]  /*ee90*/  BRA `(.L_x_247) ;  /* 0xffffff3c00587947 */ /* 0x000fea000383ffff */
.L_x_68:
[----:B------:R-:W-:-:S07]  /*eea0*/  MOV R4, UR48 ;  /* 0x0000003000047c02 */ /* 0x000fce0008000f00 */
.L_x_248:
[----:B-1----:R1:W2:Y:S02]  /*eeb0*/  SYNCS.PHASECHK.TRANS64.TRYWAIT P5, [R4+URZ+0x29848], R8 ;  /* 0x02984808040075a7 */ /* 0x0022a400080a11ff */
[----:B--2---:R-:W-:Y:S05]  /*eec0*/  @!P5 NANOSLEEP.SYNCS 0x989680 ;  /* 0x009896800000d95d */ /* 0x004fea0003900000 */
[----:B------:R-:W2:Y:S02]  /*eed0*/  @!P5 SYNCS.PHASECHK.TRANS64 P5, [R4+URZ+0x29848], R8 ;  /* 0x029848080400d5a7 */ /* 0x000ea400080a10ff */
[----:B--2---:R-:W-:Y:S05]  /*eee0*/  @!P5 BRA `(.L_x_248) ;  /* 0xfffffffc00f0d947 */ /* 0x004fea000383ffff */
[----:B------:R-:W-:Y:S05]  /*eef0*/  BRA `(.L_x_249) ;  /* 0xffffff4000b87947 */ /* 0x000fea000383ffff */
.L_x_72:
[----:B------:R-:W-:Y:S07]  /*ef00*/  MOV R4, UR41 ;  /* 0x0000002900047c02 */ /* 0x000fee0008000f00 */
.L_x_250:
[----:B-1----:R1:W4:Y:S02]  /*ef10*/  SYNCS.PHASECHK.TRANS64.TRYWAIT P0, [R4+URZ+0x29810], R9 ;  /* 0x02981009040075a7 */ /* 0x00232400080011ff */
[----:B----4-:R-:W-:Y:S05]  /*ef20*/  @!P0 NANOSLEEP.SYNCS 0x989680 ;  /* 0x009896800000895d */ /* 0x010fea0003900000 */
[----:B------:R-:W4:Y:S02]  /*ef30*/  @!P0 SYNCS.PHASECHK.TRANS64 P0, [R4+URZ+0x29810], R9 ;  /* 0x02981009040085a7 */ /* 0x000f2400080010ff */
[----:B----4-:R-:W-:Y:S05]  /*ef40*/  @!P0 BRA `(.L_x_250) ;  /* 0xfffffffc00f08947 */ /* 0x010fea000383ffff */
[----:B------:R-:W-:Y:S05]  /*ef50*/  BRA `(.L_x_251) ;  /* 0xffffff4400907947 */ /* 0x000fea000383ffff */
.L_x_78:
[----:B------:R-:W-:Y:S07]  /*ef60*/  MOV R4, UR48 ;  /* 0x0000003000047c02 */ /* 0x000fee0008000f00 */
.L_x_252:
[----:B-1----:R1:W4:Y:S02]  /*ef70*/  SYNCS.PHASECHK.TRANS64.TRYWAIT P0, [R4+URZ+0x29838], R8 ;  /* 0x02983808040075a7 */ /* 0x00232400080011ff */
[----:B----4-:R-:W-:Y:S05]  /*ef80*/  @!P0 NANOSLEEP.SYNCS 0x989680 ;  /* 0x009896800000895d */ /* 0x010fea0003900000 */
[----:B------:R-:W4:Y:S02]  /*ef90*/  @!P0 SYNCS.PHASECHK.TRANS64 P0, [R4+URZ+0x29838], R8 ;  /* 0x02983808040085a7 */ /* 0x000f2400080010ff */
[----:B----4-:R-:W-:Y:S05]  /*efa0*/  @!P0 BRA `(.L_x_252) ;  /* 0xfffffffc00f08947 */ /* 0x010fea000383ffff */
[----:B------:R-:W-:Y:S05]  /*efb0*/  BRA `(.L_x_253) ;  /* 0xffffff4800747947 */ /* 0x000fea000383ffff */
.L_x_81:
[----:B------:R-:W-:Y:S07]  /*efc0*/  MOV R8, UR48 ;  /* 0x0000003000087c02 */ /* 0x000fee0008000f00 */
.L_x_254:
[----:B--2---:R2:W4:Y:S02]  /*efd0*/  SYNCS.PHASECHK.TRANS64.TRYWAIT P5, [R8+URZ+0x29828], R10 ;  /* 0x0298280a080075a7 */ /* 0x00452400080a11ff */
[----:B----4-:R-:W-:Y:S05]  /*efe0*/  @!P5 NANOSLEEP.SYNCS 0x989680 ;  /* 0x009896800000d95d */ /* 0x010fea0003900000 */
[----:B------:R-:W4:Y:S02]  /*eff0*/  @!P5 SYNCS.PHASECHK.TRANS64 P5, [R8+URZ+0x29828], R10 ;  /* 0x0298280a0800d5a7 */ /* 0x000f2400080a10ff */
[----:B----4-:R-:W-:Y:S05]  /*f000*/  @!P5 BRA `(.L_x_254) ;  /* 0xfffffffc00f0d947 */ /* 0x010fea000383ffff */
[----:B------:R-:W-:Y:S05]  /*f010*/  BRA `(.L_x_255) ;  /* 0xffffff4c00087947 */ /* 0x000fea000383ffff */
.L_x_86:
[----:B--2---:R-:W-:Y:S07]  /*f020*/  MOV R8, UR48 ;  /* 0x0000003000087c02 */ /* 0x004fee0008000f00 */
.L_x_256:
[----:B-1----:R1:W2:Y:S02]  /*f030*/  SYNCS.PHASECHK.TRANS64.TRYWAIT P5, [R8+URZ+0x29848], R9 ;  /* 0x02984809080075a7 */ /* 0x0022a400080a11ff */
[----:B--2---:R-:W-:Y:S05]  /*f040*/  @!P5 NANOSLEEP.SYNCS 0x989680 ;  /* 0x009896800000d95d */ /* 0x004fea0003900000 */
[----:B------:R-:W2:Y:S02]  /*f050*/  @!P5 SYNCS.PHASECHK.TRANS64 P5, [R8+URZ+0x29848], R9 ;  /* 0x029848090800d5a7 */ /* 0x000ea400080a10ff */
[----:B--2---:R-:W-:Y:S05]  /*f060*/  @!P5 BRA `(.L_x_256) ;  /* 0xfffffffc00f0d947 */ /* 0x004fea000383ffff */
[----:B------:R-:W-:Y:S05]  /*f070*/  BRA `(.L_x_257) ;  /* 0xffffff4c00c07947 */ /* 0x000fea000383ffff */
.L_x_95:
[----:B-1----:R-:W-:-:S07]  /*f080*/  MOV R0, UR20 ;  /* 0x0000001400007c02 */ /* 0x002fce0008000f00 */
.L_x_258:
[----:B-1----:R1:W2:Y:S02]  /*f090*/  SYNCS.PHASECHK.TRANS64.TRYWAIT P0, [R0+URZ+0x29800], R8 ;  /* 0x02980008000075a7 */ /* 0x0022a400080011ff */
[----:B--2---:R-:W-:Y:S05]  /*f0a0*/  @!P0 NANOSLEEP.SYNCS 0x989680 ;  /* 0x009896800000895d */ /* 0x004fea0003900000 */
[----:B------:R-:W2:Y:S02]  /*f0b0*/  @!P0 SYNCS.PHASECHK.TRANS64 P0, [R0+URZ+0x29800], R8 ;  /* 0x02980008000085a7 */ /* 0x000ea400080010ff */
[----:B--2---:R-:W-:Y:S05]  /*f0c0*/  @!P0 BRA `(.L_x_258) ;  /* 0xfffffffc00f08947 */ /* 0x004fea000383ffff */
[----:B------:R-:W-:Y:S05]  /*f0d0*/  BRA `(.L_x_259) ;  /* 0xffffff54007c7947 */ /* 0x000fea000383ffff */
.L_x_96:
[----:B------:R-:W-:-:S07]  /*f0e0*/  MOV R6, UR20 ;  /* 0x0000001400067c02 */ /* 0x000fce0008000f00 */
.L_x_260:
[----:B-1----:R1:W2:Y:S02]  /*f0f0*/  SYNCS.PHASECHK.TRANS64.TRYWAIT P0, [R6+URZ+0x29858], R7 ;  /* 0x02985807060075a7 */ /* 0x0022a400080011ff */
[----:B--2---:R-:W-:Y:S05]  /*f100*/  @!P0 NANOSLEEP.SYNCS 0x989680 ;  /* 0x009896800000895d */ /* 0x004fea0003900000 */
[----:B------:R-:W2:Y:S02]  /*f110*/  @!P0 SYNCS.PHASECHK.TRANS64 P0, [R6+URZ+0x29858], R7 ;  /* 0x02985807060085a7 */ /* 0x000ea400080010ff */
[----:B--2---:R-:W-:Y:S05]  /*f120*/  @!P0 BRA `(.L_x_260) ;  /* 0xfffffffc00f08947 */ /* 0x004fea000383ffff */
[----:B------:R-:W-:Y:S05]  /*f130*/  BRA `(.L_x_261) ;  /* 0xffffff5400787947 */ /* 0x000fea000383ffff */
.L_x_99:
[----:B------:R-:W-:-:S07]  /*f140*/  MOV R0, UR20 ;  /* 0x0000001400007c02 */ /* 0x000fce0008000f00 */
.L_x_262:
[----:B---3--:R3:W4:Y:S02]  /*f150*/  SYNCS.PHASECHK.TRANS64.TRYWAIT P0, [R0+URZ+0x29820], R8 ;  /* 0x02982008000075a7 */ /* 0x00872400080011ff */
[----:B----4-:R-:W-:Y:S05]  /*f160*/  @!P0 NANOSLEEP.SYNCS 0x989680 ;  /* 0x009896800000895d */ /* 0x010fea0003900000 */
[----:B------:R-:W4:Y:S02]  /*f170*/  @!P0 SYNCS.PHASECHK.TRANS64 P0, [R0+URZ+0x29820], R8 ;  /* 0x02982008000085a7 */ /* 0x000f2400080010ff */
[----:B----4-:R-:W-:Y:S05]  /*f180*/  @!P0 BRA `(.L_x_262) ;  /* 0xfffffffc00f08947 */ /* 0x010fea000383ffff */
[----:B------:R-:W-:Y:S05]  /*f190*/  BRA `(.L_x_263) ;  /* 0xffffff5800287947 */ /* 0x000fea000383ffff */
.L_x_101:
[----:B---3--:R-:W-:-:S07]  /*f1a0*/  MOV R0, UR20 ;  /* 0x0000001400007c02 */ /* 0x008fce0008000f00 */
.L_x_264:
[----:B---3--:R3:W4:Y:S02]  /*f1b0*/  SYNCS.PHASECHK.TRANS64.TRYWAIT P0, [R0+URZ+0x29868], R7 ;  /* 0x02986807000075a7 */ /* 0x00872400080011ff */
[----:B----4-:R-:W-:Y:S05]  /*f1c0*/  @!P0 NANOSLEEP.SYNCS 0x989680 ;  /* 0x009896800000895d */ /* 0x010fea0003900000 */
[----:B------:R-:W4:Y:S02]  /*f1d0*/  @!P0 SYNCS.PHASECHK.TRANS64 P0, [R0+URZ+0x29868], R7 ;  /* 0x02986807000085a7 */ /* 0x000f2400080010ff */
[----:B----4-:R-:W-:Y:S05]  /*f1e0*/  @!P0 BRA `(.L_x_264) ;  /* 0xfffffffc00f08947 */ /* 0x010fea000383ffff */
[----:B------:R-:W-:Y:S05]  /*f1f0*/  BRA `(.L_x_265) ;  /* 0xffffff5800207947 */ /* 0x000fea000383ffff */
.L_x_103:
[----:B------:R-:W-:-:S07]  /*f200*/  MOV R4, UR20 ;  /* 0x0000001400047c02 */ /* 0x000fce0008000f00 */
.L_x_266:
[----:B---3--:R3:W4:Y:S02]  /*f210*/  SYNCS.PHASECHK.TRANS64.TRYWAIT P0, [R4+URZ+0x29878], R7 ;  /* 0x02987807040075a7 */ /* 0x00872400080011ff */
[----:B----4-:R-:W-:Y:S05]  /*f220*/  @!P0 NANOSLEEP.SYNCS 0x989680 ;  /* 0x009896800000895d */ /* 0x010fea0003900000 */
[----:B------:R-:W4:Y:S02]  /*f230*/  @!P0 SYNCS.PHASECHK.TRANS64 P0, [R4+URZ+0x29878], R7 ;  /* 0x02987807040085a7 */ /* 0x000f2400080010ff */
[----:B----4-:R-:W-:Y:S05]  /*f240*/  @!P0 BRA `(.L_x_266) ;  /* 0xfffffffc00f08947 */ /* 0x010fea000383ffff */
[----:B------:R-:W-:Y:S05]  /*f250*/  BRA `(.L_x_267) ;  /* 0xffffff5800207947 */ /* 0x000fea000383ffff */
.L_x_106:
[----:B---3--:R-:W-:-:S07]  /*f260*/  MOV R4, UR20 ;  /* 0x0000001400047c02 */ /* 0x008fce0008000f00 */
.L_x_268:
[----:B---3--:R3:W4:Y:S02]  /*f270*/  SYNCS.PHASECHK.TRANS64.TRYWAIT P0, [R4+URZ+0x29880], R8 ;  /* 0x02988008040075a7 */ /* 0x00872400080011ff */
[----:B----4-:R-:W-:Y:S05]  /*f280*/  @!P0 NANOSLEEP.SYNCS 0x989680 ;  /* 0x009896800000895d */ /* 0x010fea0003900000 */
[----:B------:R-:W4:Y:S02]  /*f290*/  @!P0 SYNCS.PHASECHK.TRANS64 P0, [R4+URZ+0x29880], R8 ;  /* 0x02988008040085a7 */ /* 0x000f2400080010ff */
[----:B----4-:R-:W-:Y:S05]  /*f2a0*/  @!P0 BRA `(.L_x_268) ;  /* 0xfffffffc00f08947 */ /* 0x010fea000383ffff */
[----:B------:R-:W-:Y:S05]  /*f2b0*/  BRA `(.L_x_269) ;  /* 0xffffff5800c87947 */ /* 0x000fea000383ffff */
.L_x_112:
[----:B------:R-:W-:Y:S07]  /*f2c0*/  MOV R0, UR6 ;  /* 0x0000000600007c02 */ /* 0x000fee0008000f00 */
.L_x_270:
[----:B-1----:R1:W2:Y:S02]  /*f2d0*/  SYNCS.PHASECHK.TRANS64.TRYWAIT P0, [R0+URZ+0x29800], R2 ;  /* 0x02980002000075a7 */ /* 0x0022a400080011ff */
[----:B--2---:R-:W-:Y:S05]  /*f2e0*/  @!P0 NANOSLEEP.SYNCS 0x989680 ;  /* 0x009896800000895d */ /* 0x004fea0003900000 */
[----:B------:R-:W2:Y:S02]  /*f2f0*/  @!P0 SYNCS.PHASECHK.TRANS64 P0, [R0+URZ+0x29800], R2 ;  /* 0x02980002000085a7 */ /* 0x000ea400080010ff */
[----:B--2---:R-:W-:Y:S05]  /*f300*/  @!P0 BRA `(.L_x_270) ;  /* 0xfffffffc00f08947 */ /* 0x004fea000383ffff */
[----:B------:R-:W-:Y:S05]  /*f310*/  BRA `(.L_x_271) ;  /* 0xffffff6000f47947 */ /* 0x000fea000383ffff */
.L_x_114:
[----:B------:R-:W-:Y:S07]  /*f320*/  MOV R2, UR20 ;  /* 0x0000001400027c02 */ /* 0x000fee0008000f00 */
.L_x_272:
[----:B-1----:R1:W2:Y:S02]  /*f330*/  SYNCS.PHASECHK.TRANS64.TRYWAIT P0, [R2+URZ+0x29858], R4 ;  /* 0x02985804020075a7 */ /* 0x0022a400080011ff */
[----:B--2---:R-:W-:Y:S05]  /*f340*/  @!P0 NANOSLEEP.SYNCS 0x989680 ;  /* 0x009896800000895d */ /* 0x004fea0003900000 */
[----:B------:R-:W2:Y:S02]  /*f350*/  @!P0 SYNCS.PHASECHK.TRANS64 P0, [R2+URZ+0x29858], R4 ;  /* 0x02985804020085a7 */ /* 0x000ea400080010ff */
[----:B--2---:R-:W-:Y:S05]  /*f360*/  @!P0 BRA `(.L_x_272) ;  /* 0xfffffffc00f08947 */ /* 0x004fea000383ffff */
[----:B------:R-:W-:Y:S05]  /*f370*/  BRA `(.L_x_273) ;  /* 0xffffff6000f47947 */ /* 0x000fea000383ffff */
.L_x_117:
[----:B------:R-:W-:Y:S07]  /*f380*/  MOV R0, UR20 ;  /* 0x0000001400007c02 */ /* 0x000fee0008000f00 */
.L_x_274:
[----:B-1----:R1:W3:Y:S02]  /*f390*/  SYNCS.PHASECHK.TRANS64.TRYWAIT P0, [R0+URZ+0x29890], R2 ;  /* 0x02989002000075a7 */ /* 0x0022e400080011ff */
[----:B---3--:R-:W-:Y:S05]  /*f3a0*/  @!P0 NANOSLEEP.SYNCS 0x989680 ;  /* 0x009896800000895d */ /* 0x008fea0003900000 */
[----:B------:R-:W3:Y:S02]  /*f3b0*/  @!P0 SYNCS.PHASECHK.TRANS64 P0, [R0+URZ+0x29890], R2 ;  /* 0x02989002000085a7 */ /* 0x000ee400080010ff */
[----:B---3--:R-:W-:Y:S05]  /*f3c0*/  @!P0 BRA `(.L_x_274) ;  /* 0xfffffffc00f08947 */ /* 0x008fea000383ffff */
[----:B------:R-:W-:Y:S05]  /*f3d0*/  BRA `(.L_x_275) ;  /* 0xffffff64009c7947 */ /* 0x000fea000383ffff */
.L_x_119:
[----:B------:R-:W-:Y:S07]  /*f3e0*/  MOV R0, UR20 ;  /* 0x0000001400007c02 */ /* 0x000fee0008000f00 */
.L_x_276:
[----:B-1----:R1:W3:Y:S02]  /*f3f0*/  SYNCS.PHASECHK.TRANS64.TRYWAIT P0, [R0+URZ+0x29868], R2 ;  /* 0x02986802000075a7 */ /* 0x0022e400080011ff */
[----:B---3--:R-:W-:Y:S05]  /*f400*/  @!P0 NANOSLEEP.SYNCS 0x989680 ;  /* 0x009896800000895d */ /* 0x008fea0003900000 */
[----:B------:R-:W3:Y:S02]  /*f410*/  @!P0 SYNCS.PHASECHK.TRANS64 P0, [R0+URZ+0x29868], R2 ;  /* 0x02986802000085a7 */ /* 0x000ee400080010ff */
[----:B---3--:R-:W-:Y:S05]  /*f420*/  @!P0 BRA `(.L_x_276) ;  /* 0xfffffffc00f08947 */ /* 0x008fea000383ffff */
[----:B------:R-:W-:Y:S05]  /*f430*/  BRA `(.L_x_277) ;  /* 0xffffff6400987947 */ /* 0x000fea000383ffff */
.L_x_125:
[----:B------:R-:W-:Y:S07]  /*f440*/  MOV R0, UR20 ;  /* 0x0000001400007c02 */ /* 0x000fee0008000f00 */
.L_x_278:
[----:B--2---:R2:W3:Y:S02]  /*f450*/  SYNCS.PHASECHK.TRANS64.TRYWAIT P0, [R0+URZ+0x29878], R2 ;  /* 0x02987802000075a7 */ /* 0x0044e400080011ff */
[----:B---3--:R-:W-:Y:S05]  /*f460*/  @!P0 NANOSLEEP.SYNCS 0x989680 ;  /* 0x009896800000895d */ /* 0x008fea0003900000 */
[----:B------:R-:W3:Y:S02]  /*f470*/  @!P0 SYNCS.PHASECHK.TRANS64 P0, [R0+URZ+0x29878], R2 ;  /* 0x02987802000085a7 */ /* 0x000ee400080010ff */
[----:B---3--:R-:W-:Y:S05]  /*f480*/  @!P0 BRA `(.L_x_278) ;  /* 0xfffffffc00f08947 */ /* 0x008fea000383ffff */
[----:B------:R-:W-:Y:S05]  /*f490*/  BRA `(.L_x_279) ;  /* 0xffffff6c00347947 */ /* 0x000fea000383ffff */
.L_x_127:
[----:B------:R-:W-:Y:S07]  /*f4a0*/  MOV R4, UR20 ;  /* 0x0000001400047c02 */ /* 0x000fee0008000f00 */
.L_x_280:
[----:B--2---:R2:W3:Y:S02]  /*f4b0*/  SYNCS.PHASECHK.TRANS64.TRYWAIT P0, [R4+URZ+0x29820], R6 ;  /* 0x02982006040075a7 */ /* 0x0044e400080011ff */
[----:B---3--:R-:W-:Y:S05]  /*f4c0*/  @!P0 NANOSLEEP.SYNCS 0x989680 ;  /* 0x009896800000895d */ /* 0x008fea0003900000 */
[----:B------:R-:W3:Y:S02]  /*f4d0*/  @!P0 SYNCS.PHASECHK.TRANS64 P0, [R4+URZ+0x29820], R6 ;  /* 0x02982006040085a7 */ /* 0x000ee400080010ff */
[----:B---3--:R-:W-:Y:S05]  /*f4e0*/  @!P0 BRA `(.L_x_280) ;  /* 0xfffffffc00f08947 */ /* 0x008fea000383ffff */
[----:B------:R-:W-:Y:S05]  /*f4f0*/  BRA `(.L_x_281) ;  /* 0xffffff6c00387947 */ /* 0x000fea000383ffff */
.L_x_130:
[----:B------:R-:W-:Y:S07]  /*f500*/  MOV R4, UR20 ;  /* 0x0000001400047c02 */ /* 0x000fee0008000f00 */
.L_x_282:
[----:B--2---:R2:W3:Y:S02]  /*f510*/  SYNCS.PHASECHK.TRANS64.TRYWAIT P0, [R4+URZ+0x29880], R6 ;  /* 0x02988006040075a7 */ /* 0x0044e400080011ff */
[----:B---3--:R-:W-:Y:S05]  /*f520*/  @!P0 NANOSLEEP.SYNCS 0x989680 ;  /* 0x009896800000895d */ /* 0x008fea0003900000 */
[----:B------:R-:W3:Y:S02]  /*f530*/  @!P0 SYNCS.PHASECHK.TRANS64 P0, [R4+URZ+0x29880], R6 ;  /* 0x02988006040085a7 */ /* 0x000ee400080010ff */
[----:B---3--:R-:W-:Y:S05]  /*f540*/  @!P0 BRA `(.L_x_282) ;  /* 0xfffffffc00f08947 */ /* 0x008fea000383ffff */
[----:B------:R-:W-:Y:S05]  /*f550*/  BRA `(.L_x_283) ;  /* 0xffffff6c00c47947 */ /* 0x000fea000383ffff */
.L_x_135:
[----:B-1----:R-:W-:-:S07]  /*f560*/  MOV R0, UR20 ;  /* 0x0000001400007c02 */ /* 0x002fce0008000f00 */
.L_x_284:
[----:B-1----:R1:W2:Y:S02]  /*f570*/  SYNCS.PHASECHK.TRANS64.TRYWAIT P0, [R0+URZ+0x298b0], R2 ;  /* 0x0298b002000075a7 */ /* 0x0022a400080011ff */
[----:B--2---:R-:W-:Y:S05]  /*f580*/  @!P0 NANOSLEEP.SYNCS 0x989680 ;  /* 0x009896800000895d */ /* 0x004fea0003900000 */
[----:B------:R-:W2:Y:S02]  /*f590*/  @!P0 SYNCS.PHASECHK.TRANS64 P0, [R0+URZ+0x298b0], R2 ;  /* 0x0298b002000085a7 */ /* 0x000ea400080010ff */
[----:B--2---:R-:W-:Y:S05]  /*f5a0*/  @!P0 BRA `(.L_x_284) ;  /* 0xfffffffc00f08947 */ /* 0x004fea000383ffff */
[----:B------:R-:W-:Y:S05]  /*f5b0*/  BRA `(.L_x_285) ;  /* 0xffffff7400087947 */ /* 0x000fea000383ffff */
.L_x_138:
[----:B-1----:R-:W-:-:S07]  /*f5c0*/  MOV R0, UR20 ;  /* 0x0000001400007c02 */ /* 0x002fce0008000f00 */
.L_x_286:
[----:B-1----:R1:W3:Y:S02]  /*f5d0*/  SYNCS.PHASECHK.TRANS64.TRYWAIT P0, [R0+URZ+0x298b8], R2 ;  /* 0x0298b802000075a7 */ /* 0x0022e400080011ff */
[----:B---3--:R-:W-:Y:S05]  /*f5e0*/  @!P0 NANOSLEEP.SYNCS 0x989680 ;  /* 0x009896800000895d */ /* 0x008fea0003900000 */
[----:B------:R-:W3:Y:S02]  /*f5f0*/  @!P0 SYNCS.PHASECHK.TRANS64 P0, [R0+URZ+0x298b8], R2 ;  /* 0x0298b802000085a7 */ /* 0x000ee400080010ff */
[----:B---3--:R-:W-:Y:S05]  /*f600*/  @!P0 BRA `(.L_x_286) ;  /* 0xfffffffc00f08947 */ /* 0x008fea000383ffff */
[----:B------:R-:W-:Y:S05]  /*f610*/  BRA `(.L_x_287) ;  /* 0xffffff7400107947 */ /* 0x000fea000383ffff */
.L_x_140:
[----:B-1----:R-:W-:-:S07]  /*f620*/  MOV R0, UR20 ;  /* 0x0000001400007c02 */ /* 0x002fce0008000f00 */
.L_x_288:
[----:B-1----:R1:W3:Y:S02]  /*f630*/  SYNCS.PHASECHK.TRANS64.TRYWAIT P0, [R0+URZ+0x29890], R13 ;  /* 0x0298900d000075a7 */ /* 0x0022e400080011ff */
[----:B---3--:R-:W-:Y:S05]  /*f640*/  @!P0 NANOSLEEP.SYNCS 0x989680 ;  /* 0x009896800000895d */ /* 0x008fea0003900000 */
[----:B------:R-:W3:Y:S02]  /*f650*/  @!P0 SYNCS.PHASECHK.TRANS64 P0, [R0+URZ+0x29890], R13 ;  /* 0x0298900d000085a7 */ /* 0x000ee400080010ff */
[----:B---3--:R-:W-:Y:S05]  /*f660*/  @!P0 BRA `(.L_x_288) ;  /* 0xfffffffc00f08947 */ /* 0x008fea000383ffff */
[----:B------:R-:W-:Y:S05]  /*f670*/  BRA `(.L_x_289) ;  /* 0xffffff7400147947 */ /* 0x000fea000383ffff */
.L_x_148:
[----:B------:R-:W-:-:S07]  /*f680*/  MOV R4, UR16 ;  /* 0x0000001000047c02 */ /* 0x000fce0008000f00 */
.L_x_290:
[----:B--2---:R2:W3:Y:S02]  /*f690*/  SYNCS.PHASECHK.TRANS64.TRYWAIT P0, [R4+URZ+0x29870], R5 ;  /* 0x02987005040075a7 */ /* 0x0044e400080011ff */
[----:B---3--:R-:W-:Y:S05]  /*f6a0*/  @!P0 NANOSLEEP.SYNCS 0x989680 ;  /* 0x009896800000895d */ /* 0x008fea0003900000 */
[----:B------:R-:W3:Y:S02]  /*f6b0*/  @!P0 SYNCS.PHASECHK.TRANS64 P0, [R4+URZ+0x29870], R5 ;  /* 0x02987005040085a7 */ /* 0x000ee400080010ff */
[----:B---3--:R-:W-:Y:S05]  /*f6c0*/  @!P0 BRA `(.L_x_290) ;  /* 0xfffffffc00f08947 */ /* 0x008fea000383ffff */
[----:B------:R-:W-:Y:S05]  /*f6d0*/  BRA `(.L_x_291) ;  /* 0xffffff80000c7947 */ /* 0x000fea000383ffff */
.L_x_170:
[----:B-1----:R1:W2:Y:S02]  /*f6e0*/  SYNCS.PHASECHK.TRANS64.TRYWAIT P1, [R2+URZ+0x29850], R0 ;  /* 0x02985000020075a7 */ /* 0x0022a400080211ff */
[----:B--2---:R-:W-:Y:S05]  /*f6f0*/  @!P1 NANOSLEEP.SYNCS 0x989680 ;  /* 0x009896800000995d */ /* 0x004fea0003900000 */
[----:B------:R-:W2:Y:S02]  /*f700*/  @!P1 SYNCS.PHASECHK.TRANS64 P1, [R2+URZ+0x29850], R0 ;  /* 0x02985000020095a7 */ /* 0x000ea400080210ff */
[----:B--2---:R-:W-:Y:S05]  /*f710*/  @!P1 BRA `(.L_x_170) ;  /* 0xfffffffc00f09947 */ /* 0x004fea000383ffff */
[----:B------:R-:W-:Y:S05]  /*f720*/  BRA `(.L_x_292) ;  /* 0xffffff9000cc7947 */ /* 0x000fea000383ffff */
.L_x_174:
[----:B-1----:R1:W2:Y:S02]  /*f730*/  SYNCS.PHASECHK.TRANS64.TRYWAIT P1, [R2+URZ+0x29888], R0 ;  /* 0x02988800020075a7 */ /* 0x0022a400080211ff */
[----:B--2---:R-:W-:Y:S05]  /*f740*/  @!P1 NANOSLEEP.SYNCS 0x989680 ;  /* 0x009896800000995d */ /* 0x004fea0003900000 */
[----:B------:R-:W2:Y:S02]  /*f750*/  @!P1 SYNCS.PHASECHK.TRANS64 P1, [R2+URZ+0x29888], R0 ;  /* 0x02988800020095a7 */ /* 0x000ea400080210ff */
[----:B--2---:R-:W-:Y:S05]  /*f760*/  @!P1 BRA `(.L_x_174) ;  /* 0xfffffffc00f09947 */ /* 0x004fea000383ffff */
[----:B------:R-:W-:Y:S05]  /*f770*/  BRA `(.L_x_293) ;  /* 0xffffff9000e07947 */ /* 0x000fea000383ffff */
.L_x_177:
[----:B-1----:R1:W2:Y:S02]  /*f780*/  SYNCS.PHASECHK.TRANS64.TRYWAIT P0, [R2+URZ+0x29830], R3 ;  /* 0x02983003020075a7 */ /* 0x0022a400080011ff */
[----:B--2---:R-:W-:Y:S05]  /*f790*/  @!P0 NANOSLEEP.SYNCS 0x989680 ;  /* 0x009896800000895d */ /* 0x004fea0003900000 */
[----:B------:R-:W2:Y:S02]  /*f7a0*/  @!P0 SYNCS.PHASECHK.TRANS64 P0, [R2+URZ+0x29830], R3 ;  /* 0x02983003020085a7 */ /* 0x000ea400080010ff */
[----:B--2---:R-:W-:Y:S05]  /*f7b0*/  @!P0 BRA `(.L_x_177) ;  /* 0xfffffffc00f08947 */ /* 0x004fea000383ffff */
[----:B------:R-:W-:Y:S05]  /*f7c0*/  BRA `(.L_x_294) ;  /* 0xffffff9400007947 */ /* 0x000fea000383ffff */
.L_x_195:
[----:B----4-:R4:W1:Y:S02]  /*f7d0*/  SYNCS.PHASECHK.TRANS64.TRYWAIT P1, [R2+URZ+0x29840], R0 ;  /* 0x02984000020075a7 */ /* 0x01086400080211ff */
[----:B-1----:R-:W-:Y:S05]  /*f7e0*/  @!P1 NANOSLEEP.SYNCS 0x989680 ;  /* 0x009896800000995d */ /* 0x002fea0003900000 */
[----:B------:R-:W1:Y:S02]  /*f7f0*/  @!P1 SYNCS.PHASECHK.TRANS64 P1, [R2+URZ+0x29840], R0 ;  /* 0x02984000020095a7 */ /* 0x000e6400080210ff */
[----:B-1----:R-:W-:Y:S05]  /*f800*/  @!P1 BRA `(.L_x_195) ;  /* 0xfffffffc00f09947 */ /* 0x002fea000383ffff */
[----:B------:R-:W-:Y:S05]  /*f810*/  BRA `(.L_x_295) ;  /* 0xffffffb400807947 */ /* 0x000fea000383ffff */
.L_x_199:
[----:B----4-:R4:W1:Y:S02]  /*f820*/  SYNCS.PHASECHK.TRANS64.TRYWAIT P1, [R2+URZ+0x29860], R0 ;  /* 0x02986000020075a7 */ /* 0x01086400080211ff */
[----:B-1----:R-:W-:Y:S05]  /*f830*/  @!P1 NANOSLEEP.SYNCS 0x989680 ;  /* 0x009896800000995d */ /* 0x002fea0003900000 */
[----:B------:R-:W1:Y:S02]  /*f840*/  @!P1 SYNCS.PHASECHK.TRANS64 P1, [R2+URZ+0x29860], R0 ;  /* 0x02986000020095a7 */ /* 0x000e6400080210ff */
[----:B-1----:R-:W-:Y:S05]  /*f850*/  @!P1 BRA `(.L_x_199) ;  /* 0xfffffffc00f09947 */ /* 0x002fea000383ffff */
[----:B------:R-:W-:Y:S05]  /*f860*/  BRA `(.L_x_296) ;  /* 0xffffffb400947947 */ /* 0x000fea000383ffff */
.L_x_203:
[----:B----4-:R4:W1:Y:S02]  /*f870*/  SYNCS.PHASECHK.TRANS64.TRYWAIT P1, [R2+URZ+0x29898], R0 ;  /* 0x02989800020075a7 */ /* 0x01086400080211ff */
[----:B-1----:R-:W-:Y:S05]  /*f880*/  @!P1 NANOSLEEP.SYNCS 0x989680 ;  /* 0x009896800000995d */ /* 0x002fea0003900000 */
[----:B------:R-:W1:Y:S02]  /*f890*/  @!P1 SYNCS.PHASECHK.TRANS64 P1, [R2+URZ+0x29898], R0 ;  /* 0x02989800020095a7 */ /* 0x000e6400080210ff */
[----:B-1----:R-:W-:Y:S05]  /*f8a0*/  @!P1 BRA `(.L_x_203) ;  /* 0xfffffffc00f09947 */ /* 0x002fea000383ffff */
[----:B------:R-:W-:Y:S05]  /*f8b0*/  BRA `(.L_x_297) ;  /* 0xffffffb400c47947 */ /* 0x000fea000383ffff */
.L_x_214:
[----:B-1----:R-:W-:-:S04]  /*f8c0*/  MOV R3, UR36 ;  /* 0x0000002400037c02 */ /* 0x002fc80008000f00 */
[----:B------:R1:W2:Y:S03]  /*f8d0*/  SYNCS.PHASECHK.TRANS64.TRYWAIT P1, [R3+URZ+0x298a0], R0 ;  /* 0x0298a000030075a7 */ /* 0x0002a600080211ff */
[----:B--2---:R-:W-:Y:S05]  /*f8e0*/  @!P1 NANOSLEEP.SYNCS 0x989680 ;  /* 0x009896800000995d */ /* 0x004fea0003900000 */
[----:B------:R-:W2:Y:S02]  /*f8f0*/  @!P1 SYNCS.PHASECHK.TRANS64 P1, [R3+URZ+0x298a0], R0 ;  /* 0x0298a000030095a7 */ /* 0x000ea400080210ff */
[----:B--2---:R-:W-:Y:S05]  /*f900*/  @!P1 BRA `(.L_x_214) ;  /* 0xfffffffc00ec9947 */ /* 0x004fea000383ffff */
[----:B------:R-:W-:Y:S05]  /*f910*/  BRA `(.L_x_298) ;  /* 0xffffffd400dc7947 */ /* 0x000fea000383ffff */
.L_x_227:
[----:B------:R-:W-:-:S07]  /*f920*/  MOV R0, UR36 ;  /* 0x0000002400007c02 */ /* 0x000fce0008000f00 */
.L_x_299:
[----:B---3--:R3:W4:Y:S02]  /*f930*/  SYNCS.PHASECHK.TRANS64.TRYWAIT P1, [R0+URZ+0x298a8], R2 ;  /* 0x0298a802000075a7 */ /* 0x00872400080211ff */
[----:B----4-:R-:W-:Y:S05]  /*f940*/  @!P1 NANOSLEEP.SYNCS 0x989680 ;  /* 0x009896800000995d */ /* 0x010fea0003900000 */
[----:B------:R-:W4:Y:S02]  /*f950*/  @!P1 SYNCS.PHASECHK.TRANS64 P1, [R0+URZ+0x298a8], R2 ;  /* 0x0298a802000095a7 */ /* 0x000f2400080210ff */
[----:B----4-:R-:W-:Y:S05]  /*f960*/  @!P1 BRA `(.L_x_299) ;  /* 0xfffffffc00f09947 */ /* 0x010fea000383ffff */
[----:B------:R-:W-:Y:S05]  /*f970*/  BRA `(.L_x_300) ;  /* 0xffffffe000d07947 */ /* 0x000fea000383ffff */
        .weak           $__internal_0_$__cuda_sm10x_tcgen05_guardrail_trap_col_being_dealloced_not_returned_by_alloc
        .type           $__internal_0_$__cuda_sm10x_tcgen05_guardrail_trap_col_being_dealloced_not_returned_by_alloc,@function
        .size           $__internal_0_$__cuda_sm10x_tcgen05_guardrail_trap_col_being_dealloced_not_returned_by_alloc,($__internal_1_$__cuda_sm10x_tcgen05_guardrail_trap_phase_invalid_during_alloc - $__internal_0_$__cuda_sm10x_tcgen05_guardrail_trap_col_being_dealloced_not_returned_by_alloc)
$__internal_0_$__cuda_sm10x_tcgen05_guardrail_trap_col_being_dealloced_not_returned_by_alloc:
[----:B------:R-:W-:Y:S05]  /*f980*/  BPT.TRAP 0x1 ;  /* 0x000000040000795c */ /* 0x000fea0000300000 */
[----:B------:R-:W-:-:S04]  /*f990*/  MOV R3, 0x0 ;  /* 0x0000000000037802 */ /* 0x000fc80000000f00 */
[----:B------:R-:W-:Y:S05]  /*f9a0*/  RET.REL.NODEC R2 `(_ZN7cutlass13device_kernelINS_4fmha6kernel36Sm100FmhaBwdKernelTmaWarpSpecializedIN4cute5tupleIJiiiiNS5_IJNS5_IJiiEEEiEEEEEENS_6half_tEfNS5_IJNS4_1CILi128EEESB_NSA_ILi80EEESC_EEENS1_10collective12ResidualMaskEEEEEvNT_6ParamsE) ;  /* 0xffffff0402947950 */ /* 0x000fea0003c3ffff */
        .weak           $__internal_1_$__cuda_sm10x_tcgen05_guardrail_trap_phase_invalid_during_alloc
        .type           $__internal_1_$__cuda_sm10x_tcgen05_guardrail_trap_phase_invalid_during_alloc,@function
        .size           $__internal_1_$__cuda_sm10x_tcgen05_guardrail_trap_phase_invalid_during_alloc,($__internal_2_$__cuda_sm10x_tcgen05_guardrail_trap_unallocated_columns_being_dealloced - $__internal_1_$__cuda_sm10x_tcgen05_guardrail_trap_phase_invalid_during_alloc)
$__internal_1_$__cuda_sm10x_tcgen05_guardrail_trap_phase_invalid_during_alloc:
[----:B------:R-:W-:Y:S05]  /*f9b0*/  BPT.TRAP 0x1 ;  /* 0x000000040000795c */ /* 0x000fea0000300000 */
[----:B------:R-:W-:-:S04]  /*f9c0*/  HFMA2 R5, -RZ, RZ, 0, 0 ;  /* 0x00000000ff057431 */ /* 0x000fc800000001ff */
[----:B------:R-:W-:Y:S05]  /*f9d0*/  RET.REL.NODEC R4 `(_ZN7cutlass13device_kernelINS_4fmha6kernel36Sm100FmhaBwdKernelTmaWarpSpecializedIN4cute5tupleIJiiiiNS5_IJNS5_IJiiEEEiEEEEEENS_6half_tEfNS5_IJNS4_1CILi128EEESB_NSA_ILi80EEESC_EEENS1_10collective12ResidualMaskEEEEEvNT_6ParamsE) ;  /* 0xffffff0404887950 */ /* 0x000fea0003c3ffff */
        .weak           $__internal_2_$__cuda_sm10x_tcgen05_guardrail_trap_unallocated_columns_being_dealloced
        .type           $__internal_2_$__cuda_sm10x_tcgen05_guardrail_trap_unallocated_columns_being_dealloced,@function
        .size           $__internal_2_$__cuda_sm10x_tcgen05_guardrail_trap_unallocated_columns_being_dealloced,($__internal_3_$__cuda_sm20_div_u16 - $__internal_2_$__cuda_sm10x_tcgen05_guardrail_trap_unallocated_columns_being_dealloced)
$__internal_2_$__cuda_sm10x_tcgen05_guardrail_trap_unallocated_columns_being_dealloced:
[----:B------:R-:W-:Y:S05]  /*f9e0*/  BPT.TRAP 0x1 ;  /* 0x000000040000795c */ /* 0x000fea0000300000 */
[----:B------:R-:W-:-:S04]  /*f9f0*/  MOV R3, 0x0 ;  /* 0x0000000000037802 */ /* 0x000fc80000000f00 */
[----:B------:R-:W-:Y:S05]  /*fa00*/  RET.REL.NODEC R2 `(_ZN7cutlass13device_kernelINS_4fmha6kernel36Sm100FmhaBwdKernelTmaWarpSpecializedIN4cute5tupleIJiiiiNS5_IJNS5_IJiiEEEiEEEEEENS_6half_tEfNS5_IJNS4_1CILi128EEESB_NSA_ILi80EEESC_EEENS1_10collective12ResidualMaskEEEEEvNT_6ParamsE) ;  /* 0xffffff04027c7950 */ /* 0x000fea0003c3ffff */
        .weak           $__internal_3_$__cuda_sm20_div_u16
        .type           $__internal_3_$__cuda_sm20_div_u16,@function
        .size           $__internal_3_$__cuda_sm20_div_u16,(.L_x_310 - $__internal_3_$__cuda_sm20_div_u16)
$__internal_3_$__cuda_sm20_div_u16:
[----:B------:R-:W1:Y:S01]  /*fa10*/  I2F.U16 R5, R6 ;  /* 0x0000000600057306 */ /* 0x000e620000101000 */
[----:B------:R-:W-:Y:S01]  /*fa20*/  IMAD.MOV.U32 R3, RZ, RZ, 0x4b800000 ;  /* 0x4b800000ff037424 */ /* 0x000fe200078e00ff */
[----:B------:R-:W-:-:S04]  /*fa30*/  LOP3.LUT R0, R0, 0xffff, RZ, 0xc0, !PT ;  /* 0x0000ffff00007812 */ /* 0x000fc800078ec0ff */
[----:B------:R-:W-:Y:S02]  /*fa40*/  I2FP.F32.U32.RZ R0, R0 ;  /* 0x0000000000007245 */ /* 0x000fe4000020d000 */
[C---:B-1----:R-:W-:Y:S02]  /*fa50*/  FSETP.GEU.AND P0, PT, |R5|.reuse, 1.175494350822287508e-38, PT ;  /* 0x008000000500780b */ /* 0x042fe40003f0e200 */
[----:B------:R-:W-:Y:S02]  /*fa60*/  FSETP.GT.AND P1, PT, |R5|, 8.50705917302346158658e+37, PT ;  /* 0x7e8000000500780b */ /* 0x000fe40003f24200 */
[----:B------:R-:W-:Y:S02]  /*fa70*/  FSEL R3, R3, 1, !P0 ;  /* 0x3f80000003037808 */ /* 0x000fe40004000000 */
[----:B------:R-:W-:Y:S02]  /*fa80*/  ISETP.NE.U32.AND P0, PT, R6, RZ, PT ;  /* 0x000000ff0600720c */ /* 0x000fe40003f05070 */
[----:B------:R-:W-:-:S05]  /*fa90*/  FSEL R3, R3, 0.25, !P1 ;  /* 0x3e80000003037808 */ /* 0x000fca0004800000 */
[----:B------:R-:W-:-:S06]  /*faa0*/  FMUL R5, R5, R3 ;  /* 0x0000000305057220 */ /* 0x000fcc0000400000 */
[----:B------:R-:W1:Y:S02]  /*fab0*/  MUFU.RCP R5, R5 ;  /* 0x0000000500057308 */ /* 0x000e640000001000 */
[----:B-1----:R-:W-:-:S04]  /*fac0*/  FMUL R5, R3, R5 ;  /* 0x0000000503057220 */ /* 0x002fc80000400000 */
[----:B------:R-:W-:-:S04]  /*fad0*/  VIADD R5, R5, 0x2 ;  /* 0x0000000205057836 */ /* 0x000fc80000000000 */
[----:B------:R-:W-:Y:S01]  /*fae0*/  FMUL.RZ R0, R0, R5 ;  /* 0x0000000500007220 */ /* 0x000fe2000040c000 */
[----:B------:R-:W-:-:S05]  /*faf0*/  IMAD.MOV.U32 R5, RZ, RZ, 0x0 ;  /* 0x00000000ff057424 */ /* 0x000fca00078e00ff */
[----:B------:R-:W1:Y:S02]  /*fb00*/  F2I.U32.TRUNC.NTZ R0, R0 ;  /* 0x0000000000007305 */ /* 0x000e64000020f000 */
[----:B-1----:R-:W-:Y:S01]  /*fb10*/  LOP3.LUT R16, R0, 0xffff, RZ, 0xc0, !PT ;  /* 0x0000ffff00107812 */ /* 0x002fe200078ec0ff */
[----:B------:R-:W-:Y:S01]  /*fb20*/  @!P0 IMAD.MOV.U32 R16, RZ, RZ, -0x1 ;  /* 0xffffffffff108424 */ /* 0x000fe200078e00ff */
[----:B------:R-:W-:Y:S06]  /*fb30*/  RET.REL.NODEC R4 `(_ZN7cutlass13device_kernelINS_4fmha6kernel36Sm100FmhaBwdKernelTmaWarpSpecializedIN4cute5tupleIJiiiiNS5_IJNS5_IJiiEEEiEEEEEENS_6half_tEfNS5_IJNS4_1CILi128EEESB_NSA_ILi80EEESC_EEENS1_10collective12ResidualMaskEEEEEvNT_6ParamsE) ;  /* 0xffffff0404307950 */ /* 0x000fec0003c3ffff */
.L_x_301:
[----:B------:R-:W-:-:S00]  /*fb40*/  BRA `(.L_x_301) ;  /* 0xfffffffc00fc7947 */ /* 0x000fc0000383ffff */
[----:B------:R-:W-:-:S00]  /*fb50*/  NOP ;  /* 0x0000000000007918 */ /* 0x000fc00000000000 */
        /* <DEDUP_REMOVED lines=10> */
.L_x_310:


//--------------------- .nv.global.init           --------------------------
	.section	.nv.global.init,"aw",@progbits
.nv.global.init:
	.type		$str$25,@object
	.size		$str$25,($str$26 - $str$25)
$str$25:
        /*0000*/ 	.byte	0x28, 0x61, 0x64, 0x64, 0x72, 0x65, 0x73, 0x73, 0x20, 0x26, 0x20, 0x6d, 0x61, 0x73, 0x6b, 0x29
        /*0010*/ 	.byte	0x20, 0x3d, 0x3d, 0x20, 0x30, 0x00
	.type		$str$26,@object
	.size		$str$26,($str$24 - $str$26)
$str$26:
        /*0016*/ 	.byte	0x2f, 0x74, 0x6d, 0x70, 0x2f, 0x63, 0x75, 0x74, 0x6c, 0x61, 0x73, 0x73, 0x5f, 0x73, 0x77, 0x65
        /*0026*/ 	.byte	0x65, 0x70, 0x5f, 0x73, 0x72, 0x63, 0x2f, 0x69, 0x6e, 0x63, 0x6c, 0x75, 0x64, 0x65, 0x2f, 0x63
        /*0036*/ 	.byte	0x75, 0x74, 0x65, 0x2f, 0x70, 0x6f, 0x69, 0x6e, 0x74, 0x65, 0x72, 0x5f, 0x66, 0x6c, 0x61, 0x67
        /*0046*/ 	.byte	0x67, 0x65, 0x64, 0x2e, 0x68, 0x70, 0x70, 0x00
	.type		$str$24,@object
	.size		$str$24,($str$23 - $str$24)
$str$24:
        /*004e*/ 	.byte	0x2f, 0x74, 0x6d, 0x70, 0x2f, 0x63, 0x75, 0x74, 0x6c, 0x61, 0x73, 0x73, 0x5f, 0x73, 0x77, 0x65
        /*005e*/ 	.byte	0x65, 0x70, 0x5f, 0x73, 0x72, 0x63, 0x2f, 0x69, 0x6e, 0x63, 0x6c, 0x75, 0x64, 0x65, 0x2f, 0x63
        /*006e*/ 	.byte	0x75, 0x74, 0x65, 0x2f, 0x61, 0x74, 0x6f, 0x6d, 0x2f, 0x63, 0x6f, 0x70, 0x79, 0x5f, 0x74, 0x72
        /*007e*/ 	.byte	0x61, 0x69, 0x74, 0x73, 0x5f, 0x73, 0x6d, 0x31, 0x30, 0x30, 0x2e, 0x68, 0x70, 0x70, 0x00
	.type		$str$23,@object
	.size		$str$23,(__unnamed_3 - $str$23)
$str$23:
        /*008d*/ 	.byte	0x28, 0x28, 0x75, 0x69, 0x6e, 0x74, 0x33, 0x32, 0x5f, 0x74, 0x28, 0x74, 0x68, 0x72, 0x65, 0x61
        /*009d*/ 	.byte	0x64, 0x49, 0x64, 0x78, 0x2e, 0x78, 0x29, 0x20, 0x2f, 0x20, 0x33, 0x32, 0x29, 0x20, 0x25, 0x20
        /*00ad*/ 	.byte	0x34, 0x29, 0x20, 0x3d, 0x3d, 0x20, 0x28, 0x28, 0x28, 0x74, 0x6d, 0x65, 0x6d, 0x5f, 0x61, 0x64
        /*00bd*/ 	.byte	0x64, 0x72, 0x20, 0x3e, 0x3e, 0x20, 0x31, 0x36, 0x29, 0x20, 0x2f, 0x20, 0x33, 0x32, 0x29, 0x20
        /*00cd*/ 	.byte	0x25, 0x20, 0x34, 0x29, 0x00
	.type		__unnamed_3,@object
	.size		__unnamed_3,(__unnamed_1 - __unnamed_3)
__unnamed_3:
        /* <DEDUP_REMOVED lines=25> */
        /*0262*/ 	.byte	0x34, 0x3e, 0x3e, 0x3e, 0x3e, 0x20, 0x26, 0x5d, 0x00
	.type		__unnamed_1,@object
	.size		__unnamed_1,(__unnamed_2 - __unnamed_1)
__unnamed_1:
        /* <DEDUP_REMOVED lines=31> */
        /*045b*/ 	.byte	0x31, 0x3e, 0x3e, 0x3e, 0x5d, 0x00
	.type		__unnamed_2,@object
	.size		__unnamed_2,(__unnamed_4 - __unnamed_2)
__unnamed_2:
        /* <DEDUP_REMOVED lines=32> */
        /*0661*/ 	.byte	0x3c, 0x31, 0x33, 0x31, 0x30, 0x37, 0x32, 0x3e, 0x3e, 0x3e, 0x3e, 0x5d, 0x00
	.type		__unnamed_4,@object
	.size		__unnamed_4,(.L_4 - __unnamed_4)
__unnamed_4:
        /* <DEDUP_REMOVED lines=37> */
        /*08be*/ 	.byte	0x3a, 0x43, 0x3c, 0x30, 0x3e, 0x3e, 0x3e, 0x3e, 0x5d, 0x00
.L_4:


//--------------------- .nv.shared._ZN7cutlass13device_kernelINS_4fmha6kernel36Sm100FmhaBwdKernelTmaWarpSpecializedIN4cute5tupleIJiiiiNS5_IJNS5_IJiiEEEiEEEEEENS_6half_tEfNS5_IJNS4_1CILi128EEESB_NSA_ILi80EEESC_EEENS1_10collective12ResidualMaskEEEEEvNT_6ParamsE --------------------------
	.section	.nv.shared._ZN7cutlass13device_kernelINS_4fmha6kernel36Sm100FmhaBwdKernelTmaWarpSpecializedIN4cute5tupleIJiiiiNS5_IJNS5_IJiiEEEiEEEEEENS_6half_tEfNS5_IJNS4_1CILi128EEESB_NSA_ILi80EEESC_EEENS1_10collective12ResidualMaskEEEEEvNT_6ParamsE,"aw",@nobits
	.sectionflags	@""
	.align	16
	.zero		1024


//--------------------- .nv.shared.reserved.0     --------------------------
	.section	.nv.shared.reserved.0,"aw",@nobits
	.weak		__nv_reservedSMEM_offset_0_alias
	.size		__nv_reservedSMEM_offset_0_alias, 0, 64
	.other		__nv_reservedSMEM_offset_0_alias,@"STO_CUDA_RESERVED_SHARED STV_DEFAULT"
__nv_reservedSMEM_offset_0_alias:
	.zero		0
.nv.shared.reserved.0:
	.zero		64
	.weak		__nv_reservedSMEM_tcgen05_partition
	.type		__nv_reservedSMEM_tcgen05_partition,@object
	.size		__nv_reservedSMEM_tcgen05_partition,(.L_0 - __nv_reservedSMEM_tcgen05_partition)
__nv_reservedSMEM_tcgen05_partition:
	.zero		32
.L_0:


//--------------------- .nv.global                --------------------------
	.section	.nv.global,"aw",@nobits
.nv.global:
	.type		_ZN39_INTERNAL_84f4f5af_4_k_cu_7988148e_41534cute1_E,@object
	.size		_ZN39_INTERNAL_84f4f5af_4_k_cu_7988148e_41534cute1_E,(_ZN39_INTERNAL_84f4f5af_4_k_cu_7988148e_41534cuda3std3__45__cpo6cbeginE - _ZN39_INTERNAL_84f4f5af_4_k_cu_7988148e_41534cute1_E)
_ZN39_INTERNAL_84f4f5af_4_k_cu_7988148e_41534cute1_E:
	.zero		1
	.type		_ZN39_INTERNAL_84f4f5af_4_k_cu_7988148e_41534cuda3std3__45__cpo6cbeginE,@object
	.size		_ZN39_INTERNAL_84f4f5af_4_k_cu_7988148e_41534cuda3std3__45__cpo6cbeginE,(_ZN39_INTERNAL_84f4f5af_4_k_cu_7988148e_41534cuda3std3__48in_placeE - _ZN39_INTERNAL_84f4f5af_4_k_cu_7988148e_41534cuda3std3__45__cpo6cbeginE)
_ZN39_INTERNAL_84f4f5af_4_k_cu_7988148e_41534cuda3std3__45__cpo6cbeginE:
	.zero		1
	.type		_ZN39_INTERNAL_84f4f5af_4_k_cu_7988148e_41534cuda3std3__48in_placeE,@object
	.size		_ZN39_INTERNAL_84f4f5af_4_k_cu_7988148e_41534cuda3std3__48in_placeE,(_ZN39_INTERNAL_84f4f5af_4_k_cu_7988148e_41534cuda3std6ranges3__45__cpo9iter_moveE - _ZN39_INTERNAL_84f4f5af_4_k_cu_7988148e_41534cuda3std3__48in_placeE)
_ZN39_INTERNAL_84f4f5af_4_k_cu_7988148e_41534cuda3std3__48in_placeE:
	.zero		1
	.type		_ZN39_INTERNAL_84f4f5af_4_k_cu_7988148e_41534cuda3std6ranges3__45__cpo9iter_moveE,@object
	.size		_ZN39_INTERNAL_84f4f5af_4_k_cu_7988148e_41534cuda3std6ranges3__45__cpo9iter_moveE,(_ZN39_INTERNAL_84f4f5af_4_k_cu_7988148e_41534cuda3std3__45__cpo5beginE - _ZN39_INTERNAL_84f4f5af_4_k_cu_7988148e_41534cuda3std6ranges3__45__cpo9iter_moveE)
_ZN39_INTERNAL_84f4f5af_4_k_cu_7988148e_41534cuda3std6ranges3__45__cpo9iter_moveE:
	.zero		1
	.type		_ZN39_INTERNAL_84f4f5af_4_k_cu_7988148e_41534cuda3std3__45__cpo5beginE,@object
	.size		_ZN39_INTERNAL_84f4f5af_4_k_cu_7988148e_41534cuda3std3__45__cpo5beginE,(_ZN39_INTERNAL_84f4f5af_4_k_cu_7988148e_41534cuda3std3__441_GLOBAL__N__84f4f5af_4_k_cu_7988148e_41536ignoreE - _ZN39_INTERNAL_84f4f5af_4_k_cu_7988148e_41534cuda3std3__45__cpo5beginE)
_ZN39_INTERNAL_84f4f5af_4_k_cu_7988148e_41534cuda3std3__45__cpo5beginE:
	.zero		1
	.type		_ZN39_INTERNAL_84f4f5af_4_k_cu_7988148e_41534cuda3std3__441_GLOBAL__N__84f4f5af_4_k_cu_7988148e_41536ignoreE,@object
	.size		_ZN39_INTERNAL_84f4f5af_4_k_cu_7988148e_41534cuda3std3__441_GLOBAL__N__84f4f5af_4_k_cu_7988148e_41536ignoreE,(_ZN39_INTERNAL_84f4f5af_4_k_cu_7988148e_41534cute7productE - _ZN39_INTERNAL_84f4f5af_4_k_cu_7988148e_41534cuda3std3__441_GLOBAL__N__84f4f5af_4_k_cu_7988148e_41536ignoreE)
_ZN39_INTERNAL_84f4f5af_4_k_cu_7988148e_41534cuda3std3__441_GLOBAL__N__84f4f5af_4_k_cu_7988148e_41536ignoreE:
	.zero		1
	.type		_ZN39_INTERNAL_84f4f5af_4_k_cu_7988148e_41534cute7productE,@object
	.size		_ZN39_INTERNAL_84f4f5af_4_k_cu_7988148e_41534cute7productE,(_ZN39_INTERNAL_84f4f5af_4_k_cu_7988148e_41534cuda3std3__45__cpo3endE - _ZN39_INTERNAL_84f4f5af_4_k_cu_7988148e_41534cute7productE)
_ZN39_INTERNAL_84f4f5af_4_k_cu_7988148e_41534cute7productE:
	.zero		1
	.type		_ZN39_INTERNAL_84f4f5af_4_k_cu_7988148e_41534cuda3std3__45__cpo3endE,@object
	.size		_ZN39_INTERNAL_84f4f5af_4_k_cu_7988148e_41534cuda3std3__45__cpo3endE,(_ZN39_INTERNAL_84f4f5af_4_k_cu_7988148e_41534cuda3std3__419piecewise_constructE - _ZN39_INTERNAL_84f4f5af_4_k_cu_7988148e_41534cuda3std3__45__cpo3endE)
_ZN39_INTERNAL_84f4f5af_4_k_cu_7988148e_41534cuda3std3__45__cpo3endE:
	.zero		1
	.type		_ZN39_INTERNAL_84f4f5af_4_k_cu_7988148e_41534cuda3std3__419piecewise_constructE,@object
	.size		_ZN39_INTERNAL_84f4f5af_4_k_cu_7988148e_41534cuda3std3__419piecewise_constructE,(_ZN39_INTERNAL_84f4f5af_4_k_cu_7988148e_41534cuda3std3__45__cpo4cendE - _ZN39_INTERNAL_84f4f5af_4_k_cu_7988148e_41534cuda3std3__419piecewise_constructE)
_ZN39_INTERNAL_84f4f5af_4_k_cu_7988148e_41534cuda3std3__419piecewise_constructE:
	.zero		1
	.type		_ZN39_INTERNAL_84f4f5af_4_k_cu_7988148e_41534cuda3std3__45__cpo4cendE,@object
	.size		_ZN39_INTERNAL_84f4f5af_4_k_cu_7988148e_41534cuda3std3__45__cpo4cendE,(_ZN39_INTERNAL_84f4f5af_4_k_cu_7988148e_41534cuda3std6ranges3__45__cpo4swapE - _ZN39_INTERNAL_84f4f5af_4_k_cu_7988148e_41534cuda3std3__45__cpo4cendE)
_ZN39_INTERNAL_84f4f5af_4_k_cu_7988148e_41534cuda3std3__45__cpo4cendE:
	.zero		1
	.type		_ZN39_INTERNAL_84f4f5af_4_k_cu_7988148e_41534cuda3std6ranges3__45__cpo4swapE,@object
	.size		_ZN39_INTERNAL_84f4f5af_4_k_cu_7988148e_41534cuda3std6ranges3__45__cpo4swapE,(.L_12 - _ZN39_INTERNAL_84f4f5af_4_k_cu_7988148e_41534cuda3std6ranges3__45__cpo4swapE)
_ZN39_INTERNAL_84f4f5af_4_k_cu_7988148e_41534cuda3std6ranges3__45__cpo4swapE:
	.zero		1
.L_12:


//--------------------- .nv.constant0._ZN7cutlass13device_kernelINS_4fmha6kernel36Sm100FmhaBwdKernelTmaWarpSpecializedIN4cute5tupleIJiiiiNS5_IJNS5_IJiiEEEiEEEEEENS_6half_tEfNS5_IJNS4_1CILi128EEESB_NSA_ILi80EEESC_EEENS1_10collective12ResidualMaskEEEEEvNT_6ParamsE --------------------------
	.section	.nv.constant0._ZN7cutlass13device_kernelINS_4fmha6kernel36Sm100FmhaBwdKernelTmaWarpSpecializedIN4cute5tupleIJiiiiNS5_IJNS5_IJiiEEEiEEEEEENS_6half_tEfNS5_IJNS4_1CILi128EEESB_NSA_ILi80EEESC_EEENS1_10collective12ResidualMaskEEEEEvNT_6ParamsE,"a",@progbits
	.sectionflags	@""
	.align	4
.nv.constant0._ZN7cutlass13device_kernelINS_4fmha6kernel36Sm100FmhaBwdKernelTmaWarpSpecializedIN4cute5tupleIJiiiiNS5_IJNS5_IJiiEEEiEEEEEENS_6half_tEfNS5_IJNS4_1CILi128EEESB_NSA_ILi80EEESC_EEENS1_10collective12ResidualMaskEEEEEvNT_6ParamsE:
	.zero		2560


//--------------------- SYMBOLS --------------------------

	.type		.nv.reservedSmem.offset0,@object
	.size		.nv.reservedSmem.offset0,0x4
	.type		.nv.reservedSmem.cap,@object
	.size		.nv.reservedSmem.cap,0x4
	.type		__assertfail,@function
